def matmul_kernel(
    a_ptr,
    b_ptr,
    c_ptr,
    M,
    N,
    K,
    stride_am,
    stride_ak,
    stride_bk,
    stride_bn,
    stride_cm,
    stride_cn,
    BLOCK_M: tl.constexpr,
    BLOCK_N: tl.constexpr,
    BLOCK_K: tl.constexpr,
    GROUP_M: tl.constexpr,
):
    pid = tl.program_id(axis=0)
    num_pid_m = tl.cdiv(M, BLOCK_M)
    num_pid_n = tl.cdiv(N, BLOCK_N)
    num_pid_in_group = GROUP_M * num_pid_n
    group_id = pid // num_pid_in_group
    first_pid_m = group_id * GROUP_M
    group_size_m = min(num_pid_m - first_pid_m, GROUP_M)
    pid_m = first_pid_m + ((pid % num_pid_in_group) % group_size_m)
    pid_n = (pid % num_pid_in_group) // group_size_m

    offs_am = (pid_m * BLOCK_M + tl.arange(0, BLOCK_M)) % M
    offs_bn = (pid_n * BLOCK_N + tl.arange(0, BLOCK_N)) % N
    offs_k = tl.arange(0, BLOCK_K)
    a_ptrs = a_ptr + offs_am[:, None] * stride_am + offs_k[None, :] * stride_ak
    b_ptrs = b_ptr + offs_k[:, None] * stride_bk + offs_bn[None, :] * stride_bn

    acc = tl.zeros((BLOCK_M, BLOCK_N), dtype=tl.float32)
    for kk in range(0, tl.cdiv(K, BLOCK_K)):
        a = tl.load(a_ptrs, mask=offs_k[None, :] < K - kk * BLOCK_K, other=0.0)
        b = tl.load(b_ptrs, mask=offs_k[:, None] < K - kk * BLOCK_K, other=0.0)
        acc = tl.dot(a, b, acc)
        a_ptrs += BLOCK_K * stride_ak
        b_ptrs += BLOCK_K * stride_bk

    c = acc.to(c_ptr.dtype.element_ty)
    offs_cm = pid_m * BLOCK_M + tl.arange(0, BLOCK_M)
    offs_cn = pid_n * BLOCK_N + tl.arange(0, BLOCK_N)
    c_ptrs = c_ptr + offs_cm[:, None] * stride_cm + offs_cn[None, :] * stride_cn
    mask = (offs_cm[:, None] < M) & (offs_cn[None, :] < N)
    tl.store(c_ptrs, c, mask=mask)

# config = {"BLOCK_K": 32, "BLOCK_M": 512, "BLOCK_N": 512, "GROUP_M": 8, "arch": "sm_90", "dtype": "fp16", "num_ctas": 4, "num_stages": 3, "num_warps": 4}
# arch = sm_90


// ===== COMPILED SASS (sm_90a) =====

	.target	sm_90a

	.elftype	@"ET_EXEC"


//--------------------- .note.nv.tkinfo           --------------------------
	.section	.note.nv.tkinfo,"",@"SHT_NOTE"
	.sectionflags	@"SHF_NOTE_NV_TKINFO"
	.tkinfo
        /*0018*/ 	.word	0x00000002
        /*0030*/ 	.string	""
        /*0030*/ 	.string	"ptxas"
        /*0030*/ 	.string	"Cuda compilation tools, release 13.0, V13.0.88"
        /*0030*/ 	.string	"Build cuda_13.0.r13.0/compiler.36424714_0"
        /*0030*/ 	.string	"-v  -suppress-debug-info  -lineinfo  -arch sm_90a "



//--------------------- .note.nv.cuinfo           --------------------------
	.section	.note.nv.cuinfo,"",@"SHT_NOTE"
	.sectionflags	@"SHF_NOTE_NV_CUINFO"
        /*0018*/ 	.short	0x0002
        /*001a*/ 	.short	0x005a
        /*001c*/ 	.short	0x0082
	.zero		2


//--------------------- .nv.info                  --------------------------
	.section	.nv.info,"",@"SHT_CUDA_INFO"
	.align	4


	//----- nvinfo : EIATTR_REGCOUNT
	.align		4
        /*0000*/ 	.byte	0x04, 0x2f
        /*0002*/ 	.short	(.L_1 - .L_0)
	.align		4
.L_0:
        /*0004*/ 	.word	index@(matmul_kernel)
        /*0008*/ 	.word	0x000000ff


	//----- nvinfo : EIATTR_FRAME_SIZE
	.align		4
.L_1:
        /*000c*/ 	.byte	0x04, 0x11
        /*000e*/ 	.short	(.L_3 - .L_2)
	.align		4
.L_2:
        /*0010*/ 	.word	index@(matmul_kernel)
        /*0014*/ 	.word	0x00000f80


	//----- nvinfo : EIATTR_MIN_STACK_SIZE
	.align		4
.L_3:
        /*0018*/ 	.byte	0x04, 0x12
        /*001a*/ 	.short	(.L_5 - .L_4)
	.align		4
.L_4:
        /*001c*/ 	.word	index@(matmul_kernel)
        /*0020*/ 	.word	0x00000f80
.L_5:


//--------------------- .nv.compat                --------------------------
	.section	.nv.compat,"",@"SHT_CUDA_COMPAT_INFO"
	.align	4
        /*0000*/ 	.byte	0x02, 0x09, 0x01, 0x00, 0x02, 0x02, 0x04, 0x00, 0x02, 0x05, 0x05, 0x00, 0x03, 0x07, 0x01, 0x01
        /*0010*/ 	.byte	0x02, 0x03, 0x00, 0x00, 0x02, 0x06, 0x01, 0x00, 0x04, 0x0b, 0x08, 0x00, 0x00, 0x00, 0x00, 0x00
        /*0020*/ 	.byte	0x00, 0x00, 0x00, 0x00


//--------------------- .nv.info.matmul_kernel    --------------------------
	.section	.nv.info.matmul_kernel,"",@"SHT_CUDA_INFO"
	.sectionflags	@""
	.align	4


	//----- nvinfo : EIATTR_CUDA_API_VERSION
	.align		4
        /*0000*/ 	.byte	0x04, 0x37
        /*0002*/ 	.short	(.L_7 - .L_6)
.L_6:
        /*0004*/ 	.word	0x00000082


	//----- nvinfo : EIATTR_KPARAM_INFO
	.align		4
.L_7:
        /*0008*/ 	.byte	0x04, 0x17
        /*000a*/ 	.short	(.L_9 - .L_8)
.L_8:
        /*000c*/ 	.word	0x00000000
        /*0010*/ 	.short	0x000d
        /*0012*/ 	.short	0x0048
        /*0014*/ 	.byte	0x00, 0xf4, 0x21, 0x00


	//----- nvinfo : EIATTR_KPARAM_INFO
	.align		4
.L_9:
        /*0018*/ 	.byte	0x04, 0x17
        /*001a*/ 	.short	(.L_11 - .L_10)
.L_10:
        /*001c*/ 	.word	0x00000000
        /*0020*/ 	.short	0x000c
        /*0022*/ 	.short	0x0040
        /*0024*/ 	.byte	0x00, 0xf4, 0x21, 0x00


	//----- nvinfo : EIATTR_KPARAM_INFO
	.align		4
.L_11:
        /*0028*/ 	.byte	0x04, 0x17
        /*002a*/ 	.short	(.L_13 - .L_12)
.L_12:
        /*002c*/ 	.word	0x00000000
        /*0030*/ 	.short	0x000b
        /*0032*/ 	.short	0x0038
        /*0034*/ 	.byte	0x00, 0xf0, 0x11, 0x00


	//----- nvinfo : EIATTR_KPARAM_INFO
	.align		4
.L_13:
        /*0038*/ 	.byte	0x04, 0x17
        /*003a*/ 	.short	(.L_15 - .L_14)
.L_14:
        /*003c*/ 	.word	0x00000000
        /*0040*/ 	.short	0x000a
        /*0042*/ 	.short	0x0034
        /*0044*/ 	.byte	0x00, 0xf0, 0x11, 0x00


	//----- nvinfo : EIATTR_KPARAM_INFO
	.align		4
.L_15:
        /*0048*/ 	.byte	0x04, 0x17
        /*004a*/ 	.short	(.L_17 - .L_16)
.L_16:
        /*004c*/ 	.word	0x00000000
        /*0050*/ 	.short	0x0009
        /*0052*/ 	.short	0x0030
        /*0054*/ 	.byte	0x00, 0xf0, 0x11, 0x00


	//----- nvinfo : EIATTR_KPARAM_INFO
	.align		4
.L_17:
        /*0058*/ 	.byte	0x04, 0x17
        /*005a*/ 	.short	(.L_19 - .L_18)
.L_18:
        /*005c*/ 	.word	0x00000000
        /*0060*/ 	.short	0x0008
        /*0062*/ 	.short	0x002c
        /*0064*/ 	.byte	0x00, 0xf0, 0x11, 0x00


	//----- nvinfo : EIATTR_KPARAM_INFO
	.align		4
.L_19:
        /*0068*/ 	.byte	0x04, 0x17
        /*006a*/ 	.short	(.L_21 - .L_20)
.L_20:
        /*006c*/ 	.word	0x00000000
        /*0070*/ 	.short	0x0007
        /*0072*/ 	.short	0x0028
        /*0074*/ 	.byte	0x00, 0xf0, 0x11, 0x00


	//----- nvinfo : EIATTR_KPARAM_INFO
	.align		4
.L_21:
        /*0078*/ 	.byte	0x04, 0x17
        /*007a*/ 	.short	(.L_23 - .L_22)
.L_22:
        /*007c*/ 	.word	0x00000000
        /*0080*/ 	.short	0x0006
        /*0082*/ 	.short	0x0024
        /*0084*/ 	.byte	0x00, 0xf0, 0x11, 0x00


	//----- nvinfo : EIATTR_KPARAM_INFO
	.align		4
.L_23:
        /*0088*/ 	.byte	0x04, 0x17
        /*008a*/ 	.short	(.L_25 - .L_24)
.L_24:
        /*008c*/ 	.word	0x00000000
        /*0090*/ 	.short	0x0005
        /*0092*/ 	.short	0x0020
        /*0094*/ 	.byte	0x00, 0xf0, 0x11, 0x00


	//----- nvinfo : EIATTR_KPARAM_INFO
	.align		4
.L_25:
        /*0098*/ 	.byte	0x04, 0x17
        /*009a*/ 	.short	(.L_27 - .L_26)
.L_26:
        /*009c*/ 	.word	0x00000000
        /*00a0*/ 	.short	0x0004
        /*00a2*/ 	.short	0x001c
        /*00a4*/ 	.byte	0x00, 0xf0, 0x11, 0x00


	//----- nvinfo : EIATTR_KPARAM_INFO
	.align		4
.L_27:
        /*00a8*/ 	.byte	0x04, 0x17
        /*00aa*/ 	.short	(.L_29 - .L_28)
.L_28:
        /*00ac*/ 	.word	0x00000000
        /*00b0*/ 	.short	0x0003
        /*00b2*/ 	.short	0x0018
        /*00b4*/ 	.byte	0x00, 0xf0, 0x11, 0x00


	//----- nvinfo : EIATTR_KPARAM_INFO
	.align		4
.L_29:
        /*00b8*/ 	.byte	0x04, 0x17
        /*00ba*/ 	.short	(.L_31 - .L_30)
.L_30:
        /*00bc*/ 	.word	0x00000000
        /*00c0*/ 	.short	0x0002
        /*00c2*/ 	.short	0x0010
        /*00c4*/ 	.byte	0x00, 0xf4, 0x21, 0x00


	//----- nvinfo : EIATTR_KPARAM_INFO
	.align		4
.L_31:
        /*00c8*/ 	.byte	0x04, 0x17
        /*00ca*/ 	.short	(.L_33 - .L_32)
.L_32:
        /*00cc*/ 	.word	0x00000000
        /*00d0*/ 	.short	0x0001
        /*00d2*/ 	.short	0x0008
        /*00d4*/ 	.byte	0x00, 0xf4, 0x21, 0x00


	//----- nvinfo : EIATTR_KPARAM_INFO
	.align		4
.L_33:
        /*00d8*/ 	.byte	0x04, 0x17
        /*00da*/ 	.short	(.L_35 - .L_34)
.L_34:
        /*00dc*/ 	.word	0x00000000
        /*00e0*/ 	.short	0x0000
        /*00e2*/ 	.short	0x0000
        /*00e4*/ 	.byte	0x00, 0xf4, 0x21, 0x00


	//----- nvinfo : EIATTR_EXPLICIT_CLUSTER
	.align		4
.L_35:
        /*00e8*/ 	.byte	0x01, 0x3e
	.zero		2


	//----- nvinfo : EIATTR_CTA_PER_CLUSTER
	.align		4
        /*00ec*/ 	.byte	0x04, 0x3d
        /*00ee*/ 	.short	(.L_37 - .L_36)
.L_36:
        /*00f0*/ 	.word	0x00000004
        /*00f4*/ 	.word	0x00000001
        /*00f8*/ 	.word	0x00000001


	//----- nvinfo : EIATTR_SPARSE_MMA_MASK
	.align		4
.L_37:
        /*00fc*/ 	.byte	0x03, 0x50
        /*00fe*/ 	.short	0x0000


	//----- nvinfo : EIATTR_MAXREG_COUNT
	.align		4
        /*0100*/ 	.byte	0x03, 0x1b
        /*0102*/ 	.short	0x00ff


	//----- nvinfo : EIATTR_NUM_BARRIERS
	.align		4
        /*0104*/ 	.byte	0x02, 0x4c
        /*0106*/ 	.byte	0x01
	.zero		1


	//----- nvinfo : EIATTR_ANNOTATIONS
	.align		4
        /*0108*/ 	.byte	0x04, 0x55
        /*010a*/ 	.short	(.L_39 - .L_38)


	//   ....[0]....
.L_38:
        /*010c*/ 	.word	0x00000001
        /*0110*/ 	.byte	0xe0, 0x0c, 0x00, 0x00, 0x01, 0x00, 0x00, 0x00, 0x00, 0x0d, 0x00, 0x00, 0x01, 0x00, 0x00, 0x00
        /* <DEDUP_REMOVED lines=1602> */
        /*6540*/ 	.byte	0xc0, 0xe9, 0x02, 0x00, 0x01, 0x00, 0x00, 0x00, 0xd0, 0xe9, 0x02, 0x00


	//----- nvinfo : EIATTR_MERCURY_ISA_VERSION
	.align		4
.L_39:
        /*654c*/ 	.byte	0x03, 0x5f
        /*654e*/ 	.short	0x0101


	//----- nvinfo : EIATTR_EXIT_INSTR_OFFSETS
	.align		4
        /*6550*/ 	.byte	0x04, 0x1c
        /*6552*/ 	.short	(.L_41 - .L_40)


	//   ....[0]....
.L_40:
        /*6554*/ 	.word	0x0002f1e0


	//   ....[1]....
        /*6558*/ 	.word	0x0002f210


	//----- nvinfo : EIATTR_REQNTID
	.align		4
.L_41:
        /*655c*/ 	.byte	0x04, 0x10
        /*655e*/ 	.short	(.L_43 - .L_42)
.L_42:
        /*6560*/ 	.word	0x00000080
        /*6564*/ 	.word	0x00000001
        /*6568*/ 	.word	0x00000001


	//----- nvinfo : EIATTR_CBANK_PARAM_SIZE
	.align		4
.L_43:
        /*656c*/ 	.byte	0x03, 0x19
        /*656e*/ 	.short	0x0050


	//----- nvinfo : EIATTR_PARAM_CBANK
	.align		4
        /*6570*/ 	.byte	0x04, 0x0a
        /*6572*/ 	.short	(.L_45 - .L_44)
	.align		4
.L_44:
        /*6574*/ 	.word	index@(.nv.constant0.matmul_kernel)
        /*6578*/ 	.short	0x0210
        /*657a*/ 	.short	0x0050


	//----- nvinfo : EIATTR_SW_WAR
	.align		4
.L_45:
        /*657c*/ 	.byte	0x04, 0x36
        /*657e*/ 	.short	(.L_47 - .L_46)
.L_46:
        /*6580*/ 	.word	0x00000008
.L_47:


//--------------------- .nv.callgraph             --------------------------
	.section	.nv.callgraph,"",@"SHT_CUDA_CALLGRAPH"
	.align	4
	.sectionentsize	8
	.align		4
        /*0000*/ 	.word	0x00000000
	.align		4
        /*0004*/ 	.word	0xffffffff
	.align		4
        /*0008*/ 	.word	0x00000000
	.align		4
        /*000c*/ 	.word	0xfffffffe
	.align		4
        /*0010*/ 	.word	0x00000000
	.align		4
        /*0014*/ 	.word	0xfffffffd
	.align		4
        /*0018*/ 	.word	0x00000000
	.align		4
        /*001c*/ 	.word	0xfffffffc


//--------------------- .text.matmul_kernel       --------------------------
	.section	.text.matmul_kernel,"ax",@progbits
	.align	128
        .global         matmul_kernel
        .type           matmul_kernel,@function
        .size           matmul_kernel,(.L_x_3 - matmul_kernel)
        .other          matmul_kernel,@"STO_CUDA_ENTRY STV_DEFAULT"
matmul_kernel:
.text.matmul_kernel:
[----:B------:R-:W0:Y:S08]  /*0000*/  LDC R1, c[0x0][0x28] ;  /* 0x00000a00ff017b82 */ /* 0x000e300000000800 */
[----:B------:R-:W1:Y:S01]  /*0010*/  LDC.64 R4, c[0x0][0x228] ;  /* 0x00008a00ff047b82 */ /* 0x000e620000000a00 */
[----:B------:R-:W2:Y:S01]  /*0020*/  S2R R244, SR_TID.X ;  /* 0x0000000000f47919 */ /* 0x000ea20000002100 */
[----:B0-----:R-:W-:Y:S01]  /*0030*/  VIADD R1, R1, 0xfffff080 ;  /* 0xfffff08001017836 */ /* 0x001fe20000000000 */
[----:B------:R-:W-:Y:S01]  /*0040*/  UMOV UR8, 0x400 ;  /* 0x0000040000087882 */ /* 0x000fe20000000000 */
[----:B------:R-:W-:Y:S01]  /*0050*/  ULDC.64 UR10, c[0x0][0x208] ;  /* 0x00008200000a7ab9 */ /* 0x000fe20000000a00 */
[----:B------:R-:W-:-:S02]  /*0060*/  CS2R R240, SRZ ;  /* 0x0000000000f07805 */ /* 0x000fc4000001ff00 */
[----:B------:R-:W-:Y:S02]  /*0070*/  CS2R R242, SRZ ;  /* 0x0000000000f27805 */ /* 0x000fe4000001ff00 */
[----:B------:R-:W-:Y:S01]  /*0080*/  CS2R R104, SRZ ;  /* 0x0000000000687805 */ /* 0x000fe2000001ff00 */
[----:B------:R-:W0:Y:S01]  /*0090*/  S2UR UR4, SR_CTAID.X ;  /* 0x00000000000479c3 */ /* 0x000e220000002500 */
[----:B------:R-:W-:Y:S02]  /*00a0*/  CS2R R106, SRZ ;  /* 0x00000000006a7805 */ /* 0x000fe4000001ff00 */
[----:B------:R-:W-:Y:S02]  /*00b0*/  CS2R R108, SRZ ;  /* 0x00000000006c7805 */ /* 0x000fe4000001ff00 */
[----:B------:R-:W-:Y:S02]  /*00c0*/  CS2R R110, SRZ ;  /* 0x00000000006e7805 */ /* 0x000fe4000001ff00 */
[----:B------:R-:W-:-:S02]  /*00d0*/  CS2R R96, SRZ ;  /* 0x0000000000607805 */ /* 0x000fc4000001ff00 */
[----:B------:R-:W-:Y:S02]  /*00e0*/  CS2R R98, SRZ ;  /* 0x0000000000627805 */ /* 0x000fe4000001ff00 */
[----:B------:R-:W-:Y:S02]  /*00f0*/  CS2R R100, SRZ ;  /* 0x0000000000647805 */ /* 0x000fe4000001ff00 */
[----:B------:R-:W-:Y:S01]  /*0100*/  CS2R R102, SRZ ;  /* 0x0000000000667805 */ /* 0x000fe2000001ff00 */
[----:B------:R-:W3:Y:S01]  /*0110*/  S2UR UR6, SR_CgaCtaId ;  /* 0x00000000000679c3 */ /* 0x000ee20000008800 */
[----:B------:R-:W-:Y:S02]  /*0120*/  CS2R R88, SRZ ;  /* 0x0000000000587805 */ /* 0x000fe4000001ff00 */
[----:B------:R-:W-:Y:S02]  /*0130*/  CS2R R90, SRZ ;  /* 0x00000000005a7805 */ /* 0x000fe4000001ff00 */
[----:B------:R-:W-:-:S02]  /*0140*/  CS2R R92, SRZ ;  /* 0x00000000005c7805 */ /* 0x000fc4000001ff00 */
[----:B------:R-:W-:Y:S02]  /*0150*/  CS2R R94, SRZ ;  /* 0x00000000005e7805 */ /* 0x000fe4000001ff00 */
[----:B------:R-:W-:Y:S02]  /*0160*/  CS2R R80, SRZ ;  /* 0x0000000000507805 */ /* 0x000fe4000001ff00 */
[----:B------:R-:W-:Y:S02]  /*0170*/  CS2R R82, SRZ ;  /* 0x0000000000527805 */ /* 0x000fe4000001ff00 */
[----:B------:R-:W-:Y:S01]  /*0180*/  CS2R R84, SRZ ;  /* 0x0000000000547805 */ /* 0x000fe2000001ff00 */
[----:B-1----:R-:W-:Y:S01]  /*0190*/  VIADD R0, R5, 0x1ff ;  /* 0x000001ff05007836 */ /* 0x002fe20000000000 */
[----:B------:R-:W-:Y:S02]  /*01a0*/  CS2R R86, SRZ ;  /* 0x0000000000567805 */ /* 0x000fe4000001ff00 */
[----:B------:R-:W-:-:S02]  /*01b0*/  CS2R R64, SRZ ;  /* 0x0000000000407805 */ /* 0x000fc4000001ff00 */
[----:B------:R-:W-:Y:S02]  /*01c0*/  CS2R R66, SRZ ;  /* 0x0000000000427805 */ /* 0x000fe4000001ff00 */
[----:B------:R-:W-:Y:S02]  /*01d0*/  CS2R R72, SRZ ;  /* 0x0000000000487805 */ /* 0x000fe4000001ff00 */
[----:B------:R-:W-:Y:S02]  /*01e0*/  SHF.R.S32.HI R3, RZ, 0x1f, R0 ;  /* 0x0000001fff037819 */ /* 0x000fe40000011400 */
[----:B------:R-:W-:Y:S02]  /*01f0*/  CS2R R74, SRZ ;  /* 0x00000000004a7805 */ /* 0x000fe4000001ff00 */
[----:B------:R-:W-:Y:S02]  /*0200*/  CS2R R68, SRZ ;  /* 0x0000000000447805 */ /* 0x000fe4000001ff00 */
[----:B0-----:R-:W-:Y:S01]  /*0210*/  I2FP.F32.U32 R7, UR4 ;  /* 0x0000000400077c45 */ /* 0x001fe20008201000 */
[----:B------:R-:W-:Y:S01]  /*0220*/  ULDC UR4, c[0x0][0x150] ;  /* 0x0000540000047ab9 */ /* 0x000fe20000000800 */
[----:B------:R-:W-:-:S02]  /*0230*/  LEA.HI R3, R3, R0, RZ, 0x9 ;  /* 0x0000000003037211 */ /* 0x000fc400078f48ff */
[----:B------:R-:W-:Y:S02]  /*0240*/  CS2R R70, SRZ ;  /* 0x0000000000467805 */ /* 0x000fe4000001ff00 */
[----:B------:R-:W-:Y:S01]  /*0250*/  CS2R R56, SRZ ;  /* 0x0000000000387805 */ /* 0x000fe2000001ff00 */
[----:B------:R-:W-:Y:S01]  /*0260*/  FMUL R7, R7, UR4 ;  /* 0x0000000407077c20 */ /* 0x000fe20008400000 */
[----:B------:R-:W-:Y:S02]  /*0270*/  SHF.R.S32.HI R3, RZ, 0x9, R3 ;  /* 0x00000009ff037819 */ /* 0x000fe40000011403 */
[----:B------:R-:W-:Y:S01]  /*0280*/  CS2R R58, SRZ ;  /* 0x00000000003a7805 */ /* 0x000fe2000001ff00 */
[----:B---3--:R-:W-:Y:S01]  /*0290*/  USHF.L.U32 UR5, UR6, 0x7, URZ ;  /* 0x0000000706057899 */ /* 0x008fe2000800063f */
[----:B------:R-:W-:Y:S01]  /*02a0*/  CS2R R76, SRZ ;  /* 0x00000000004c7805 */ /* 0x000fe2000001ff00 */
[----:B------:R-:W-:Y:S01]  /*02b0*/  ULEA UR8, UR6, UR8, 0x18 ;  /* 0x0000000806087291 */ /* 0x000fe2000f8ec03f */
[----:B------:R-:W-:Y:S01]  /*02c0*/  IMAD.SHL.U32 R6, R3, 0x8, RZ ;  /* 0x0000000803067824 */ /* 0x000fe200078e00ff */
[----:B------:R-:W0:Y:S01]  /*02d0*/  F2I.U32.TRUNC.NTZ R7, R7 ;  /* 0x0000000700077305 */ /* 0x000e22000020f000 */
[----:B------:R-:W-:Y:S01]  /*02e0*/  ULOP3.LUT UR5, UR5, 0x180, URZ, 0xc0, !UPT ;  /* 0x0000018005057892 */ /* 0x000fe2000f8ec03f */
[----:B------:R-:W-:-:S02]  /*02f0*/  CS2R R78, SRZ ;  /* 0x00000000004e7805 */ /* 0x000fc4000001ff00 */
[----:B------:R-:W-:Y:S02]  /*0300*/  CS2R R124, SRZ ;  /* 0x00000000007c7805 */ /* 0x000fe4000001ff00 */
[----:B------:R-:W-:Y:S02]  /*0310*/  IABS R9, R6 ;  /* 0x0000000600097213 */ /* 0x000fe40000000000 */
[----:B------:R-:W-:Y:S02]  /*0320*/  CS2R R126, SRZ ;  /* 0x00000000007e7805 */ /* 0x000fe4000001ff00 */
[----:B------:R-:W-:Y:S02]  /*0330*/  CS2R R116, SRZ ;  /* 0x0000000000747805 */ /* 0x000fe4000001ff00 */
[----:B------:R-:W-:Y:S01]  /*0340*/  CS2R R118, SRZ ;  /* 0x0000000000767805 */ /* 0x000fe2000001ff00 */
[----:B------:R-:W1:Y:S01]  /*0350*/  I2F.RP R0, R9 ;  /* 0x0000000900007306 */ /* 0x000e620000209400 */
[----:B------:R-:W-:-:S02]  /*0360*/  CS2R R60, SRZ ;  /* 0x00000000003c7805 */ /* 0x000fc4000001ff00 */
[----:B------:R-:W-:Y:S02]  /*0370*/  CS2R R62, SRZ ;  /* 0x00000000003e7805 */ /* 0x000fe4000001ff00 */
[----:B------:R-:W-:Y:S02]  /*0380*/  CS2R R52, SRZ ;  /* 0x0000000000347805 */ /* 0x000fe4000001ff00 */
[----:B------:R-:W-:Y:S02]  /*0390*/  CS2R R54, SRZ ;  /* 0x0000000000367805 */ /* 0x000fe4000001ff00 */
[----:B------:R-:W-:Y:S02]  /*03a0*/  CS2R R48, SRZ ;  /* 0x0000000000307805 */ /* 0x000fe4000001ff00 */
[----:B------:R-:W-:Y:S02]  /*03b0*/  CS2R R50, SRZ ;  /* 0x0000000000327805 */ /* 0x000fe4000001ff00 */
[----:B0-----:R-:W-:-:S02]  /*03c0*/  IABS R13, R7 ;  /* 0x00000007000d7213 */ /* 0x001fc40000000000 */
[----:B------:R-:W-:Y:S02]  /*03d0*/  CS2R R44, SRZ ;  /* 0x00000000002c7805 */ /* 0x000fe4000001ff00 */
[----:B------:R-:W-:Y:S02]  /*03e0*/  CS2R R46, SRZ ;  /* 0x00000000002e7805 */ /* 0x000fe4000001ff00 */
[----:B------:R-:W-:Y:S02]  /*03f0*/  CS2R R40, SRZ ;  /* 0x0000000000287805 */ /* 0x000fe4000001ff00 */
[----:B------:R-:W-:Y:S02]  /*0400*/  CS2R R42, SRZ ;  /* 0x00000000002a7805 */ /* 0x000fe4000001ff00 */
[----:B------:R-:W-:Y:S02]  /*0410*/  CS2R R36, SRZ ;  /* 0x0000000000247805 */ /* 0x000fe4000001ff00 */
[----:B------:R-:W-:-:S02]  /*0420*/  CS2R R38, SRZ ;  /* 0x0000000000267805 */ /* 0x000fc4000001ff00 */
[----:B------:R-:W-:Y:S01]  /*0430*/  CS2R R32, SRZ ;  /* 0x0000000000207805 */ /* 0x000fe2000001ff00 */
[----:B-1----:R-:W0:Y:S01]  /*0440*/  MUFU.RCP R0, R0 ;  /* 0x0000000000007308 */ /* 0x002e220000001000 */
[----:B------:R-:W-:Y:S02]  /*0450*/  CS2R R34, SRZ ;  /* 0x0000000000227805 */ /* 0x000fe4000001ff00 */
[----:B------:R-:W-:Y:S02]  /*0460*/  CS2R R28, SRZ ;  /* 0x00000000001c7805 */ /* 0x000fe4000001ff00 */
[----:B------:R-:W-:Y:S02]  /*0470*/  CS2R R30, SRZ ;  /* 0x00000000001e7805 */ /* 0x000fe4000001ff00 */
[----:B------:R-:W-:Y:S02]  /*0480*/  CS2R R24, SRZ ;  /* 0x0000000000187805 */ /* 0x000fe4000001ff00 */
[----:B------:R-:W-:-:S02]  /*0490*/  CS2R R26, SRZ ;  /* 0x00000000001a7805 */ /* 0x000fc4000001ff00 */
[----:B------:R-:W-:Y:S02]  /*04a0*/  CS2R R20, SRZ ;  /* 0x0000000000147805 */ /* 0x000fe4000001ff00 */
        /* <DEDUP_REMOVED lines=9> */
[----:B------:R-:W-:Y:S01]  /*0540*/  CS2R R130, SRZ ;  /* 0x0000000000827805 */ /* 0x000fe2000001ff00 */
[----:B0-----:R-:W-:Y:S01]  /*0550*/  VIADD R2, R0, 0xffffffe ;  /* 0x0ffffffe00027836 */ /* 0x001fe20000000000 */
[----:B------:R-:W-:-:S02]  /*0560*/  IABS R0, R6 ;  /* 0x0000000600007213 */ /* 0x000fc40000000000 */
[----:B------:R-:W-:Y:S02]  /*0570*/  CS2R R132, SRZ ;  /* 0x0000000000847805 */ /* 0x000fe4000001ff00 */
[----:B------:R-:W-:Y:S01]  /*0580*/  CS2R R134, SRZ ;  /* 0x0000000000867805 */ /* 0x000fe2000001ff00 */
[----:B------:R0:W1:Y:S01]  /*0590*/  F2I.FTZ.U32.TRUNC.NTZ R3, R2 ;  /* 0x0000000200037305 */ /* 0x000062000021f000 */
[----:B------:R-:W-:Y:S01]  /*05a0*/  CS2R R136, SRZ ;  /* 0x0000000000887805 */ /* 0x000fe2000001ff00 */
[----:B------:R-:W-:Y:S01]  /*05b0*/  IMAD.MOV R0, RZ, RZ, -R0 ;  /* 0x000000ffff007224 */ /* 0x000fe200078e0a00 */
[----:B------:R-:W-:Y:S02]  /*05c0*/  CS2R R138, SRZ ;  /* 0x00000000008a7805 */ /* 0x000fe4000001ff00 */
[----:B------:R-:W-:Y:S02]  /*05d0*/  CS2R R140, SRZ ;  /* 0x00000000008c7805 */ /* 0x000fe4000001ff00 */
[----:B------:R-:W-:-:S02]  /*05e0*/  CS2R R142, SRZ ;  /* 0x00000000008e7805 */ /* 0x000fc4000001ff00 */
[----:B------:R-:W-:Y:S02]  /*05f0*/  CS2R R144, SRZ ;  /* 0x0000000000907805 */ /* 0x000fe4000001ff00 */
[----:B------:R-:W-:Y:S02]  /*0600*/  CS2R R146, SRZ ;  /* 0x0000000000927805 */ /* 0x000fe4000001ff00 */
[----:B------:R-:W-:Y:S01]  /*0610*/  CS2R R148, SRZ ;  /* 0x0000000000947805 */ /* 0x000fe2000001ff00 */
[----:B0-----:R-:W-:Y:S01]  /*0620*/  IMAD.MOV.U32 R2, RZ, RZ, RZ ;  /* 0x000000ffff027224 */ /* 0x001fe200078e00ff */
[----:B------:R-:W-:Y:S02]  /*0630*/  CS2R R150, SRZ ;  /* 0x0000000000967805 */ /* 0x000fe4000001ff00 */
[----:B------:R-:W-:Y:S02]  /*0640*/  CS2R R152, SRZ ;  /* 0x0000000000987805 */ /* 0x000fe4000001ff00 */
[----:B------:R-:W-:-:S02]  /*0650*/  CS2R R154, SRZ ;  /* 0x00000000009a7805 */ /* 0x000fc4000001ff00 */
[----:B------:R-:W-:Y:S02]  /*0660*/  CS2R R156, SRZ ;  /* 0x00000000009c7805 */ /* 0x000fe4000001ff00 */
[----:B------:R-:W-:Y:S01]  /*0670*/  CS2R R158, SRZ ;  /* 0x00000000009e7805 */ /* 0x000fe2000001ff00 */
[----:B-1----:R-:W-:Y:S01]  /*0680*/  IMAD.MOV R8, RZ, RZ, -R3 ;  /* 0x000000ffff087224 */ /* 0x002fe200078e0a03 */
[----:B------:R-:W-:Y:S02]  /*0690*/  CS2R R160, SRZ ;  /* 0x0000000000a07805 */ /* 0x000fe4000001ff00 */
[----:B------:R-:W-:Y:S02]  /*06a0*/  CS2R R162, SRZ ;  /* 0x0000000000a27805 */ /* 0x000fe4000001ff00 */
[----:B------:R-:W-:Y:S01]  /*06b0*/  CS2R R164, SRZ ;  /* 0x0000000000a47805 */ /* 0x000fe2000001ff00 */
[----:B------:R-:W-:Y:S01]  /*06c0*/  IMAD R11, R8, R9, RZ ;  /* 0x00000009080b7224 */ /* 0x000fe200078e02ff */
[----:B------:R-:W-:-:S02]  /*06d0*/  CS2R R166, SRZ ;  /* 0x0000000000a67805 */ /* 0x000fc4000001ff00 */
[----:B------:R-:W-:Y:S02]  /*06e0*/  CS2R R168, SRZ ;  /* 0x0000000000a87805 */ /* 0x000fe4000001ff00 */
[----:B------:R-:W-:Y:S01]  /*06f0*/  CS2R R170, SRZ ;  /* 0x0000000000aa7805 */ /* 0x000fe2000001ff00 */
[----:B------:R-:W-:Y:S01]  /*0700*/  IMAD.HI.U32 R2, R3, R11, R2 ;  /* 0x0000000b03027227 */ /* 0x000fe200078e0002 */
[----:B------:R-:W-:Y:S02]  /*0710*/  CS2R R172, SRZ ;  /* 0x0000000000ac7805 */ /* 0x000fe4000001ff00 */
[----:B------:R-:W-:Y:S02]  /*0720*/  CS2R R174, SRZ ;  /* 0x0000000000ae7805 */ /* 0x000fe4000001ff00 */
[----:B------:R-:W-:Y:S02]  /*0730*/  CS2R R176, SRZ ;  /* 0x0000000000b07805 */ /* 0x000fe4000001ff00 */
[----:B------:R-:W-:-:S02]  /*0740*/  CS2R R178, SRZ ;  /* 0x0000000000b27805 */ /* 0x000fc4000001ff00 */
[----:B------:R-:W-:Y:S01]  /*0750*/  CS2R R180, SRZ ;  /* 0x0000000000b47805 */ /* 0x000fe2000001ff00 */
[----:B------:R-:W-:Y:S01]  /*0760*/  IMAD.HI.U32 R2, R2, R13, RZ ;  /* 0x0000000d02027227 */ /* 0x000fe200078e00ff */
[----:B------:R-:W-:Y:S02]  /*0770*/  CS2R R182, SRZ ;  /* 0x0000000000b67805 */ /* 0x000fe4000001ff00 */
[----:B------:R-:W-:Y:S02]  /*0780*/  CS2R R184, SRZ ;  /* 0x0000000000b87805 */ /* 0x000fe4000001ff00 */
[----:B------:R-:W-:Y:S01]  /*0790*/  CS2R R186, SRZ ;  /* 0x0000000000ba7805 */ /* 0x000fe2000001ff00 */
[----:B------:R-:W-:Y:S01]  /*07a0*/  IMAD R0, R2, R0, R13 ;  /* 0x0000000002007224 */ /* 0x000fe200078e020d */
[----:B------:R-:W-:Y:S02]  /*07b0*/  CS2R R188, SRZ ;  /* 0x0000000000bc7805 */ /* 0x000fe4000001ff00 */
[----:B------:R-:W-:-:S02]  /*07c0*/  CS2R R190, SRZ ;  /* 0x0000000000be7805 */ /* 0x000fc4000001ff00 */
[----:B------:R-:W-:Y:S02]  /*07d0*/  CS2R R192, SRZ ;  /* 0x0000000000c07805 */ /* 0x000fe4000001ff00 */
[----:B------:R-:W-:Y:S02]  /*07e0*/  CS2R R194, SRZ ;  /* 0x0000000000c27805 */ /* 0x000fe4000001ff00 */
[----:B------:R-:W-:Y:S02]  /*07f0*/  ISETP.GT.U32.AND P1, PT, R9, R0, PT ;  /* 0x000000000900720c */ /* 0x000fe40003f24070 */
        /* <DEDUP_REMOVED lines=11> */
[----:B------:R-:W-:Y:S01]  /*08b0*/  CS2R R218, SRZ ;  /* 0x0000000000da7805 */ /* 0x000fe2000001ff00 */
[----:B------:R-:W-:Y:S01]  /*08c0*/  @!P1 IMAD.IADD R0, R0, 0x1, -R9 ;  /* 0x0000000100009824 */ /* 0x000fe200078e0a09 */
[----:B------:R-:W-:Y:S01]  /*08d0*/  CS2R R220, SRZ ;  /* 0x0000000000dc7805 */ /* 0x000fe2000001ff00 */
[----:B------:R-:W-:Y:S01]  /*08e0*/  @!P1 VIADD R2, R2, 0x1 ;  /* 0x0000000102029836 */ /* 0x000fe20000000000 */
[----:B------:R-:W-:Y:S02]  /*08f0*/  ISETP.NE.AND P1, PT, R6, RZ, PT ;  /* 0x000000ff0600720c */ /* 0x000fe40003f25270 */
[----:B------:R-:W-:-:S02]  /*0900*/  CS2R R222, SRZ ;  /* 0x0000000000de7805 */ /* 0x000fc4000001ff00 */
[----:B------:R-:W-:Y:S02]  /*0910*/  ISETP.GE.U32.AND P0, PT, R0, R9, PT ;  /* 0x000000090000720c */ /* 0x000fe40003f06070 */
[----:B------:R-:W-:Y:S02]  /*0920*/  CS2R R224, SRZ ;  /* 0x0000000000e07805 */ /* 0x000fe4000001ff00 */
[----:B------:R-:W-:Y:S02]  /*0930*/  LOP3.LUT R0, R7, R6, RZ, 0x3c, !PT ;  /* 0x0000000607007212 */ /* 0x000fe400078e3cff */
[----:B------:R-:W-:Y:S02]  /*0940*/  CS2R R226, SRZ ;  /* 0x0000000000e27805 */ /* 0x000fe4000001ff00 */
[----:B------:R-:W-:Y:S02]  /*0950*/  CS2R R228, SRZ ;  /* 0x0000000000e47805 */ /* 0x000fe4000001ff00 */
[----:B------:R-:W-:-:S02]  /*0960*/  CS2R R230, SRZ ;  /* 0x0000000000e67805 */ /* 0x000fc4000001ff00 */
[----:B------:R-:W-:Y:S01]  /*0970*/  ISETP.GE.AND P2, PT, R0, RZ, PT ;  /* 0x000000ff0000720c */ /* 0x000fe20003f46270 */
[----:B------:R-:W-:Y:S01]  /*0980*/  VIADD R0, R4, 0x1ff ;  /* 0x000001ff04007836 */ /* 0x000fe20000000000 */
[----:B------:R-:W-:Y:S02]  /*0990*/  CS2R R232, SRZ ;  /* 0x0000000000e87805 */ /* 0x000fe4000001ff00 */
[----:B------:R-:W-:Y:S02]  /*09a0*/  CS2R R234, SRZ ;  /* 0x0000000000ea7805 */ /* 0x000fe4000001ff00 */
[----:B------:R-:W-:Y:S02]  /*09b0*/  CS2R R236, SRZ ;  /* 0x0000000000ec7805 */ /* 0x000fe4000001ff00 */
[----:B------:R-:W-:Y:S02]  /*09c0*/  CS2R R238, SRZ ;  /* 0x0000000000ee7805 */ /* 0x000fe4000001ff00 */
[----:B------:R-:W-:Y:S01]  /*09d0*/  SHF.R.S32.HI R3, RZ, 0x1f, R0 ;  /* 0x0000001fff037819 */ /* 0x000fe20000011400 */
[----:B------:R-:W-:Y:S01]  /*09e0*/  @P0 VIADD R2, R2, 0x1 ;  /* 0x0000000102020836 */ /* 0x000fe20000000000 */
[----:B------:R-:W-:-:S02]  /*09f0*/  CS2R R246, SRZ ;  /* 0x0000000000f67805 */ /* 0x000fc4000001ff00 */
[----:B------:R-:W-:Y:S01]  /*0a00*/  LEA.HI R3, R3, R0, RZ, 0x9 ;  /* 0x0000000003037211 */ /* 0x000fe200078f48ff */
[----:B------:R-:W-:Y:S01]  /*0a10*/  @!P2 IMAD.MOV R2, RZ, RZ, -R2 ;  /* 0x000000ffff02a224 */ /* 0x000fe200078e0a02 */
[----:B------:R-:W-:-:S05]  /*0a20*/  @!P1 LOP3.LUT R2, RZ, R6, RZ, 0x33, !PT ;  /* 0x00000006ff029212 */ /* 0x000fca00078e33ff */
[----:B------:R-:W-:Y:S02]  /*0a30*/  IMAD.SHL.U32 R8, R2, 0x8, RZ ;  /* 0x0000000802087824 */ /* 0x000fe400078e00ff */
[----:B------:R-:W-:-:S03]  /*0a40*/  IMAD.MOV R2, RZ, RZ, -R2 ;  /* 0x000000ffff027224 */ /* 0x000fc600078e0a02 */
[----:B------:R-:W-:Y:S01]  /*0a50*/  LEA.HI.SX32 R3, R3, -R8, 0x17 ;  /* 0x8000000803037211 */ /* 0x000fe200078fbaff */
[----:B------:R-:W-:-:S03]  /*0a60*/  IMAD R6, R6, R2, R7 ;  /* 0x0000000206067224 */ /* 0x000fc600078e0207 */
[----:B------:R-:W-:Y:S02]  /*0a70*/  VIMNMX R13, R3, 0x8, PT ;  /* 0x00000008030d7848 */ /* 0x000fe40003fe0100 */
[----:B------:R-:W-:Y:S02]  /*0a80*/  IABS R11, R6 ;  /* 0x00000006000b7213 */ /* 0x000fe40000000000 */
[----:B------:R-:W-:-:S04]  /*0a90*/  IABS R9, R13 ;  /* 0x0000000d00097213 */ /* 0x000fc80000000000 */
[----:B------:R-:W0:Y:S08]  /*0aa0*/  I2F.RP R0, R9 ;  /* 0x0000000900007306 */ /* 0x000e300000209400 */
[----:B0-----:R-:W0:Y:S02]  /*0ab0*/  MUFU.RCP R0, R0 ;  /* 0x0000000000007308 */ /* 0x001e240000001000 */
[----:B0-----:R-:W-:-:S06]  /*0ac0*/  VIADD R3, R0, 0xffffffe ;  /* 0x0ffffffe00037836 */ /* 0x001fcc0000000000 */
[----:B------:R-:W0:Y:S02]  /*0ad0*/  F2I.FTZ.U32.TRUNC.NTZ R3, R3 ;  /* 0x0000000300037305 */ /* 0x000e24000021f000 */
[----:B0-----:R-:W-:-:S04]  /*0ae0*/  IMAD.MOV R10, RZ, RZ, -R3 ;  /* 0x000000ffff0a7224 */ /* 0x001fc800078e0a03 */
[----:B------:R-:W-:Y:S01]  /*0af0*/  IMAD.MOV.U32 R2, RZ, RZ, R10 ;  /* 0x000000ffff027224 */ /* 0x000fe200078e000a */
[----:B------:R-:W-:-:S03]  /*0b00*/  IABS R10, R13 ;  /* 0x0000000d000a7213 */ /* 0x000fc60000000000 */
[----:B------:R-:W-:Y:S02]  /*0b10*/  IMAD R7, R2, R9, RZ ;  /* 0x0000000902077224 */ /* 0x000fe400078e02ff */
[----:B------:R-:W-:Y:S02]  /*0b20*/  IMAD.MOV.U32 R2, RZ, RZ, RZ ;  /* 0x000000ffff027224 */ /* 0x000fe400078e00ff */
[----:B------:R-:W-:Y:S02]  /*0b30*/  IMAD.MOV R0, RZ, RZ, -R10 ;  /* 0x000000ffff007224 */ /* 0x000fe400078e0a0a */
[----:B------:R-:W-:Y:S01]  /*0b40*/  IMAD.HI.U32 R2, R3, R7, R2 ;  /* 0x0000000703027227 */ /* 0x000fe200078e0002 */
[----:B--2---:R-:W-:Y:S02]  /*0b50*/  LOP3.LUT R3, R244, 0x7f, RZ, 0xc0, !PT ;  /* 0x0000007ff4037812 */ /* 0x004fe400078ec0ff */
[----:B------:R-:W-:-:S03]  /*0b60*/  CS2R R244, SRZ ;  /* 0x0000000000f47805 */ /* 0x000fc6000001ff00 */
[----:B------:R-:W-:-:S04]  /*0b70*/  IMAD.HI.U32 R2, R2, R11, RZ ;  /* 0x0000000b02027227 */ /* 0x000fc800078e00ff */
[----:B------:R-:W-:Y:S01]  /*0b80*/  IMAD R0, R2, R0, R11 ;  /* 0x0000000002007224 */ /* 0x000fe200078e020b */
[----:B------:R-:W-:-:S04]  /*0b90*/  CS2R R10, SRZ ;  /* 0x00000000000a7805 */ /* 0x000fc8000001ff00 */
[----:B------:R-:W-:-:S13]  /*0ba0*/  ISETP.GT.U32.AND P1, PT, R9, R0, PT ;  /* 0x000000000900720c */ /* 0x000fda0003f24070 */
[----:B------:R-:W-:Y:S02]  /*0bb0*/  @!P1 IMAD.IADD R0, R0, 0x1, -R9 ;  /* 0x0000000100009824 */ /* 0x000fe400078e0a09 */
[----:B------:R-:W-:Y:S01]  /*0bc0*/  @!P1 VIADD R2, R2, 0x1 ;  /* 0x0000000102029836 */ /* 0x000fe20000000000 */
[----:B------:R-:W-:Y:S02]  /*0bd0*/  ISETP.NE.AND P1, PT, R13, RZ, PT ;  /* 0x000000ff0d00720c */ /* 0x000fe40003f25270 */
[----:B------:R-:W-:Y:S02]  /*0be0*/  ISETP.GE.U32.AND P0, PT, R0, R9, PT ;  /* 0x000000090000720c */ /* 0x000fe40003f06070 */
[----:B------:R-:W-:-:S04]  /*0bf0*/  LOP3.LUT R0, R6, R13, RZ, 0x3c, !PT ;  /* 0x0000000d06007212 */ /* 0x000fc800078e3cff */
[----:B------:R-:W-:-:S07]  /*0c00*/  ISETP.GE.AND P2, PT, R0, RZ, PT ;  /* 0x000000ff0000720c */ /* 0x000fce0003f46270 */
[----:B------:R-:W-:-:S06]  /*0c10*/  @P0 VIADD R2, R2, 0x1 ;  /* 0x0000000102020836 */ /* 0x000fcc0000000000 */
[----:B------:R-:W-:Y:S01]  /*0c20*/  @!P2 IMAD.MOV R2, RZ, RZ, -R2 ;  /* 0x000000ffff02a224 */ /* 0x000fe200078e0a02 */
[----:B------:R-:W-:-:S05]  /*0c30*/  @!P1 LOP3.LUT R2, RZ, R13, RZ, 0x33, !PT ;  /* 0x0000000dff029212 */ /* 0x000fca00078e33ff */
[----:B------:R-:W-:Y:S02]  /*0c40*/  IMAD.MOV R0, RZ, RZ, -R2 ;  /* 0x000000ffff007224 */ /* 0x000fe400078e0a02 */
[----:B------:R-:W-:Y:S02]  /*0c50*/  IMAD.SHL.U32 R7, R2, 0x200, RZ ;  /* 0x0000020002077824 */ /* 0x000fe400078e00ff */
[----:B------:R-:W-:Y:S01]  /*0c60*/  IMAD R0, R13, R0, R6 ;  /* 0x000000000d007224 */ /* 0x000fe200078e0206 */
[----:B------:R-:W-:-:S03]  /*0c70*/  CS2R R12, SRZ ;  /* 0x00000000000c7805 */ /* 0x000fc6000001ff00 */
[----:B------:R-:W-:Y:S01]  /*0c80*/  IMAD.IADD R0, R8, 0x1, R0 ;  /* 0x0000000108007824 */ /* 0x000fe200078e0200 */
[----:B------:R-:W-:-:S04]  /*0c90*/  CS2R R8, SRZ ;  /* 0x0000000000087805 */ /* 0x000fc8000001ff00 */
[----:B------:R-:W-:Y:S02]  /*0ca0*/  R2UR UR4, R0 ;  /* 0x00000000000472ca */ /* 0x000fe400000e0000 */
[----:B------:R-:W0:Y:S11]  /*0cb0*/  LDC R0, c[0x0][0x230] ;  /* 0x00008c00ff007b82 */ /* 0x000e360000000800 */
[----:B------:R-:W-:-:S06]  /*0cc0*/  ULEA UR4, UR4, UR5, 0x9 ;  /* 0x0000000504047291 */ /* 0x000fcc000f8e483f */
[----:B------:R-:W-:-:S05]  /*0cd0*/  VIADD R248, R3, UR4 ;  /* 0x0000000403f87c36 */ /* 0x000fca0008000000 */
[----:B------:R1:W-:Y:S01]  /*0ce0*/  STL [R1+0x950], R248 ;  /* 0x000950f801007387 */ /* 0x0003e20000100800 */
[----:B0-----:R-:W-:-:S03]  /*0cf0*/  VIADD R0, R0, 0x1f ;  /* 0x0000001f00007836 */ /* 0x001fc60000000000 */
[----:B------:R1:W-:Y:S02]  /*0d00*/  STL [R1+0x3d0], RZ ;  /* 0x0003d0ff01007387 */ /* 0x0003e40000100800 */
[----:B------:R-:W-:Y:S02]  /*0d10*/  ISETP.GE.AND P0, PT, R0, 0x20, PT ;  /* 0x000000200000780c */ /* 0x000fe40003f06270 */
[----:B------:R1:W-:Y:S04]  /*0d20*/  STL [R1+0x3d4], RZ ;  /* 0x0003d4ff01007387 */ /* 0x0003e80000100800 */
        /* <DEDUP_REMOVED lines=13> */
[----:B------:R1:W-:Y:S01]  /*0e00*/  STL [R1+0x60c], RZ ;  /* 0x00060cff01007387 */ /* 0x0003e20000100800 */
[----:B------:R-:W-:Y:S05]  /*0e10*/  @!P0 BRA `(.L_x_0) ;  /* 0x00000190009c8947 */ /* 0x000fea0003800000 */
[----:B------:R-:W-:Y:S01]  /*0e20*/  IABS R12, R4 ;  /* 0x00000004000c7213 */ /* 0x000fe20000000000 */
[----:B------:R-:W0:Y:S01]  /*0e30*/  S2R R206, SR_TID.X ;  /* 0x0000000000ce7919 */ /* 0x000e220000002100 */
[----:B------:R-:W-:Y:S01]  /*0e40*/  IABS R2, R5 ;  /* 0x0000000500027213 */ /* 0x000fe20000000000 */
[----:B------:R-:W-:Y:S01]  /*0e50*/  ULDC UR4, c[0x0][0x240] ;  /* 0x0000900000047ab9 */ /* 0x000fe20000000800 */
[----:B------:R-:W2:Y:S01]  /*0e60*/  I2F.RP R6, R12 ;  /* 0x0000000c00067306 */ /* 0x000ea20000209400 */
[----:B------:R-:W-:Y:S01]  /*0e70*/  IABS R14, R248 ;  /* 0x000000f8000e7213 */ /* 0x000fe20000000000 */
[----:B------:R-:W-:Y:S01]  /*0e80*/  ULDC UR5, c[0x0][0x234] ;  /* 0x00008d0000057ab9 */ /* 0x000fe20000000800 */
[----:B------:R-:W-:Y:S01]  /*0e90*/  SHF.R.S32.HI R207, RZ, 0x1f, R0 ;  /* 0x0000001fffcf7819 */ /* 0x000fe20000011400 */
[----:B------:R-:W-:Y:S01]  /*0ea0*/  ULDC.64 UR12, c[0x0][0x218] ;  /* 0x00008600000c7ab9 */ /* 0x000fe20000000a00 */
[----:B------:R-:W-:Y:S01]  /*0eb0*/  ISETP.GE.AND P4, PT, R248, RZ, PT ;  /* 0x000000fff800720c */ /* 0x000fe20003f86270 */
[----:B------:R-:W-:Y:S01]  /*0ec0*/  ULDC.64 UR14, c[0x0][0x218] ;  /* 0x00008600000e7ab9 */ /* 0x000fe20000000a00 */
[----:B------:R-:W-:Y:S01]  /*0ed0*/  LEA.HI R207, R207, R0, RZ, 0x5 ;  /* 0x00000000cfcf7211 */ /* 0x000fe200078f28ff */
[----:B------:R-:W3:Y:S01]  /*0ee0*/  I2F.RP R3, R2 ;  /* 0x0000000200037306 */ /* 0x000ee20000209400 */
[----:B------:R-:W-:Y:S01]  /*0ef0*/  ULDC.64 UR6, c[0x0][0x210] ;  /* 0x0000840000067ab9 */ /* 0x000fe20000000a00 */
[----:B------:R-:W-:Y:S01]  /*0f00*/  ULDC.64 UR16, c[0x0][0x218] ;  /* 0x0000860000107ab9 */ /* 0x000fe20000000a00 */
[----:B------:R-:W-:-:S02]  /*0f10*/  CS2R R108, SRZ ;  /* 0x00000000006c7805 */ /* 0x000fc4000001ff00 */
[----:B------:R-:W-:Y:S02]  /*0f20*/  CS2R R110, SRZ ;  /* 0x00000000006e7805 */ /* 0x000fe4000001ff00 */
[----:B------:R-:W-:Y:S02]  /*0f30*/  CS2R R112, SRZ ;  /* 0x0000000000707805 */ /* 0x000fe4000001ff00 */
[----:B------:R-:W-:Y:S02]  /*0f40*/  SHF.R.S32.HI R207, RZ, 0x5, R207 ;  /* 0x00000005ffcf7819 */ /* 0x000fe400000114cf */
[----:B------:R-:W-:Y:S01]  /*0f50*/  CS2R R114, SRZ ;  /* 0x0000000000727805 */ /* 0x000fe2000001ff00 */
[----:B--2---:R-:W2:Y:S01]  /*0f60*/  MUFU.RCP R6, R6 ;  /* 0x0000000600067308 */ /* 0x004ea20000001000 */
[----:B------:R-:W-:Y:S02]  /*0f70*/  CS2R R116, SRZ ;  /* 0x0000000000747805 */ /* 0x000fe4000001ff00 */
[----:B------:R-:W-:-:S02]  /*0f80*/  CS2R R118, SRZ ;  /* 0x0000000000767805 */ /* 0x000fc4000001ff00 */
[----:B------:R-:W-:Y:S02]  /*0f90*/  CS2R R120, SRZ ;  /* 0x0000000000787805 */ /* 0x000fe4000001ff00 */
[----:B------:R-:W-:Y:S02]  /*0fa0*/  CS2R R122, SRZ ;  /* 0x00000000007a7805 */ /* 0x000fe4000001ff00 */
[----:B------:R-:W-:Y:S02]  /*0fb0*/  CS2R R124, SRZ ;  /* 0x00000000007c7805 */ /* 0x000fe4000001ff00 */
[----:B------:R-:W-:Y:S02]  /*0fc0*/  CS2R R126, SRZ ;  /* 0x00000000007e7805 */ /* 0x000fe4000001ff00 */
[----:B------:R-:W-:Y:S01]  /*0fd0*/  CS2R R128, SRZ ;  /* 0x0000000000807805 */ /* 0x000fe2000001ff00 */
[----:B---3--:R-:W3:Y:S01]  /*0fe0*/  MUFU.RCP R3, R3 ;  /* 0x0000000300037308 */ /* 0x008ee20000001000 */
[----:B------:R-:W-:-:S02]  /*0ff0*/  CS2R R130, SRZ ;  /* 0x0000000000827805 */ /* 0x000fc4000001ff00 */
[----:B------:R-:W-:Y:S02]  /*1000*/  CS2R R132, SRZ ;  /* 0x0000000000847805 */ /* 0x000fe4000001ff00 */
[----:B------:R-:W-:Y:S02]  /*1010*/  CS2R R134, SRZ ;  /* 0x0000000000867805 */ /* 0x000fe4000001ff00 */
[----:B------:R-:W-:Y:S02]  /*1020*/  CS2R R136, SRZ ;  /* 0x0000000000887805 */ /* 0x000fe4000001ff00 */
[----:B------:R-:W-:Y:S02]  /*1030*/  CS2R R138, SRZ ;  /* 0x00000000008a7805 */ /* 0x000fe4000001ff00 */
[----:B------:R-:W-:Y:S02]  /*1040*/  CS2R R140, SRZ ;  /* 0x00000000008c7805 */ /* 0x000fe4000001ff00 */
[----:B------:R-:W-:-:S02]  /*1050*/  CS2R R142, SRZ ;  /* 0x00000000008e7805 */ /* 0x000fc4000001ff00 */
[----:B------:R-:W-:Y:S01]  /*1060*/  CS2R R144, SRZ ;  /* 0x0000000000907805 */ /* 0x000fe2000001ff00 */
[----:B--2---:R-:W-:Y:S01]  /*1070*/  VIADD R10, R6, 0xffffffe ;  /* 0x0ffffffe060a7836 */ /* 0x004fe20000000000 */
[----:B0-----:R-:W-:Y:S02]  /*1080*/  SHF.R.U32.HI R6, RZ, 0x5, R206 ;  /* 0x00000005ff067819 */ /* 0x001fe400000116ce */
[----:B------:R-:W-:Y:S02]  /*1090*/  CS2R R146, SRZ ;  /* 0x0000000000927805 */ /* 0x000fe4000001ff00 */
[----:B------:R-:W-:Y:S01]  /*10a0*/  CS2R R148, SRZ ;  /* 0x0000000000947805 */ /* 0x000fe2000001ff00 */
[----:B------:R0:W2:Y:S01]  /*10b0*/  F2I.FTZ.U32.TRUNC.NTZ R11, R10 ;  /* 0x0000000a000b7305 */ /* 0x0000a2000021f000 */
[----:B------:R-:W-:Y:S02]  /*10c0*/  SGXT.U32 R6, R6, 0x2 ;  /* 0x000000020606781a */ /* 0x000fe40000000000 */
[----:B------:R-:W-:Y:S01]  /*10d0*/  CS2R R150, SRZ ;  /* 0x0000000000967805 */ /* 0x000fe2000001ff00 */
[----:B---3--:R-:W-:Y:S01]  /*10e0*/  VIADD R8, R3, 0xffffffe ;  /* 0x0ffffffe03087836 */ /* 0x008fe20000000000 */
[----:B------:R-:W-:-:S03]  /*10f0*/  LOP3.LUT R6, R7, R6, RZ, 0xfc, !PT ;  /* 0x0000000607067212 */ /* 0x000fc600078efcff */
[----:B------:R3:W4:Y:S01]  /*1100*/  F2I.FTZ.U32.TRUNC.NTZ R9, R8 ;  /* 0x0000000800097305 */ /* 0x000722000021f000 */
[----:B0-----:R-:W-:Y:S01]  /*1110*/  IMAD.MOV.U32 R10, RZ, RZ, RZ ;  /* 0x000000ffff0a7224 */ /* 0x001fe200078e00ff */
[----:B------:R-:W-:Y:S02]  /*1120*/  IABS R71, R6 ;  /* 0x0000000600477213 */ /* 0x000fe40000000000 */
[C---:B------:R-:W-:Y:S02]  /*1130*/  LOP3.LUT R15, R6.reuse, 0x1f8, RZ, 0xfc, !PT ;  /* 0x000001f8060f7812 */ /* 0x040fe400078efcff */
[----:B------:R-:W-:Y:S01]  /*1140*/  LOP3.LUT R16, R6, 0x1f4, RZ, 0xfc, !PT ;  /* 0x000001f406107812 */ /* 0x000fe200078efcff */
[----:B--2---:R-:W-:Y:S01]  /*1150*/  IMAD.MOV R13, RZ, RZ, -R11 ;  /* 0x000000ffff0d7224 */ /* 0x004fe200078e0a0b */
[----:B------:R-:W-:Y:S01]  /*1160*/  IABS R69, R15 ;  /* 0x0000000f00457213 */ /* 0x000fe20000000000 */
[----:B---3--:R-:W-:Y:S01]  /*1170*/  IMAD.MOV.U32 R8, RZ, RZ, RZ ;  /* 0x000000ffff087224 */ /* 0x008fe200078e00ff */
[----:B------:R-:W-:Y:S01]  /*1180*/  IABS R209, R16 ;  /* 0x0000001000d17213 */ /* 0x000fe20000000000 */
[----:B------:R-:W-:Y:S01]  /*1190*/  IMAD R13, R13, R12, RZ ;  /* 0x0000000c0d0d7224 */ /* 0x000fe200078e02ff */
[----:B------:R-:W-:-:S02]  /*11a0*/  ISETP.GE.AND P3, PT, R15, RZ, PT ;  /* 0x000000ff0f00720c */ /* 0x000fc40003f66270 */
[----:B------:R-:W-:Y:S01]  /*11b0*/  LOP3.LUT R15, R6, 0x1e8, RZ, 0xfc, !PT ;  /* 0x000001e8060f7812 */ /* 0x000fe200078efcff */
[----:B------:R-:W-:Y:S01]  /*11c0*/  IMAD.HI.U32 R11, R11, R13, R10 ;  /* 0x0000000d0b0b7227 */ /* 0x000fe200078e000a */
[----:B------:R-:W-:Y:S02]  /*11d0*/  ISETP.GE.AND P5, PT, R16, RZ, PT ;  /* 0x000000ff1000720c */ /* 0x000fe40003fa6270 */
[----:B------:R-:W-:Y:S01]  /*11e0*/  IABS R67, R15 ;  /* 0x0000000f00437213 */ /* 0x000fe20000000000 */
[----:B------:R-:W-:Y:S01]  /*11f0*/  IMAD.MOV.U32 R13, RZ, RZ, R14 ;  /* 0x000000ffff0d7224 */ /* 0x000fe200078e000e */
[C---:B------:R-:W-:Y:S01]  /*1200*/  LOP3.LUT R18, R6.reuse, 0x74, RZ, 0xfc, !PT ;  /* 0x0000007406127812 */ /* 0x040fe200078efcff */
[----:B----4-:R-:W-:Y:S01]  /*1210*/  IMAD.MOV R3, RZ, RZ, -R9 ;  /* 0x000000ffff037224 */ /* 0x010fe200078e0a09 */
[C---:B------:R-:W-:Y:S01]  /*1220*/  LOP3.LUT R70, R6.reuse, 0x6c, RZ, 0xfc, !PT ;  /* 0x0000006c06467812 */ /* 0x040fe200078efcff */
[----:B------:R-:W-:Y:S01]  /*1230*/  IMAD.HI.U32 R11, R11, R13, RZ ;  /* 0x0000000d0b0b7227 */ /* 0x000fe200078e00ff */
[----:B------:R-:W-:-:S02]  /*1240*/  LOP3.LUT R20, R6, 0x70, RZ, 0xfc, !PT ;  /* 0x0000007006147812 */ /* 0x000fc400078efcff */
[C---:B------:R-:W-:Y:S01]  /*1250*/  LOP3.LUT R72, R6.reuse, 0x68, RZ, 0xfc, !PT ;  /* 0x0000006806487812 */ /* 0x040fe200078efcff */
[----:B------:R-:W-:Y:S01]  /*1260*/  IMAD.MOV R11, RZ, RZ, -R11 ;  /* 0x000000ffff0b7224 */ /* 0x000fe200078e0a0b */
[----:B------:R-:W-:Y:S01]  /*1270*/  LOP3.LUT R74, R6, 0x64, RZ, 0xfc, !PT ;  /* 0x00000064064a7812 */ /* 0x000fe200078efcff */
[----:B------:R-:W-:Y:S01]  /*1280*/  IMAD R3, R3, R2, RZ ;  /* 0x0000000203037224 */ /* 0x000fe200078e02ff */
[----:B------:R-:W-:Y:S01]  /*1290*/  IABS R16, R72 ;  /* 0x0000004800107213 */ /* 0x000fe20000000000 */
[----:B------:R-:W-:Y:S01]  /*12a0*/  IMAD R11, R12, R11, R13 ;  /* 0x0000000b0c0b7224 */ /* 0x000fe200078e020d */
[----:B------:R-:W-:Y:S01]  /*12b0*/  LOP3.LUT R76, R6, 0x58, RZ, 0xfc, !PT ;  /* 0x00000058064c7812 */ /* 0x000fe200078efcff */
[----:B------:R-:W-:Y:S01]  /*12c0*/  IMAD.HI.U32 R3, R9, R3, R8 ;  /* 0x0000000309037227 */ /* 0x000fe200078e0008 */
[----:B------:R-:W-:Y:S02]  /*12d0*/  LEA.HI R9, R206, R7, RZ, 0x1b ;  /* 0x00000007ce097211 */ /* 0x000fe400078fd8ff */
[----:B------:R-:W-:-:S02]  /*12e0*/  ISETP.GT.U32.AND P0, PT, R12, R11, PT ;  /* 0x0000000b0c00720c */ /* 0x000fc40003f04070 */
[C---:B------:R-:W-:Y:S01]  /*12f0*/  LOP3.LUT R77, R6.reuse, 0x48, RZ, 0xfc, !PT ;  /* 0x00000048064d7812 */ /* 0x040fe200078efcff */
[----:B------:R-:W-:Y:S01]  /*1300*/  VIADD R14, R9, 0x1fc ;  /* 0x000001fc090e7836 */ /* 0x000fe20000000000 */
[C---:B------:R-:W-:Y:S01]  /*1310*/  LOP3.LUT R78, R6.reuse, 0x44, RZ, 0xfc, !PT ;  /* 0x00000044064e7812 */ /* 0x040fe200078efcff */
[C---:B------:R-:W-:Y:S01]  /*1320*/  IMAD.HI.U32 R8, R3.reuse, R71, RZ ;  /* 0x0000004703087227 */ /* 0x040fe200078e00ff */
[C---:B------:R-:W-:Y:S02]  /*1330*/  LOP3.LUT R79, R6.reuse, 0x40, RZ, 0xfc, !PT ;  /* 0x00000040064f7812 */ /* 0x040fe400078efcff */
[----:B------:R-:W-:Y:S01]  /*1340*/  IABS R208, R14 ;  /* 0x0000000e00d07213 */ /* 0x000fe20000000000 */
[----:B------:R-:W-:Y:S01]  /*1350*/  IMAD.MOV R8, RZ, RZ, -R8 ;  /* 0x000000ffff087224 */ /* 0x000fe200078e0a08 */
[----:B------:R-:W-:Y:S01]  /*1360*/  IABS R82, R79 ;  /* 0x0000004f00527213 */ /* 0x000fe20000000000 */
[----:B------:R-:W-:Y:S01]  /*1370*/  IMAD.HI.U32 R10, R3, R209, RZ ;  /* 0x000000d1030a7227 */ /* 0x000fe200078e00ff */
[----:B------:R-:W-:-:S02]  /*1380*/  LOP3.LUT R81, R6, 0x30, RZ, 0xfc, !PT ;  /* 0x0000003006517812 */ /* 0x000fc400078efcff */
[----:B------:R-:W-:Y:S01]  /*1390*/  LOP3.LUT R83, R6, 0x2c, RZ, 0xfc, !PT ;  /* 0x0000002c06537812 */ /* 0x000fe200078efcff */
[----:B------:R-:W-:Y:S01]  /*13a0*/  @!P0 IMAD.IADD R11, R11, 0x1, -R12 ;  /* 0x000000010b0b8824 */ /* 0x000fe200078e0a0c */
[----:B------:R-:W-:Y:S01]  /*13b0*/  ISETP.GE.AND P0, PT, R14, RZ, PT ;  /* 0x000000ff0e00720c */ /* 0x000fe20003f06270 */
[----:B------:R-:W-:Y:S01]  /*13c0*/  IMAD R71, R2, R8, R71 ;  /* 0x0000000802477224 */ /* 0x000fe200078e0247 */
[----:B------:R-:W-:Y:S01]  /*13d0*/  LOP3.LUT R14, R6, 0x1ec, RZ, 0xfc, !PT ;  /* 0x000001ec060e7812 */ /* 0x000fe200078efcff */
[C---:B------:R-:W-:Y:S01]  /*13e0*/  IMAD.HI.U32 R0, R3.reuse, R208, RZ ;  /* 0x000000d003007227 */ /* 0x040fe200078e00ff */
[----:B------:R-:W-:Y:S02]  /*13f0*/  ISETP.GT.U32.AND P2, PT, R12, R11, PT ;  /* 0x0000000b0c00720c */ /* 0x000fe40003f44070 */
[----:B------:R-:W-:Y:S01]  /*1400*/  ISETP.GT.U32.AND P1, PT, R2, R71, PT ;  /* 0x000000470200720c */ /* 0x000fe20003f24070 */
[----:B------:R-:W-:Y:S01]  /*1410*/  IMAD.HI.U32 R8, R3, R69, RZ ;  /* 0x0000004503087227 */ /* 0x000fe200078e00ff */
[----:B------:R-:W-:-:S02]  /*1420*/  IABS R210, R14 ;  /* 0x0000000e00d27213 */ /* 0x000fc40000000000 */
[----:B------:R-:W-:Y:S01]  /*1430*/  IABS R86, R81 ;  /* 0x0000005100567213 */ /* 0x000fe20000000000 */
[----:B------:R-:W-:Y:S01]  /*1440*/  IMAD.MOV R13, RZ, RZ, -R0 ;  /* 0x000000ffff0d7224 */ /* 0x000fe200078e0a00 */
[----:B------:R-:W-:Y:S01]  /*1450*/  IABS R88, R83 ;  /* 0x0000005300587213 */ /* 0x000fe20000000000 */
[----:B------:R-:W-:Y:S01]  /*1460*/  IMAD.MOV R8, RZ, RZ, -R8 ;  /* 0x000000ffff087224 */ /* 0x000fe200078e0a08 */
[----:B------:R-:W-:Y:S01]  /*1470*/  LOP3.LUT R85, R6, 0x28, RZ, 0xfc, !PT ;  /* 0x0000002806557812 */ /* 0x000fe200078efcff */
[----:B------:R-:W-:Y:S01]  /*1480*/  IMAD R208, R2, R13, R208 ;  /* 0x0000000d02d07224 */ /* 0x000fe200078e02d0 */
[----:B------:R-:W-:Y:S01]  /*1490*/  LOP3.LUT R87, R6, 0x24, RZ, 0xfc, !PT ;  /* 0x0000002406577812 */ /* 0x000fe200078efcff */
[C---:B------:R-:W-:Y:S01]  /*14a0*/  IMAD R69, R2.reuse, R8, R69 ;  /* 0x0000000802457224 */ /* 0x040fe200078e0245 */
[----:B------:R-:W-:Y:S01]  /*14b0*/  IABS R90, R85 ;  /* 0x00000055005a7213 */ /* 0x000fe20000000000 */
[----:B------:R-:W-:Y:S01]  /*14c0*/  @!P2 IMAD.IADD R11, R11, 0x1, -R12 ;  /* 0x000000010b0ba824 */ /* 0x000fe200078e0a0c */
[C---:B------:R-:W-:Y:S01]  /*14d0*/  ISETP.GT.U32.AND P2, PT, R2.reuse, R208, PT ;  /* 0x000000d00200720c */ /* 0x040fe20003f44070 */
[----:B------:R-:W-:Y:S01]  /*14e0*/  @!P1 IMAD.IADD R71, R71, 0x1, -R2 ;  /* 0x0000000147479824 */ /* 0x000fe200078e0a02 */
[----:B------:R-:W-:Y:S01]  /*14f0*/  ISETP.GT.U32.AND P1, PT, R2, R69, PT ;  /* 0x000000450200720c */ /* 0x000fe20003f24070 */
[----:B------:R-:W-:Y:S01]  /*1500*/  IMAD.MOV R10, RZ, RZ, -R10 ;  /* 0x000000ffff0a7224 */ /* 0x000fe200078e0a0a */
[----:B------:R-:W-:Y:S01]  /*1510*/  LOP3.LUT R12, R6, 0x1f0, RZ, 0xfc, !PT ;  /* 0x000001f0060c7812 */ /* 0x000fe200078efcff */
[----:B------:R-:W-:Y:S01]  /*1520*/  IMAD.MOV.U32 R8, RZ, RZ, R11 ;  /* 0x000000ffff087224 */ /* 0x000fe200078e000b */
[C---:B------:R-:W-:Y:S01]  /*1530*/  ISETP.GT.U32.AND P6, PT, R2.reuse, R71, PT ;  /* 0x000000470200720c */ /* 0x040fe20003fc4070 */
[----:B------:R-:W-:Y:S01]  /*1540*/  IMAD R209, R2, R10, R209 ;  /* 0x0000000a02d17224 */ /* 0x000fe200078e02d1 */
[----:B------:R-:W-:Y:S01]  /*1550*/  IABS R68, R12 ;  /* 0x0000000c00447213 */ /* 0x000fe20000000000 */
[----:B------:R-:W-:Y:S01]  /*1560*/  IMAD.HI.U32 R10, R3, R210, RZ ;  /* 0x000000d2030a7227 */ /* 0x000fe200078e00ff */
[----:B------:R-:W-:-:S02]  /*1570*/  IABS R92, R87 ;  /* 0x00000057005c7213 */ /* 0x000fc40000000000 */
[----:B------:R-:W-:Y:S01]  /*1580*/  LOP3.LUT R89, R6, 0x20, RZ, 0xfc, !PT ;  /* 0x0000002006597812 */ /* 0x000fe200078efcff */
[--C-:B------:R-:W-:Y:S01]  /*1590*/  @!P2 IMAD.IADD R208, R208, 0x1, -R2.reuse ;  /* 0x00000001d0d0a824 */ /* 0x100fe200078e0a02 */
[----:B------:R-:W-:Y:S01]  /*15a0*/  ISETP.NE.AND P2, PT, R4, RZ, PT ;  /* 0x000000ff0400720c */ /* 0x000fe20003f45270 */
[--C-:B------:R-:W-:Y:S01]  /*15b0*/  @!P1 IMAD.IADD R69, R69, 0x1, -R2.reuse ;  /* 0x0000000145459824 */ /* 0x100fe200078e0a02 */
[----:B------:R-:W-:Y:S01]  /*15c0*/  IABS R94, R89 ;  /* 0x00000059005e7213 */ /* 0x000fe20000000000 */
[----:B------:R-:W-:Y:S01]  /*15d0*/  IMAD.HI.U32 R0, R3, R68, RZ ;  /* 0x0000004403007227 */ /* 0x000fe200078e00ff */
[----:B------:R-:W-:Y:S02]  /*15e0*/  ISETP.GT.U32.AND P1, PT, R2, R208, PT ;  /* 0x000000d00200720c */ /* 0x000fe40003f24070 */
[----:B------:R-:W-:Y:S01]  /*15f0*/  LOP3.LUT R91, R6, 0x18, RZ, 0xfc, !PT ;  /* 0x00000018065b7812 */ /* 0x000fe200078efcff */
[----:B------:R-:W-:Y:S01]  /*1600*/  @!P6 IMAD.IADD R71, R71, 0x1, -R2 ;  /* 0x000000014747e824 */ /* 0x000fe200078e0a02 */
[C---:B------:R-:W-:Y:S01]  /*1610*/  ISETP.GT.U32.AND P6, PT, R2.reuse, R69, PT ;  /* 0x000000450200720c */ /* 0x040fe20003fc4070 */
[----:B------:R-:W-:Y:S01]  /*1620*/  IMAD.MOV R11, RZ, RZ, -R0 ;  /* 0x000000ffff0b7224 */ /* 0x000fe200078e0a00 */
[----:B------:R-:W-:Y:S01]  /*1630*/  IABS R100, R91 ;  /* 0x0000005b00647213 */ /* 0x000fe20000000000 */
[----:B------:R-:W-:Y:S01]  /*1640*/  @!P4 IMAD.MOV R8, RZ, RZ, -R8 ;  /* 0x000000ffff08c224 */ /* 0x000fe200078e0a08 */
[C---:B------:R-:W-:Y:S01]  /*1650*/  ISETP.GT.U32.AND P4, PT, R2.reuse, R209, PT ;  /* 0x000000d10200720c */ /* 0x040fe20003f84070 */
[----:B------:R-:W-:Y:S01]  /*1660*/  IMAD R68, R2, R11, R68 ;  /* 0x0000000b02447224 */ /* 0x000fe200078e0244 */
[----:B------:R-:W-:Y:S01]  /*1670*/  @!P2 LOP3.LUT R8, RZ, R4, RZ, 0x33, !PT ;  /* 0x00000004ff08a212 */ /* 0x000fe200078e33ff */
[----:B------:R-:W-:Y:S01]  /*1680*/  IMAD.HI.U32 R0, R3, R67, RZ ;  /* 0x0000004303007227 */ /* 0x000fe200078e00ff */
[----:B------:R-:W-:-:S02]  /*1690*/  ISETP.GE.AND P2, PT, R12, RZ, PT ;  /* 0x000000ff0c00720c */ /* 0x000fc40003f46270 */
[C---:B------:R-:W-:Y:S01]  /*16a0*/  LOP3.LUT R12, R6.reuse, 0x1e0, RZ, 0xfc, !PT ;  /* 0x000001e0060c7812 */ /* 0x040fe200078efcff */
[----:B------:R-:W-:Y:S01]  /*16b0*/  IMAD.MOV R13, RZ, RZ, -R10 ;  /* 0x000000ffff0d7224 */ /* 0x000fe200078e0a0a */
[----:B------:R-:W-:Y:S01]  /*16c0*/  LOP3.LUT R10, R6, 0x1e4, RZ, 0xfc, !PT ;  /* 0x000001e4060a7812 */ /* 0x000fe200078efcff */
[----:B------:R-:W-:Y:S01]  /*16d0*/  @!P1 IMAD.IADD R208, R208, 0x1, -R2 ;  /* 0x00000001d0d09824 */ /* 0x000fe200078e0a02 */
[C---:B------:R-:W-:Y:S01]  /*16e0*/  ISETP.GT.U32.AND P1, PT, R2.reuse, R68, PT ;  /* 0x000000440200720c */ /* 0x040fe20003f24070 */
[----:B------:R-:W-:Y:S01]  /*16f0*/  IMAD R210, R2, R13, R210 ;  /* 0x0000000d02d27224 */ /* 0x000fe200078e02d2 */
[----:B------:R-:W-:Y:S01]  /*1700*/  IABS R211, R10 ;  /* 0x0000000a00d37213 */ /* 0x000fe20000000000 */
[----:B------:R-:W-:Y:S01]  /*1710*/  IMAD.MOV R4, RZ, RZ, -R0 ;  /* 0x000000ffff047224 */ /* 0x000fe200078e0a00 */
[----:B------:R-:W-:Y:S01]  /*1720*/  IABS R66, R12 ;  /* 0x0000000c00427213 */ /* 0x000fe20000000000 */
[----:B------:R-:W-:Y:S01]  /*1730*/  @!P6 IMAD.IADD R69, R69, 0x1, -R2 ;  /* 0x000000014545e824 */ /* 0x000fe200078e0a02 */
[----:B------:R-:W-:Y:S01]  /*1740*/  ISETP.GE.AND P6, PT, R6, RZ, PT ;  /* 0x000000ff0600720c */ /* 0x000fe20003fc6270 */
[----:B------:R-:W-:Y:S01]  /*1750*/  IMAD R67, R2, R4, R67 ;  /* 0x0000000402437224 */ /* 0x000fe200078e0243 */
[----:B------:R-:W-:Y:S01]  /*1760*/  LOP3.LUT R93, R6, 0x14, RZ, 0xfc, !PT ;  /* 0x00000014065d7812 */ /* 0x000fe200078efcff */
[----:B------:R-:W-:Y:S01]  /*1770*/  @!P0 IMAD.MOV R208, RZ, RZ, -R208 ;  /* 0x000000ffffd08224 */ /* 0x000fe200078e0ad0 */
[----:B------:R-:W-:Y:S01]  /*1780*/  ISETP.GT.U32.AND P0, PT, R2, R210, PT ;  /* 0x000000d20200720c */ /* 0x000fe20003f04070 */
[--C-:B------:R-:W-:Y:S01]  /*1790*/  @!P4 IMAD.IADD R209, R209, 0x1, -R2.reuse ;  /* 0x00000001d1d1c824 */ /* 0x100fe200078e0a02 */
[----:B------:R-:W-:Y:S01]  /*17a0*/  LOP3.LUT R95, R6, 0x10, RZ, 0xfc, !PT ;  /* 0x00000010065f7812 */ /* 0x000fe200078efcff */
[----:B------:R-:W-:Y:S01]  /*17b0*/  @!P3 IMAD.MOV R69, RZ, RZ, -R69 ;  /* 0x000000ffff45b224 */ /* 0x000fe200078e0a45 */
[----:B------:R-:W-:Y:S01]  /*17c0*/  ISETP.GT.U32.AND P3, PT, R2, R67, PT ;  /* 0x000000430200720c */ /* 0x000fe20003f64070 */
[----:B------:R-:W-:Y:S01]  /*17d0*/  VIADD R0, R9, 0x1dc ;  /* 0x000001dc09007836 */ /* 0x000fe20000000000 */
[----:B------:R-:W-:Y:S01]  /*17e0*/  LOP3.LUT R97, R6, 0xc, RZ, 0xfc, !PT ;  /* 0x0000000c06617812 */ /* 0x000fe200078efcff */
[----:B------:R-:W-:Y:S01]  /*17f0*/  @!P1 IMAD.IADD R68, R68, 0x1, -R2 ;  /* 0x0000000144449824 */ /* 0x000fe200078e0a02 */
[----:B------:R-:W-:Y:S01]  /*1800*/  ISETP.GT.U32.AND P1, PT, R2, R209, PT ;  /* 0x000000d10200720c */ /* 0x000fe20003f24070 */
[----:B------:R-:W-:Y:S01]  /*1810*/  @!P6 IMAD.MOV R71, RZ, RZ, -R71 ;  /* 0x000000ffff47e224 */ /* 0x000fe200078e0a47 */
[----:B------:R-:W-:-:S02]  /*1820*/  ISETP.GE.AND P4, PT, R0, RZ, PT ;  /* 0x000000ff0000720c */ /* 0x000fc40003f86270 */
[----:B------:R-:W-:Y:S01]  /*1830*/  IABS R212, R0 ;  /* 0x0000000000d47213 */ /* 0x000fe20000000000 */
[----:B------:R-:W-:Y:S01]  /*1840*/  IMAD.HI.U32 R0, R3, R211, RZ ;  /* 0x000000d303007227 */ /* 0x000fe200078e00ff */
[----:B------:R-:W-:Y:S02]  /*1850*/  ISETP.GT.U32.AND P6, PT, R2, R68, PT ;  /* 0x000000440200720c */ /* 0x000fe40003fc4070 */
[----:B------:R-:W-:Y:S01]  /*1860*/  IABS R102, R93 ;  /* 0x0000005d00667213 */ /* 0x000fe20000000000 */
[----:B------:R-:W-:Y:S01]  /*1870*/  @!P0 IMAD.IADD R210, R210, 0x1, -R2 ;  /* 0x00000001d2d28824 */ /* 0x000fe200078e0a02 */
[----:B------:R-:W-:Y:S01]  /*1880*/  ISETP.GE.AND P0, PT, R15, RZ, PT ;  /* 0x000000ff0f00720c */ /* 0x000fe20003f06270 */
[----:B------:R-:W-:Y:S01]  /*1890*/  IMAD.MOV R0, RZ, RZ, -R0 ;  /* 0x000000ffff007224 */ /* 0x000fe200078e0a00 */
[----:B------:R-:W-:Y:S01]  /*18a0*/  LOP3.LUT R15, R6, 0x1b8, RZ, 0xfc, !PT ;  /* 0x000001b8060f7812 */ /* 0x000fe200078efcff */
[----:B------:R-:W-:Y:S01]  /*18b0*/  @!P3 IMAD.IADD R67, R67, 0x1, -R2 ;  /* 0x000000014343b824 */ /* 0x000fe200078e0a02 */
[C---:B------:R-:W-:Y:S01]  /*18c0*/  ISETP.GT.U32.AND P3, PT, R2.reuse, R210, PT ;  /* 0x000000d20200720c */ /* 0x040fe20003f64070 */
[----:B------:R-:W-:Y:S01]  /*18d0*/  IMAD R211, R2, R0, R211 ;  /* 0x0000000002d37224 */ /* 0x000fe200078e02d3 */
[----:B------:R-:W-:Y:S01]  /*18e0*/  IABS R61, R15 ;  /* 0x0000000f003d7213 */ /* 0x000fe20000000000 */
[----:B------:R-:W-:Y:S01]  /*18f0*/  IMAD.HI.U32 R0, R3, R66, RZ ;  /* 0x0000004203007227 */ /* 0x000fe200078e00ff */
[----:B------:R-:W-:-:S02]  /*1900*/  IABS R104, R95 ;  /* 0x0000005f00687213 */ /* 0x000fc40000000000 */
[----:B------:R-:W-:Y:S01]  /*1910*/  IABS R98, R97 ;  /* 0x0000006100627213 */ /* 0x000fe20000000000 */
[----:B------:R-:W-:Y:S01]  /*1920*/  @!P1 IMAD.IADD R209, R209, 0x1, -R2 ;  /* 0x00000001d1d19824 */ /* 0x000fe200078e0a02 */
[----:B------:R-:W-:Y:S01]  /*1930*/  ISETP.GE.AND P1, PT, R14, RZ, PT ;  /* 0x000000ff0e00720c */ /* 0x000fe20003f26270 */
[----:B------:R-:W-:Y:S01]  /*1940*/  IMAD.HI.U32 R4, R3, R212, RZ ;  /* 0x000000d403047227 */ /* 0x000fe200078e00ff */
[C---:B------:R-:W-:Y:S02]  /*1950*/  LOP3.LUT R14, R6.reuse, 0x1d8, RZ, 0xfc, !PT ;  /* 0x000001d8060e7812 */ /* 0x040fe400078efcff */
[----:B------:R-:W-:Y:S01]  /*1960*/  LOP3.LUT R99, R6, 0x8, RZ, 0xfc, !PT ;  /* 0x0000000806637812 */ /* 0x000fe200078efcff */
[----:B------:R-:W-:Y:S01]  /*1970*/  IMAD.MOV R11, RZ, RZ, -R0 ;  /* 0x000000ffff0b7224 */ /* 0x000fe200078e0a00 */
[----:B------:R-:W-:Y:S01]  /*1980*/  IABS R65, R14 ;  /* 0x0000000e00417213 */ /* 0x000fe20000000000 */
[----:B------:R-:W-:Y:S01]  /*1990*/  @!P6 IMAD.IADD R68, R68, 0x1, -R2 ;  /* 0x000000014444e824 */ /* 0x000fe200078e0a02 */
[C---:B------:R-:W-:Y:S01]  /*19a0*/  ISETP.GT.U32.AND P6, PT, R2.reuse, R211, PT ;  /* 0x000000d30200720c */ /* 0x040fe20003fc4070 */
[----:B------:R-:W-:Y:S01]  /*19b0*/  IMAD.MOV R13, RZ, RZ, -R4 ;  /* 0x000000ffff0d7224 */ /* 0x000fe200078e0a04 */
[----:B------:R-:W-:Y:S01]  /*19c0*/  IABS R106, R99 ;  /* 0x00000063006a7213 */ /* 0x000fe20000000000 */
[----:B------:R-:W-:Y:S01]  /*19d0*/  IMAD R66, R2, R11, R66 ;  /* 0x0000000b02427224 */ /* 0x000fe200078e0242 */
[----:B------:R-:W-:Y:S01]  /*19e0*/  LOP3.LUT R11, R6, 0x1d4, RZ, 0xfc, !PT ;  /* 0x000001d4060b7812 */ /* 0x000fe200078efcff */
[----:B------:R-:W-:Y:S01]  /*19f0*/  IMAD R212, R2, R13, R212 ;  /* 0x0000000d02d47224 */ /* 0x000fe200078e02d4 */
[----:B------:R-:W-:Y:S01]  /*1a00*/  LOP3.LUT R13, R6, 0x1c8, RZ, 0xfc, !PT ;  /* 0x000001c8060d7812 */ /* 0x000fe200078efcff */
[----:B------:R-:W-:Y:S01]  /*1a10*/  @!P3 IMAD.IADD R210, R210, 0x1, -R2 ;  /* 0x00000001d2d2b824 */ /* 0x000fe200078e0a02 */
[C---:B------:R-:W-:Y:S01]  /*1a20*/  ISETP.GT.U32.AND P3, PT, R2.reuse, R66, PT ;  /* 0x000000420200720c */ /* 0x040fe20003f64070 */
[----:B------:R-:W-:Y:S01]  /*1a30*/  @!P5 IMAD.MOV R209, RZ, RZ, -R209 ;  /* 0x000000ffffd1d224 */ /* 0x000fe200078e0ad1 */
[----:B------:R-:W-:Y:S01]  /*1a40*/  IABS R213, R11 ;  /* 0x0000000b00d57213 */ /* 0x000fe20000000000 */
[----:B------:R-:W-:Y:S01]  /*1a50*/  @!P1 IMAD.MOV R210, RZ, RZ, -R210 ;  /* 0x000000ffffd29224 */ /* 0x000fe200078e0ad2 */
[C---:B------:R-:W-:Y:S01]  /*1a60*/  ISETP.GT.U32.AND P1, PT, R2.reuse, R212, PT ;  /* 0x000000d40200720c */ /* 0x040fe20003f24070 */
[----:B------:R-:W-:Y:S01]  /*1a70*/  @!P6 IMAD.IADD R211, R211, 0x1, -R2 ;  /* 0x00000001d3d3e824 */ /* 0x000fe200078e0a02 */
[----:B------:R-:W-:Y:S01]  /*1a80*/  ISETP.GT.U32.AND P5, PT, R2, R67, PT ;  /* 0x000000430200720c */ /* 0x000fe20003fa4070 */
[----:B------:R-:W-:Y:S01]  /*1a90*/  IMAD.HI.U32 R4, R3, R213, RZ ;  /* 0x000000d503047227 */ /* 0x000fe200078e00ff */
[----:B------:R-:W-:-:S02]  /*1aa0*/  IABS R63, R13 ;  /* 0x0000000d003f7213 */ /* 0x000fc40000000000 */
[----:B------:R-:W-:Y:S01]  /*1ab0*/  ISETP.GT.U32.AND P6, PT, R2, R211, PT ;  /* 0x000000d30200720c */ /* 0x000fe20003fc4070 */
[----:B------:R-:W-:Y:S02]  /*1ac0*/  IMAD.MOV R4, RZ, RZ, -R4 ;  /* 0x000000ffff047224 */ /* 0x000fe400078e0a04 */
[----:B------:R-:W-:Y:S01]  /*1ad0*/  @!P3 IMAD.IADD R66, R66, 0x1, -R2 ;  /* 0x000000014242b824 */ /* 0x000fe200078e0a02 */
[----:B------:R-:W-:Y:S01]  /*1ae0*/  ISETP.GE.AND P3, PT, R11, RZ, PT ;  /* 0x000000ff0b00720c */ /* 0x000fe20003f66270 */
[----:B------:R-:W-:Y:S01]  /*1af0*/  @!P2 IMAD.MOV R68, RZ, RZ, -R68 ;  /* 0x000000ffff44a224 */ /* 0x000fe200078e0a44 */
[----:B------:R-:W-:Y:S01]  /*1b00*/  ISETP.GE.AND P2, PT, R10, RZ, PT ;  /* 0x000000ff0a00720c */ /* 0x000fe20003f46270 */
[----:B------:R-:W-:-:S04]  /*1b10*/  IMAD.HI.U32 R0, R3, R65, RZ ;  /* 0x0000004103007227 */ /* 0x000fc800078e00ff */
[----:B------:R-:W-:Y:S01]  /*1b20*/  IMAD R213, R2, R4, R213 ;  /* 0x0000000402d57224 */ /* 0x000fe200078e02d5 */
[----:B------:R-:W-:Y:S01]  /*1b30*/  LOP3.LUT R4, R6, 0x1d0, RZ, 0xfc, !PT ;  /* 0x000001d006047812 */ /* 0x000fe200078efcff */
[----:B------:R-:W-:Y:S01]  /*1b40*/  @!P1 IMAD.IADD R212, R212, 0x1, -R2 ;  /* 0x00000001d4d49824 */ /* 0x000fe200078e0a02 */
[----:B------:R-:W-:Y:S01]  /*1b50*/  ISETP.GT.U32.AND P1, PT, R2, R66, PT ;  /* 0x000000420200720c */ /* 0x000fe20003f24070 */
[----:B------:R-:W-:Y:S01]  /*1b60*/  IMAD.MOV R0, RZ, RZ, -R0 ;  /* 0x000000ffff007224 */ /* 0x000fe200078e0a00 */
[----:B------:R-:W-:Y:S01]  /*1b70*/  IABS R64, R4 ;  /* 0x0000000400407213 */ /* 0x000fe20000000000 */
[--C-:B------:R-:W-:Y:S01]  /*1b80*/  @!P6 IMAD.IADD R211, R211, 0x1, -R2.reuse ;  /* 0x00000001d3d3e824 */ /* 0x100fe200078e0a02 */
[----:B------:R-:W-:Y:S01]  /*1b90*/  ISETP.GE.AND P6, PT, R14, RZ, PT ;  /* 0x000000ff0e00720c */ /* 0x000fe20003fc6270 */
[----:B------:R-:W-:Y:S01]  /*1ba0*/  IMAD R65, R2, R0, R65 ;  /* 0x0000000002417224 */ /* 0x000fe200078e0241 */
[----:B------:R-:W-:Y:S01]  /*1bb0*/  LOP3.LUT R14, R6, 0x1c4, RZ, 0xfc, !PT ;  /* 0x000001c4060e7812 */ /* 0x000fe200078efcff */
[----:B------:R-:W-:Y:S01]  /*1bc0*/  @!P5 IMAD.IADD R67, R67, 0x1, -R2 ;  /* 0x000000014343d824 */ /* 0x000fe200078e0a02 */
[----:B------:R-:W-:Y:S01]  /*1bd0*/  ISETP.GE.AND P5, PT, R12, RZ, PT ;  /* 0x000000ff0c00720c */ /* 0x000fe20003fa6270 */
[----:B------:R-:W-:Y:S01]  /*1be0*/  IMAD.HI.U32 R0, R3, R64, RZ ;  /* 0x0000004003007227 */ /* 0x000fe200078e00ff */
[----:B------:R-:W-:-:S02]  /*1bf0*/  LOP3.LUT R12, R6, 0x1cc, RZ, 0xfc, !PT ;  /* 0x000001cc060c7812 */ /* 0x000fc400078efcff */
[----:B------:R-:W-:Y:S01]  /*1c00*/  IABS R215, R14 ;  /* 0x0000000e00d77213 */ /* 0x000fe20000000000 */
[----:B------:R-:W-:Y:S01]  /*1c10*/  @!P2 IMAD.MOV R211, RZ, RZ, -R211 ;  /* 0x000000ffffd3a224 */ /* 0x000fe200078e0ad3 */
[----:B------:R-:W-:Y:S01]  /*1c20*/  ISETP.GT.U32.AND P2, PT, R2, R65, PT ;  /* 0x000000410200720c */ /* 0x000fe20003f44070 */
[----:B------:R-:W-:Y:S01]  /*1c30*/  @!P1 IMAD.IADD R66, R66, 0x1, -R2 ;  /* 0x0000000142429824 */ /* 0x000fe200078e0a02 */
[C---:B------:R-:W-:Y:S01]  /*1c40*/  ISETP.GT.U32.AND P1, PT, R2.reuse, R213, PT ;  /* 0x000000d50200720c */ /* 0x040fe20003f24070 */
[----:B------:R-:W-:Y:S01]  /*1c50*/  IMAD.MOV R11, RZ, RZ, -R0 ;  /* 0x000000ffff0b7224 */ /* 0x000fe200078e0a00 */
[----:B------:R-:W-:Y:S01]  /*1c60*/  IABS R214, R12 ;  /* 0x0000000c00d67213 */ /* 0x000fe20000000000 */
[----:B------:R-:W-:Y:S01]  /*1c70*/  @!P0 IMAD.MOV R67, RZ, RZ, -R67 ;  /* 0x000000ffff438224 */ /* 0x000fe200078e0a43 */
[C---:B------:R-:W-:Y:S01]  /*1c80*/  ISETP.GT.U32.AND P0, PT, R2.reuse, R212, PT ;  /* 0x000000d40200720c */ /* 0x040fe20003f04070 */
[----:B------:R-:W-:Y:S02]  /*1c90*/  IMAD R64, R2, R11, R64 ;  /* 0x0000000b02407224 */ /* 0x000fe400078e0240 */
[----:B------:R-:W-:-:S02]  /*1ca0*/  @!P5 IMAD.MOV R66, RZ, RZ, -R66 ;  /* 0x000000ffff42d224 */ /* 0x000fc400078e0a42 */
[----:B------:R-:W-:Y:S01]  /*1cb0*/  IMAD.HI.U32 R0, R3, R214, RZ ;  /* 0x000000d603007227 */ /* 0x000fe200078e00ff */
[----:B------:R-:W-:-:S03]  /*1cc0*/  ISETP.GT.U32.AND P5, PT, R2, R64, PT ;  /* 0x000000400200720c */ /* 0x000fc60003fa4070 */
[--C-:B------:R-:W-:Y:S02]  /*1cd0*/  @!P2 IMAD.IADD R65, R65, 0x1, -R2.reuse ;  /* 0x000000014141a824 */ /* 0x100fe400078e0a02 */
[--C-:B------:R-:W-:Y:S02]  /*1ce0*/  @!P1 IMAD.IADD R213, R213, 0x1, -R2.reuse ;  /* 0x00000001d5d59824 */ /* 0x100fe400078e0a02 */
[----:B------:R-:W-:Y:S01]  /*1cf0*/  @!P0 IMAD.IADD R212, R212, 0x1, -R2 ;  /* 0x00000001d4d48824 */ /* 0x000fe200078e0a02 */
[C---:B------:R-:W-:Y:S01]  /*1d00*/  ISETP.GT.U32.AND P2, PT, R2.reuse, R65, PT ;  /* 0x000000410200720c */ /* 0x040fe20003f44070 */
[----:B------:R-:W-:Y:S01]  /*1d10*/  IMAD.MOV R11, RZ, RZ, -R0 ;  /* 0x000000ffff0b7224 */ /* 0x000fe200078e0a00 */
[----:B------:R-:W-:Y:S01]  /*1d20*/  ISETP.GT.U32.AND P1, PT, R2, R213, PT ;  /* 0x000000d50200720c */ /* 0x000fe20003f24070 */
[----:B------:R-:W-:Y:S01]  /*1d30*/  IMAD.HI.U32 R10, R3, R215, RZ ;  /* 0x000000d7030a7227 */ /* 0x000fe200078e00ff */
[----:B------:R-:W-:-:S03]  /*1d40*/  ISETP.GE.AND P0, PT, R4, RZ, PT ;  /* 0x000000ff0400720c */ /* 0x000fc60003f06270 */
[----:B------:R-:W-:-:S04]  /*1d50*/  IMAD.HI.U32 R4, R3, R63, RZ ;  /* 0x0000003f03047227 */ /* 0x000fc800078e00ff */
[----:B------:R-:W-:Y:S02]  /*1d60*/  @!P5 IMAD.IADD R64, R64, 0x1, -R2 ;  /* 0x000000014040d824 */ /* 0x000fe400078e0a02 */
[----:B------:R-:W-:Y:S02]  /*1d70*/  IMAD.MOV R4, RZ, RZ, -R4 ;  /* 0x000000ffff047224 */ /* 0x000fe400078e0a04 */
[C---:B------:R-:W-:Y:S01]  /*1d80*/  IMAD R214, R2.reuse, R11, R214 ;  /* 0x0000000b02d67224 */ /* 0x040fe200078e02d6 */
[C---:B------:R-:W-:Y:S01]  /*1d90*/  ISETP.GT.U32.AND P5, PT, R2.reuse, R64, PT ;  /* 0x000000400200720c */ /* 0x040fe20003fa4070 */
[----:B------:R-:W-:Y:S01]  /*1da0*/  @!P2 IMAD.IADD R65, R65, 0x1, -R2 ;  /* 0x000000014141a824 */ /* 0x000fe200078e0a02 */
[----:B------:R-:W-:Y:S01]  /*1db0*/  ISETP.GE.AND P2, PT, R13, RZ, PT ;  /* 0x000000ff0d00720c */ /* 0x000fe20003f46270 */
[----:B------:R-:W-:Y:S02]  /*1dc0*/  IMAD R63, R2, R4, R63 ;  /* 0x00000004023f7224 */ /* 0x000fe400078e023f */
[----:B------:R-:W-:-:S02]  /*1dd0*/  IMAD.MOV R10, RZ, RZ, -R10 ;  /* 0x000000ffff0a7224 */ /* 0x000fc400078e0a0a */
[--C-:B------:R-:W-:Y:S01]  /*1de0*/  @!P1 IMAD.IADD R213, R213, 0x1, -R2.reuse ;  /* 0x00000001d5d59824 */ /* 0x100fe200078e0a02 */
[C---:B------:R-:W-:Y:S01]  /*1df0*/  ISETP.GT.U32.AND P1, PT, R2.reuse, R214, PT ;  /* 0x000000d60200720c */ /* 0x040fe20003f24070 */
[----:B------:R-:W-:Y:S01]  /*1e00*/  @!P6 IMAD.MOV R65, RZ, RZ, -R65 ;  /* 0x000000ffff41e224 */ /* 0x000fe200078e0a41 */
[C---:B------:R-:W-:Y:S01]  /*1e10*/  ISETP.GT.U32.AND P6, PT, R2.reuse, R63, PT ;  /* 0x0000003f0200720c */ /* 0x040fe20003fc4070 */
[----:B------:R-:W-:Y:S02]  /*1e20*/  IMAD R215, R2, R10, R215 ;  /* 0x0000000a02d77224 */ /* 0x000fe400078e02d7 */
[----:B------:R-:W-:Y:S02]  /*1e30*/  @!P5 IMAD.IADD R64, R64, 0x1, -R2 ;  /* 0x000000014040d824 */ /* 0x000fe400078e0a02 */
[----:B------:R-:W-:Y:S01]  /*1e40*/  @!P4 IMAD.MOV R212, RZ, RZ, -R212 ;  /* 0x000000ffffd4c224 */ /* 0x000fe200078e0ad4 */
[----:B------:R-:W-:Y:S01]  /*1e50*/  ISETP.GT.U32.AND P5, PT, R2, R215, PT ;  /* 0x000000d70200720c */ /* 0x000fe20003fa4070 */
[----:B------:R-:W-:Y:S01]  /*1e60*/  VIADD R0, R9, 0x1bc ;  /* 0x000001bc09007836 */ /* 0x000fe20000000000 */
[----:B------:R-:W-:Y:S01]  /*1e70*/  ISETP.GE.AND P4, PT, R12, RZ, PT ;  /* 0x000000ff0c00720c */ /* 0x000fe20003f86270 */
[----:B------:R-:W-:Y:S01]  /*1e80*/  @!P3 IMAD.MOV R213, RZ, RZ, -R213 ;  /* 0x000000ffffd5b224 */ /* 0x000fe200078e0ad5 */
[----:B------:R-:W-:Y:S01]  /*1e90*/  LOP3.LUT R12, R6, 0x1c0, RZ, 0xfc, !PT ;  /* 0x000001c0060c7812 */ /* 0x000fe200078efcff */
[--C-:B------:R-:W-:Y:S01]  /*1ea0*/  @!P1 IMAD.IADD R214, R214, 0x1, -R2.reuse ;  /* 0x00000001d6d69824 */ /* 0x100fe200078e0a02 */
[----:B------:R-:W-:Y:S01]  /*1eb0*/  IABS R216, R0 ;  /* 0x0000000000d87213 */ /* 0x000fe20000000000 */
[----:B------:R-:W-:Y:S01]  /*1ec0*/  @!P6 IMAD.IADD R63, R63, 0x1, -R2 ;  /* 0x000000013f3fe824 */ /* 0x000fe200078e0a02 */
[----:B------:R-:W-:Y:S01]  /*1ed0*/  IABS R62, R12 ;  /* 0x0000000c003e7213 */ /* 0x000fe20000000000 */
[----:B------:R-:W-:Y:S01]  /*1ee0*/  IMAD.HI.U32 R10, R3, R61, RZ ;  /* 0x0000003d030a7227 */ /* 0x000fe200078e00ff */
[----:B------:R-:W-:-:S02]  /*1ef0*/  ISETP.GT.U32.AND P1, PT, R2, R214, PT ;  /* 0x000000d60200720c */ /* 0x000fc40003f24070 */
[----:B------:R-:W-:Y:S01]  /*1f00*/  ISETP.GE.AND P3, PT, R0, RZ, PT ;  /* 0x000000ff0000720c */ /* 0x000fe20003f66270 */
[----:B------:R-:W-:Y:S01]  /*1f10*/  IMAD.HI.U32 R0, R3, R62, RZ ;  /* 0x0000003e03007227 */ /* 0x000fe200078e00ff */
[----:B------:R-:W-:-:S03]  /*1f20*/  ISETP.GT.U32.AND P6, PT, R2, R63, PT ;  /* 0x0000003f0200720c */ /* 0x000fc60003fc4070 */
[----:B------:R-:W-:Y:S02]  /*1f30*/  @!P5 IMAD.IADD R215, R215, 0x1, -R2 ;  /* 0x00000001d7d7d824 */ /* 0x000fe400078e0a02 */
[----:B------:R-:W-:-:S03]  /*1f40*/  IMAD.HI.U32 R4, R3, R216, RZ ;  /* 0x000000d803047227 */ /* 0x000fc600078e00ff */
[----:B------:R-:W-:Y:S01]  /*1f50*/  ISETP.GT.U32.AND P5, PT, R2, R215, PT ;  /* 0x000000d70200720c */ /* 0x000fe20003fa4070 */
[----:B------:R-:W-:Y:S01]  /*1f60*/  IMAD.MOV R11, RZ, RZ, -R0 ;  /* 0x000000ffff0b7224 */ /* 0x000fe200078e0a00 */
[----:B------:R-:W-:Y:S01]  /*1f70*/  LOP3.LUT R0, R6, 0x1b4, RZ, 0xfc, !PT ;  /* 0x000001b406007812 */ /* 0x000fe200078efcff */
[----:B------:R-:W-:Y:S02]  /*1f80*/  IMAD.MOV R13, RZ, RZ, -R4 ;  /* 0x000000ffff0d7224 */ /* 0x000fe400078e0a04 */
[----:B------:R-:W-:Y:S01]  /*1f90*/  IMAD R62, R2, R11, R62 ;  /* 0x0000000b023e7224 */ /* 0x000fe200078e023e */
[----:B------:R-:W-:Y:S01]  /*1fa0*/  IABS R217, R0 ;  /* 0x0000000000d97213 */ /* 0x000fe20000000000 */
[----:B------:R-:W-:Y:S01]  /*1fb0*/  @!P1 IMAD.IADD R214, R214, 0x1, -R2 ;  /* 0x00000001d6d69824 */ /* 0x000fe200078e0a02 */
[----:B------:R-:W-:Y:S01]  /*1fc0*/  ISETP.GE.AND P1, PT, R12, RZ, PT ;  /* 0x000000ff0c00720c */ /* 0x000fe20003f26270 */
[----:B------:R-:W-:Y:S01]  /*1fd0*/  IMAD.MOV R10, RZ, RZ, -R10 ;  /* 0x000000ffff0a7224 */ /* 0x000fe200078e0a0a */
[----:B------:R-:W-:Y:S01]  /*1fe0*/  LOP3.LUT R12, R6, 0x1ac, RZ, 0xfc, !PT ;  /* 0x000001ac060c7812 */ /* 0x000fe200078efcff */
[----:B------:R-:W-:-:S02]  /*1ff0*/  IMAD R216, R2, R13, R216 ;  /* 0x0000000d02d87224 */ /* 0x000fc400078e02d8 */
[----:B------:R-:W-:Y:S01]  /*2000*/  @!P6 IMAD.IADD R63, R63, 0x1, -R2 ;  /* 0x000000013f3fe824 */ /* 0x000fe200078e0a02 */
[C---:B------:R-:W-:Y:S01]  /*2010*/  ISETP.GT.U32.AND P6, PT, R2.reuse, R62, PT ;  /* 0x0000003e0200720c */ /* 0x040fe20003fc4070 */
[----:B------:R-:W-:Y:S01]  /*2020*/  IMAD R61, R2, R10, R61 ;  /* 0x0000000a023d7224 */ /* 0x000fe200078e023d */
[----:B------:R-:W-:Y:S01]  /*2030*/  LOP3.LUT R10, R6, 0x1b0, RZ, 0xfc, !PT ;  /* 0x000001b0060a7812 */ /* 0x000fe200078efcff */
[----:B------:R-:W-:Y:S01]  /*2040*/  @!P4 IMAD.MOV R214, RZ, RZ, -R214 ;  /* 0x000000ffffd6c224 */ /* 0x000fe200078e0ad6 */
[C---:B------:R-:W-:Y:S01]  /*2050*/  ISETP.GT.U32.AND P4, PT, R2.reuse, R216, PT ;  /* 0x000000d80200720c */ /* 0x040fe20003f84070 */
[----:B------:R-:W-:Y:S01]  /*2060*/  @!P5 IMAD.IADD R215, R215, 0x1, -R2 ;  /* 0x00000001d7d7d824 */ /* 0x000fe200078e0a02 */
[----:B------:R-:W-:Y:S01]  /*2070*/  ISETP.GT.U32.AND P5, PT, R2, R61, PT ;  /* 0x0000003d0200720c */ /* 0x000fe20003fa4070 */
[----:B------:R-:W-:Y:S01]  /*2080*/  @!P0 IMAD.MOV R64, RZ, RZ, -R64 ;  /* 0x000000ffff408224 */ /* 0x000fe200078e0a40 */
[----:B------:R-:W-:Y:S01]  /*2090*/  IABS R218, R10 ;  /* 0x0000000a00da7213 */ /* 0x000fe20000000000 */
[----:B------:R-:W-:Y:S01]  /*20a0*/  @!P2 IMAD.MOV R63, RZ, RZ, -R63 ;  /* 0x000000ffff3fa224 */ /* 0x000fe200078e0a3f */
[----:B------:R-:W-:-:S02]  /*20b0*/  IABS R219, R12 ;  /* 0x0000000c00db7213 */ /* 0x000fc40000000000 */
[----:B------:R-:W-:Y:S01]  /*20c0*/  ISETP.GE.AND P0, PT, R14, RZ, PT ;  /* 0x000000ff0e00720c */ /* 0x000fe20003f06270 */
[--C-:B------:R-:W-:Y:S01]  /*20d0*/  @!P6 IMAD.IADD R62, R62, 0x1, -R2.reuse ;  /* 0x000000013e3ee824 */ /* 0x100fe200078e0a02 */
[----:B------:R-:W-:Y:S01]  /*20e0*/  ISETP.GE.AND P6, PT, R0, RZ, PT ;  /* 0x000000ff0000720c */ /* 0x000fe20003fc6270 */
[----:B------:R-:W-:Y:S01]  /*20f0*/  IMAD.HI.U32 R0, R3, R217, RZ ;  /* 0x000000d903007227 */ /* 0x000fe200078e00ff */
[----:B------:R-:W-:Y:S02]  /*2100*/  ISETP.GE.AND P2, PT, R15, RZ, PT ;  /* 0x000000ff0f00720c */ /* 0x000fe40003f46270 */
[----:B------:R-:W-:Y:S01]  /*2110*/  LOP3.LUT R14, R6, 0x1a8, RZ, 0xfc, !PT ;  /* 0x000001a8060e7812 */ /* 0x000fe200078efcff */
[--C-:B------:R-:W-:Y:S01]  /*2120*/  @!P4 IMAD.IADD R216, R216, 0x1, -R2.reuse ;  /* 0x00000001d8d8c824 */ /* 0x100fe200078e0a02 */
[----:B------:R-:W-:Y:S01]  /*2130*/  ISETP.GT.U32.AND P4, PT, R2, R62, PT ;  /* 0x0000003e0200720c */ /* 0x000fe20003f84070 */
[----:B------:R-:W-:Y:S01]  /*2140*/  @!P5 IMAD.IADD R61, R61, 0x1, -R2 ;  /* 0x000000013d3dd824 */ /* 0x000fe200078e0a02 */
[----:B------:R-:W-:Y:S01]  /*2150*/  LOP3.LUT R15, R6, 0x1a4, RZ, 0xfc, !PT ;  /* 0x000001a4060f7812 */ /* 0x000fe200078efcff */
[----:B------:R-:W-:Y:S01]  /*2160*/  IMAD.MOV R4, RZ, RZ, -R0 ;  /* 0x000000ffff047224 */ /* 0x000fe200078e0a00 */
[----:B------:R-:W-:Y:S01]  /*2170*/  ISETP.GT.U32.AND P5, PT, R2, R216, PT ;  /* 0x000000d80200720c */ /* 0x000fe20003fa4070 */
[----:B------:R-:W-:Y:S01]  /*2180*/  IMAD.HI.U32 R0, R3, R218, RZ ;  /* 0x000000da03007227 */ /* 0x000fe200078e00ff */
[----:B------:R-:W-:-:S02]  /*2190*/  IABS R60, R14 ;  /* 0x0000000e003c7213 */ /* 0x000fc40000000000 */
[----:B------:R-:W-:Y:S01]  /*21a0*/  IABS R220, R15 ;  /* 0x0000000f00dc7213 */ /* 0x000fe20000000000 */
[----:B------:R-:W-:Y:S02]  /*21b0*/  IMAD.MOV R11, RZ, RZ, -R0 ;  /* 0x000000ffff0b7224 */ /* 0x000fe400078e0a00 */
[C---:B------:R-:W-:Y:S02]  /*21c0*/  IMAD R217, R2.reuse, R4, R217 ;  /* 0x0000000402d97224 */ /* 0x040fe400078e02d9 */
[----:B------:R-:W-:Y:S02]  /*21d0*/  IMAD R218, R2, R11, R218 ;  /* 0x0000000b02da7224 */ /* 0x000fe400078e02da */
[--C-:B------:R-:W-:Y:S01]  /*21e0*/  @!P4 IMAD.IADD R62, R62, 0x1, -R2.reuse ;  /* 0x000000013e3ec824 */ /* 0x100fe200078e0a02 */
[----:B------:R-:W-:Y:S01]  /*21f0*/  ISETP.GT.U32.AND P4, PT, R2, R217, PT ;  /* 0x000000d90200720c */ /* 0x000fe20003f84070 */
[----:B------:R-:W-:Y:S01]  /*2200*/  @!P5 IMAD.IADD R216, R216, 0x1, -R2 ;  /* 0x00000001d8d8d824 */ /* 0x000fe200078e0a02 */
[----:B------:R-:W-:Y:S01]  /*2210*/  ISETP.GT.U32.AND P5, PT, R2, R218, PT ;  /* 0x000000da0200720c */ /* 0x000fe20003fa4070 */
[----:B------:R-:W-:-:S04]  /*2220*/  IMAD.HI.U32 R0, R3, R219, RZ ;  /* 0x000000db03007227 */ /* 0x000fc800078e00ff */
[----:B------:R-:W-:Y:S02]  /*2230*/  IMAD.MOV R0, RZ, RZ, -R0 ;  /* 0x000000ffff007224 */ /* 0x000fe400078e0a00 */
[----:B------:R-:W-:Y:S02]  /*2240*/  @!P1 IMAD.MOV R62, RZ, RZ, -R62 ;  /* 0x000000ffff3e9224 */ /* 0x000fe400078e0a3e */
[----:B------:R-:W-:Y:S02]  /*2250*/  IMAD R219, R2, R0, R219 ;  /* 0x0000000002db7224 */ /* 0x000fe400078e02db */
[--C-:B------:R-:W-:Y:S01]  /*2260*/  @!P4 IMAD.IADD R217, R217, 0x1, -R2.reuse ;  /* 0x00000001d9d9c824 */ /* 0x100fe200078e0a02 */
[----:B------:R-:W-:Y:S01]  /*2270*/  ISETP.GE.AND P4, PT, R12, RZ, PT ;  /* 0x000000ff0c00720c */ /* 0x000fe20003f86270 */
[----:B------:R-:W-:Y:S01]  /*2280*/  @!P5 IMAD.IADD R218, R218, 0x1, -R2 ;  /* 0x00000001dadad824 */ /* 0x000fe200078e0a02 */
[----:B------:R-:W-:Y:S01]  /*2290*/  LOP3.LUT R12, R6, 0x198, RZ, 0xfc, !PT ;  /* 0x00000198060c7812 */ /* 0x000fe200078efcff */
[----:B------:R-:W-:Y:S01]  /*22a0*/  @!P3 IMAD.MOV R216, RZ, RZ, -R216 ;  /* 0x000000ffffd8b224 */ /* 0x000fe200078e0ad8 */
[C---:B------:R-:W-:Y:S01]  /*22b0*/  ISETP.GT.U32.AND P1, PT, R2.reuse, R217, PT ;  /* 0x000000d90200720c */ /* 0x040fe20003f24070 */
[----:B------:R-:W-:Y:S01]  /*22c0*/  IMAD.HI.U32 R0, R3, R60, RZ ;  /* 0x0000003c03007227 */ /* 0x000fe200078e00ff */
[----:B------:R-:W-:-:S02]  /*22d0*/  ISETP.GT.U32.AND P5, PT, R2, R218, PT ;  /* 0x000000da0200720c */ /* 0x000fc40003fa4070 */
[----:B------:R-:W-:Y:S01]  /*22e0*/  ISETP.GT.U32.AND P3, PT, R2, R219, PT ;  /* 0x000000db0200720c */ /* 0x000fe20003f64070 */
[----:B------:R-:W-:Y:S01]  /*22f0*/  IMAD.HI.U32 R4, R3, R220, RZ ;  /* 0x000000dc03047227 */ /* 0x000fe200078e00ff */
[----:B------:R-:W-:-:S03]  /*2300*/  IABS R58, R12 ;  /* 0x0000000c003a7213 */ /* 0x000fc60000000000 */
[----:B------:R-:W-:Y:S02]  /*2310*/  IMAD.MOV R11, RZ, RZ, -R0 ;  /* 0x000000ffff0b7224 */ /* 0x000fe400078e0a00 */
[----:B------:R-:W-:Y:S01]  /*2320*/  IMAD.MOV R13, RZ, RZ, -R4 ;  /* 0x000000ffff0d7224 */ /* 0x000fe200078e0a04 */
[----:B------:R-:W-:Y:S01]  /*2330*/  LOP3.LUT R4, R6, 0x1a0, RZ, 0xfc, !PT ;  /* 0x000001a006047812 */ /* 0x000fe200078efcff */
[C---:B------:R-:W-:Y:S02]  /*2340*/  IMAD R60, R2.reuse, R11, R60 ;  /* 0x0000000b023c7224 */ /* 0x040fe400078e023c */
[----:B------:R-:W-:Y:S01]  /*2350*/  IMAD R220, R2, R13, R220 ;  /* 0x0000000d02dc7224 */ /* 0x000fe200078e02dc */
[----:B------:R-:W-:Y:S01]  /*2360*/  IABS R59, R4 ;  /* 0x00000004003b7213 */ /* 0x000fe20000000000 */
[--C-:B------:R-:W-:Y:S01]  /*2370*/  @!P1 IMAD.IADD R217, R217, 0x1, -R2.reuse ;  /* 0x00000001d9d99824 */ /* 0x100fe200078e0a02 */
[----:B------:R-:W-:Y:S01]  /*2380*/  LOP3.LUT R13, R6, 0x18c, RZ, 0xfc, !PT ;  /* 0x0000018c060d7812 */ /* 0x000fe200078efcff */
[--C-:B------:R-:W-:Y:S01]  /*2390*/  @!P5 IMAD.IADD R218, R218, 0x1, -R2.reuse ;  /* 0x00000001dadad824 */ /* 0x100fe200078e0a02 */
[C---:B------:R-:W-:Y:S01]  /*23a0*/  ISETP.GT.U32.AND P5, PT, R2.reuse, R60, PT ;  /* 0x0000003c0200720c */ /* 0x040fe20003fa4070 */
[----:B------:R-:W-:Y:S01]  /*23b0*/  @!P3 IMAD.IADD R219, R219, 0x1, -R2 ;  /* 0x00000001dbdbb824 */ /* 0x000fe200078e0a02 */
[----:B------:R-:W-:Y:S01]  /*23c0*/  IABS R223, R13 ;  /* 0x0000000d00df7213 */ /* 0x000fe20000000000 */
[----:B------:R-:W-:Y:S01]  /*23d0*/  @!P6 IMAD.MOV R217, RZ, RZ, -R217 ;  /* 0x000000ffffd9e224 */ /* 0x000fe200078e0ad9 */
[C---:B------:R-:W-:Y:S01]  /*23e0*/  ISETP.GT.U32.AND P6, PT, R2.reuse, R220, PT ;  /* 0x000000dc0200720c */ /* 0x040fe20003fc4070 */
[----:B------:R-:W-:Y:S01]  /*23f0*/  @!P0 IMAD.MOV R215, RZ, RZ, -R215 ;  /* 0x000000ffffd78224 */ /* 0x000fe200078e0ad7 */
[C---:B------:R-:W-:Y:S01]  /*2400*/  ISETP.GT.U32.AND P3, PT, R2.reuse, R219, PT ;  /* 0x000000db0200720c */ /* 0x040fe20003f64070 */
[----:B------:R-:W-:Y:S01]  /*2410*/  VIADD R0, R9, 0x19c ;  /* 0x0000019c09007836 */ /* 0x000fe20000000000 */
[----:B------:R-:W-:-:S04]  /*2420*/  ISETP.GT.U32.AND P0, PT, R2, R61, PT ;  /* 0x0000003d0200720c */ /* 0x000fc80003f04070 */
[----:B------:R-:W-:Y:S01]  /*2430*/  ISETP.GE.AND P1, PT, R0, RZ, PT ;  /* 0x000000ff0000720c */ /* 0x000fe20003f26270 */
[----:B------:R-:W-:Y:S01]  /*2440*/  @!P5 IMAD.IADD R60, R60, 0x1, -R2 ;  /* 0x000000013c3cd824 */ /* 0x000fe200078e0a02 */
[----:B------:R-:W-:Y:S01]  /*2450*/  IABS R221, R0 ;  /* 0x0000000000dd7213 */ /* 0x000fe20000000000 */
[----:B------:R-:W-:-:S03]  /*2460*/  IMAD.HI.U32 R0, R3, R59, RZ ;  /* 0x0000003b03007227 */ /* 0x000fc600078e00ff */
[----:B------:R-:W-:Y:S01]  /*2470*/  ISETP.GT.U32.AND P5, PT, R2, R60, PT ;  /* 0x0000003c0200720c */ /* 0x000fe20003fa4070 */
[--C-:B------:R-:W-:Y:S02]  /*2480*/  @!P6 IMAD.IADD R220, R220, 0x1, -R2.reuse ;  /* 0x00000001dcdce824 */ /* 0x100fe400078e0a02 */
[----:B------:R-:W-:Y:S01]  /*2490*/  @!P3 IMAD.IADD R219, R219, 0x1, -R2 ;  /* 0x00000001dbdbb824 */ /* 0x000fe200078e0a02 */
[----:B------:R-:W-:Y:S01]  /*24a0*/  ISETP.GE.AND P3, PT, R4, RZ, PT ;  /* 0x000000ff0400720c */ /* 0x000fe20003f66270 */
[----:B------:R-:W-:Y:S01]  /*24b0*/  IMAD.HI.U32 R4, R3, R58, RZ ;  /* 0x0000003a03047227 */ /* 0x000fe200078e00ff */
[----:B------:R-:W-:-:S03]  /*24c0*/  ISETP.GT.U32.AND P6, PT, R2, R220, PT ;  /* 0x000000dc0200720c */ /* 0x000fc60003fc4070 */
[----:B------:R-:W-:Y:S01]  /*24d0*/  @!P0 IMAD.IADD R61, R61, 0x1, -R2 ;  /* 0x000000013d3d8824 */ /* 0x000fe200078e0a02 */
[----:B------:R-:W-:Y:S01]  /*24e0*/  ISETP.GE.AND P0, PT, R10, RZ, PT ;  /* 0x000000ff0a00720c */ /* 0x000fe20003f06270 */
[----:B------:R-:W-:Y:S02]  /*24f0*/  IMAD.MOV R10, RZ, RZ, -R0 ;  /* 0x000000ffff0a7224 */ /* 0x000fe400078e0a00 */
[----:B------:R-:W-:Y:S02]  /*2500*/  IMAD.MOV R11, RZ, RZ, -R4 ;  /* 0x000000ffff0b7224 */ /* 0x000fe400078e0a04 */
[----:B------:R-:W-:Y:S01]  /*2510*/  @!P2 IMAD.MOV R61, RZ, RZ, -R61 ;  /* 0x000000ffff3da224 */ /* 0x000fe200078e0a3d */
[----:B------:R-:W-:Y:S01]  /*2520*/  ISETP.GE.AND P2, PT, R14, RZ, PT ;  /* 0x000000ff0e00720c */ /* 0x000fe20003f46270 */
[----:B------:R-:W-:Y:S01]  /*2530*/  IMAD R59, R2, R10, R59 ;  /* 0x0000000a023b7224 */ /* 0x000fe200078e023b */
[----:B------:R-:W-:Y:S01]  /*2540*/  LOP3.LUT R14, R6, 0x188, RZ, 0xfc, !PT ;  /* 0x00000188060e7812 */ /* 0x000fe200078efcff */
[----:B------:R-:W-:-:S03]  /*2550*/  IMAD.HI.U32 R0, R3, R221, RZ ;  /* 0x000000dd03007227 */ /* 0x000fc600078e00ff */
[----:B------:R-:W-:Y:S01]  /*2560*/  IABS R56, R14 ;  /* 0x0000000e00387213 */ /* 0x000fe20000000000 */
[----:B------:R-:W-:Y:S02]  /*2570*/  IMAD R58, R2, R11, R58 ;  /* 0x0000000b023a7224 */ /* 0x000fe400078e023a */
[----:B------:R-:W-:Y:S01]  /*2580*/  @!P5 IMAD.IADD R60, R60, 0x1, -R2 ;  /* 0x000000013c3cd824 */ /* 0x000fe200078e0a02 */
[----:B------:R-:W-:Y:S01]  /*2590*/  ISETP.GT.U32.AND P5, PT, R2, R59, PT ;  /* 0x0000003b0200720c */ /* 0x000fe20003fa4070 */
[----:B------:R-:W-:Y:S02]  /*25a0*/  IMAD.MOV R0, RZ, RZ, -R0 ;  /* 0x000000ffff007224 */ /* 0x000fe400078e0a00 */
[----:B------:R-:W-:Y:S01]  /*25b0*/  @!P6 IMAD.IADD R220, R220, 0x1, -R2 ;  /* 0x00000001dcdce824 */ /* 0x000fe200078e0a02 */
[C---:B------:R-:W-:Y:S01]  /*25c0*/  ISETP.GT.U32.AND P6, PT, R2.reuse, R58, PT ;  /* 0x0000003a0200720c */ /* 0x040fe20003fc4070 */
[----:B------:R-:W-:Y:S01]  /*25d0*/  IMAD R221, R2, R0, R221 ;  /* 0x0000000002dd7224 */ /* 0x000fe200078e02dd */
[----:B------:R-:W-:Y:S01]  /*25e0*/  LOP3.LUT R0, R6, 0x194, RZ, 0xfc, !PT ;  /* 0x0000019406007812 */ /* 0x000fe200078efcff */
[----:B------:R-:W-:-:S02]  /*25f0*/  @!P2 IMAD.MOV R60, RZ, RZ, -R60 ;  /* 0x000000ffff3ca224 */ /* 0x000fc400078e0a3c */
[----:B------:R-:W-:Y:S01]  /*2600*/  @!P4 IMAD.MOV R219, RZ, RZ, -R219 ;  /* 0x000000ffffdbc224 */ /* 0x000fe200078e0adb */
[----:B------:R-:W-:Y:S01]  /*2610*/  ISETP.GT.U32.AND P2, PT, R2, R221, PT ;  /* 0x000000dd0200720c */ /* 0x000fe20003f44070 */
[----:B------:R-:W-:Y:S01]  /*2620*/  @!P0 IMAD.MOV R218, RZ, RZ, -R218 ;  /* 0x000000ffffda8224 */ /* 0x000fe200078e0ada */
[----:B------:R-:W-:Y:S01]  /*2630*/  ISETP.GE.AND P4, PT, R12, RZ, PT ;  /* 0x000000ff0c00720c */ /* 0x000fe20003f86270 */
[--C-:B------:R-:W-:Y:S01]  /*2640*/  @!P5 IMAD.IADD R59, R59, 0x1, -R2.reuse ;  /* 0x000000013b3bd824 */ /* 0x100fe200078e0a02 */
[----:B------:R-:W-:Y:S01]  /*2650*/  IABS R222, R0 ;  /* 0x0000000000de7213 */ /* 0x000fe20000000000 */
[----:B------:R-:W-:Y:S01]  /*2660*/  IMAD.HI.U32 R4, R3, R56, RZ ;  /* 0x0000003803047227 */ /* 0x000fe200078e00ff */
[----:B------:R-:W-:Y:S02]  /*2670*/  LOP3.LUT R12, R6, 0x190, RZ, 0xfc, !PT ;  /* 0x00000190060c7812 */ /* 0x000fe400078efcff */
[----:B------:R-:W-:Y:S01]  /*2680*/  ISETP.GE.AND P5, PT, R0, RZ, PT ;  /* 0x000000ff0000720c */ /* 0x000fe20003fa6270 */
[----:B------:R-:W-:Y:S01]  /*2690*/  @!P6 IMAD.IADD R58, R58, 0x1, -R2 ;  /* 0x000000013a3ae824 */ /* 0x000fe200078e0a02 */
[----:B------:R-:W-:Y:S01]  /*26a0*/  ISETP.GE.AND P0, PT, R15, RZ, PT ;  /* 0x000000ff0f00720c */ /* 0x000fe20003f06270 */
[----:B------:R-:W-:Y:S01]  /*26b0*/  IMAD.HI.U32 R0, R3, R222, RZ ;  /* 0x000000de03007227 */ /* 0x000fe200078e00ff */
[----:B------:R-:W-:-:S02]  /*26c0*/  IABS R57, R12 ;  /* 0x0000000c00397213 */ /* 0x000fc40000000000 */
[----:B------:R-:W-:Y:S01]  /*26d0*/  ISETP.GT.U32.AND P6, PT, R2, R58, PT ;  /* 0x0000003a0200720c */ /* 0x000fe20003fc4070 */
[----:B------:R-:W-:Y:S02]  /*26e0*/  IMAD.MOV R11, RZ, RZ, -R0 ;  /* 0x000000ffff0b7224 */ /* 0x000fe400078e0a00 */
[----:B------:R-:W-:-:S04]  /*26f0*/  IMAD.HI.U32 R0, R3, R57, RZ ;  /* 0x0000003903007227 */ /* 0x000fc800078e00ff */
[----:B------:R-:W-:Y:S01]  /*2700*/  @!P2 IMAD.IADD R221, R221, 0x1, -R2 ;  /* 0x00000001dddda824 */ /* 0x000fe200078e0a02 */
[C---:B------:R-:W-:Y:S01]  /*2710*/  ISETP.GT.U32.AND P2, PT, R2.reuse, R59, PT ;  /* 0x0000003b0200720c */ /* 0x040fe20003f44070 */
[----:B------:R-:W-:Y:S02]  /*2720*/  IMAD.MOV R10, RZ, RZ, -R0 ;  /* 0x000000ffff0a7224 */ /* 0x000fe400078e0a00 */
[----:B------:R-:W-:Y:S01]  /*2730*/  @!P0 IMAD.MOV R220, RZ, RZ, -R220 ;  /* 0x000000ffffdc8224 */ /* 0x000fe200078e0adc */
[C---:B------:R-:W-:Y:S01]  /*2740*/  ISETP.GT.U32.AND P0, PT, R2.reuse, R221, PT ;  /* 0x000000dd0200720c */ /* 0x040fe20003f04070 */
[----:B------:R-:W-:Y:S01]  /*2750*/  IMAD R57, R2, R10, R57 ;  /* 0x0000000a02397224 */ /* 0x000fe200078e0239 */
[----:B------:R-:W-:Y:S01]  /*2760*/  LOP3.LUT R10, R6, 0x184, RZ, 0xfc, !PT ;  /* 0x00000184060a7812 */ /* 0x000fe200078efcff */
[----:B------:R-:W-:Y:S02]  /*2770*/  IMAD R222, R2, R11, R222 ;  /* 0x0000000b02de7224 */ /* 0x000fe400078e02de */
[----:B------:R-:W-:Y:S01]  /*2780*/  @!P6 IMAD.IADD R58, R58, 0x1, -R2 ;  /* 0x000000013a3ae824 */ /* 0x000fe200078e0a02 */
[----:B------:R-:W-:Y:S01]  /*2790*/  ISETP.GT.U32.AND P6, PT, R2, R57, PT ;  /* 0x000000390200720c */ /* 0x000fe20003fc4070 */
[----:B------:R-:W-:Y:S01]  /*27a0*/  IMAD.HI.U32 R0, R3, R223, RZ ;  /* 0x000000df03007227 */ /* 0x000fe200078e00ff */
[----:B------:R-:W-:-:S03]  /*27b0*/  IABS R224, R10 ;  /* 0x0000000a00e07213 */ /* 0x000fc60000000000 */
[----:B------:R-:W-:Y:S01]  /*27c0*/  @!P2 IMAD.IADD R59, R59, 0x1, -R2 ;  /* 0x000000013b3ba824 */ /* 0x000fe200078e0a02 */
[----:B------:R-:W-:Y:S01]  /*27d0*/  ISETP.GT.U32.AND P2, PT, R2, R222, PT ;  /* 0x000000de0200720c */ /* 0x000fe20003f44070 */
[----:B------:R-:W-:Y:S02]  /*27e0*/  IMAD.MOV R0, RZ, RZ, -R0 ;  /* 0x000000ffff007224 */ /* 0x000fe400078e0a00 */
[----:B------:R-:W-:Y:S01]  /*27f0*/  @!P0 IMAD.IADD R221, R221, 0x1, -R2 ;  /* 0x00000001dddd8824 */ /* 0x000fe200078e0a02 */
[----:B------:R-:W-:Y:S01]  /*2800*/  ISETP.GE.AND P0, PT, R12, RZ, PT ;  /* 0x000000ff0c00720c */ /* 0x000fe20003f06270 */
[----:B------:R-:W-:Y:S01]  /*2810*/  IMAD.MOV R11, RZ, RZ, -R4 ;  /* 0x000000ffff0b7224 */ /* 0x000fe200078e0a04 */
[----:B------:R-:W-:Y:S01]  /*2820*/  LOP3.LUT R12, R6, 0x180, RZ, 0xfc, !PT ;  /* 0x00000180060c7812 */ /* 0x000fe200078efcff */
[C---:B------:R-:W-:Y:S02]  /*2830*/  IMAD R223, R2.reuse, R0, R223 ;  /* 0x0000000002df7224 */ /* 0x040fe400078e02df */
[----:B------:R-:W-:Y:S01]  /*2840*/  VIADD R0, R9, 0x17c ;  /* 0x0000017c09007836 */ /* 0x000fe20000000000 */
[----:B------:R-:W-:Y:S01]  /*2850*/  IABS R55, R12 ;  /* 0x0000000c00377213 */ /* 0x000fe20000000000 */
[----:B------:R-:W-:-:S02]  /*2860*/  IMAD R56, R2, R11, R56 ;  /* 0x0000000b02387224 */ /* 0x000fc400078e0238 */
[--C-:B------:R-:W-:Y:S01]  /*2870*/  @!P6 IMAD.IADD R57, R57, 0x1, -R2.reuse ;  /* 0x000000013939e824 */ /* 0x100fe200078e0a02 */
[----:B------:R-:W-:Y:S01]  /*2880*/  IABS R225, R0 ;  /* 0x0000000000e17213 */ /* 0x000fe20000000000 */
[----:B------:R-:W-:Y:S01]  /*2890*/  @!P1 IMAD.MOV R221, RZ, RZ, -R221 ;  /* 0x000000ffffdd9224 */ /* 0x000fe200078e0add */
[----:B------:R-:W-:Y:S01]  /*28a0*/  ISETP.GT.U32.AND P1, PT, R2, R223, PT ;  /* 0x000000df0200720c */ /* 0x000fe20003f24070 */
[----:B------:R-:W-:Y:S01]  /*28b0*/  @!P2 IMAD.IADD R222, R222, 0x1, -R2 ;  /* 0x00000001dedea824 */ /* 0x000fe200078e0a02 */
[----:B------:R-:W-:Y:S01]  /*28c0*/  ISETP.GE.AND P2, PT, R0, RZ, PT ;  /* 0x000000ff0000720c */ /* 0x000fe20003f46270 */
[----:B------:R-:W-:Y:S01]  /*28d0*/  @!P4 IMAD.MOV R58, RZ, RZ, -R58 ;  /* 0x000000ffff3ac224 */ /* 0x000fe200078e0a3a */
[C---:B------:R-:W-:Y:S01]  /*28e0*/  ISETP.GT.U32.AND P6, PT, R2.reuse, R57, PT ;  /* 0x000000390200720c */ /* 0x040fe20003fc4070 */
[----:B------:R-:W-:Y:S01]  /*28f0*/  IMAD.HI.U32 R0, R3, R224, RZ ;  /* 0x000000e003007227 */ /* 0x000fe200078e00ff */
[----:B------:R-:W-:-:S03]  /*2900*/  ISETP.GT.U32.AND P4, PT, R2, R56, PT ;  /* 0x000000380200720c */ /* 0x000fc60003f84070 */
[----:B------:R-:W-:Y:S01]  /*2910*/  @!P3 IMAD.MOV R59, RZ, RZ, -R59 ;  /* 0x000000ffff3bb224 */ /* 0x000fe200078e0a3b */
[----:B------:R-:W-:Y:S01]  /*2920*/  ISETP.GT.U32.AND P3, PT, R2, R222, PT ;  /* 0x000000de0200720c */ /* 0x000fe20003f64070 */
[----:B------:R-:W-:Y:S02]  /*2930*/  IMAD.MOV R11, RZ, RZ, -R0 ;  /* 0x000000ffff0b7224 */ /* 0x000fe400078e0a00 */
[----:B------:R-:W-:Y:S01]  /*2940*/  @!P1 IMAD.IADD R223, R223, 0x1, -R2 ;  /* 0x00000001dfdf9824 */ /* 0x000fe200078e0a02 */
[----:B------:R-:W-:Y:S01]  /*2950*/  ISETP.GE.AND P1, PT, R14, RZ, PT ;  /* 0x000000ff0e00720c */ /* 0x000fe20003f26270 */
[----:B------:R-:W-:Y:S01]  /*2960*/  IMAD R224, R2, R11, R224 ;  /* 0x0000000b02e07224 */ /* 0x000fe200078e02e0 */
[----:B------:R-:W-:Y:S01]  /*2970*/  LOP3.LUT R14, R6, 0x174, RZ, 0xfc, !PT ;  /* 0x00000174060e7812 */ /* 0x000fe200078efcff */
[--C-:B------:R-:W-:Y:S02]  /*2980*/  @!P6 IMAD.IADD R57, R57, 0x1, -R2.reuse ;  /* 0x000000013939e824 */ /* 0x100fe400078e0a02 */
[----:B------:R-:W-:Y:S01]  /*2990*/  @!P4 IMAD.IADD R56, R56, 0x1, -R2 ;  /* 0x000000013838c824 */ /* 0x000fe200078e0a02 */
[C---:B------:R-:W-:Y:S01]  /*29a0*/  ISETP.GT.U32.AND P6, PT, R2.reuse, R224, PT ;  /* 0x000000e00200720c */ /* 0x040fe20003fc4070 */
[----:B------:R-:W-:Y:S01]  /*29b0*/  IMAD.HI.U32 R0, R3, R55, RZ ;  /* 0x0000003703007227 */ /* 0x000fe200078e00ff */
[----:B------:R-:W-:-:S02]  /*29c0*/  ISETP.GT.U32.AND P4, PT, R2, R223, PT ;  /* 0x000000df0200720c */ /* 0x000fc40003f84070 */
[----:B------:R-:W-:Y:S01]  /*29d0*/  IABS R226, R14 ;  /* 0x0000000e00e27213 */ /* 0x000fe20000000000 */
[----:B------:R-:W-:Y:S01]  /*29e0*/  @!P3 IMAD.IADD R222, R222, 0x1, -R2 ;  /* 0x00000001dedeb824 */ /* 0x000fe200078e0a02 */
[----:B------:R-:W-:Y:S01]  /*29f0*/  ISETP.GE.AND P3, PT, R13, RZ, PT ;  /* 0x000000ff0d00720c */ /* 0x000fe20003f66270 */
[----:B------:R-:W-:Y:S01]  /*2a00*/  IMAD.HI.U32 R4, R3, R225, RZ ;  /* 0x000000e103047227 */ /* 0x000fe200078e00ff */
[----:B------:R-:W-:-:S03]  /*2a10*/  LOP3.LUT R13, R6, 0x178, RZ, 0xfc, !PT ;  /* 0x00000178060d7812 */ /* 0x000fc600078efcff */
[----:B------:R-:W-:Y:S01]  /*2a20*/  IMAD.MOV R0, RZ, RZ, -R0 ;  /* 0x000000ffff007224 */ /* 0x000fe200078e0a00 */
[----:B------:R-:W-:Y:S01]  /*2a30*/  IABS R54, R13 ;  /* 0x0000000d00367213 */ /* 0x000fe20000000000 */
[----:B------:R-:W-:Y:S02]  /*2a40*/  IMAD.MOV R4, RZ, RZ, -R4 ;  /* 0x000000ffff047224 */ /* 0x000fe400078e0a04 */
[C---:B------:R-:W-:Y:S02]  /*2a50*/  IMAD R55, R2.reuse, R0, R55 ;  /* 0x0000000002377224 */ /* 0x040fe400078e0237 */
[----:B------:R-:W-:Y:S02]  /*2a60*/  IMAD R225, R2, R4, R225 ;  /* 0x0000000402e17224 */ /* 0x000fe400078e02e1 */
[--C-:B------:R-:W-:Y:S02]  /*2a70*/  @!P6 IMAD.IADD R224, R224, 0x1, -R2.reuse ;  /* 0x00000001e0e0e824 */ /* 0x100fe400078e0a02 */
[----:B------:R-:W-:Y:S01]  /*2a80*/  @!P4 IMAD.IADD R223, R223, 0x1, -R2 ;  /* 0x00000001dfdfc824 */ /* 0x000fe200078e0a02 */
[C---:B------:R-:W-:Y:S01]  /*2a90*/  ISETP.GT.U32.AND P4, PT, R2.reuse, R55, PT ;  /* 0x000000370200720c */ /* 0x040fe20003f84070 */
[----:B------:R-:W-:Y:S01]  /*2aa0*/  @!P5 IMAD.MOV R222, RZ, RZ, -R222 ;  /* 0x000000ffffded224 */ /* 0x000fe200078e0ade */
[C---:B------:R-:W-:Y:S01]  /*2ab0*/  ISETP.GT.U32.AND P6, PT, R2.reuse, R224, PT ;  /* 0x000000e00200720c */ /* 0x040fe20003fc4070 */
[----:B------:R-:W-:Y:S01]  /*2ac0*/  @!P3 IMAD.MOV R223, RZ, RZ, -R223 ;  /* 0x000000ffffdfb224 */ /* 0x000fe200078e0adf */
[C---:B------:R-:W-:Y:S01]  /*2ad0*/  ISETP.GT.U32.AND P3, PT, R2.reuse, R225, PT ;  /* 0x000000e10200720c */ /* 0x040fe20003f64070 */
[----:B------:R-:W-:Y:S01]  /*2ae0*/  IMAD.HI.U32 R4, R3, R226, RZ ;  /* 0x000000e203047227 */ /* 0x000fe200078e00ff */
[----:B------:R-:W-:-:S03]  /*2af0*/  ISETP.GT.U32.AND P5, PT, R2, R56, PT ;  /* 0x000000380200720c */ /* 0x000fc60003fa4070 */
[----:B------:R-:W-:Y:S01]  /*2b00*/  @!P0 IMAD.MOV R57, RZ, RZ, -R57 ;  /* 0x000000ffff398224 */ /* 0x000fe200078e0a39 */
[----:B------:R-:W-:Y:S01]  /*2b10*/  ISETP.GE.AND P0, PT, R10, RZ, PT ;  /* 0x000000ff0a00720c */ /* 0x000fe20003f06270 */
[----:B------:R-:W-:-:S04]  /*2b20*/  IMAD.HI.U32 R0, R3, R54, RZ ;  /* 0x0000003603007227 */ /* 0x000fc800078e00ff */
[--C-:B------:R-:W-:Y:S01]  /*2b30*/  @!P4 IMAD.IADD R55, R55, 0x1, -R2.reuse ;  /* 0x000000013737c824 */ /* 0x100fe200078e0a02 */
[----:B------:R-:W-:Y:S01]  /*2b40*/  ISETP.GE.AND P4, PT, R14, RZ, PT ;  /* 0x000000ff0e00720c */ /* 0x000fe20003f86270 */
[--C-:B------:R-:W-:Y:S01]  /*2b50*/  @!P6 IMAD.IADD R224, R224, 0x1, -R2.reuse ;  /* 0x00000001e0e0e824 */ /* 0x100fe200078e0a02 */
[----:B------:R-:W-:Y:S01]  /*2b60*/  ISETP.GE.AND P6, PT, R13, RZ, PT ;  /* 0x000000ff0d00720c */ /* 0x000fe20003fc6270 */
[----:B------:R-:W-:Y:S01]  /*2b70*/  @!P3 IMAD.IADD R225, R225, 0x1, -R2 ;  /* 0x00000001e1e1b824 */ /* 0x000fe200078e0a02 */
[----:B------:R-:W-:Y:S01]  /*2b80*/  ISETP.GT.U32.AND P3, PT, R2, R55, PT ;  /* 0x000000370200720c */ /* 0x000fe20003f64070 */
[----:B------:R-:W-:Y:S01]  /*2b90*/  IMAD.MOV R13, RZ, RZ, -R4 ;  /* 0x000000ffff0d7224 */ /* 0x000fe200078e0a04 */
[C---:B------:R-:W-:Y:S01]  /*2ba0*/  LOP3.LUT R4, R6.reuse, 0x170, RZ, 0xfc, !PT ;  /* 0x0000017006047812 */ /* 0x040fe200078efcff */
[----:B------:R-:W-:Y:S01]  /*2bb0*/  IMAD.MOV R11, RZ, RZ, -R0 ;  /* 0x000000ffff0b7224 */ /* 0x000fe200078e0a00 */
[----:B------:R-:W-:Y:S01]  /*2bc0*/  LOP3.LUT R14, R6, 0x164, RZ, 0xfc, !PT ;  /* 0x00000164060e7812 */ /* 0x000fe200078efcff */
[----:B------:R-:W-:Y:S01]  /*2bd0*/  @!P5 IMAD.IADD R56, R56, 0x1, -R2 ;  /* 0x000000013838d824 */ /* 0x000fe200078e0a02 */
[----:B------:R-:W-:Y:S01]  /*2be0*/  IABS R53, R4 ;  /* 0x0000000400357213 */ /* 0x000fe20000000000 */
[----:B------:R-:W-:Y:S01]  /*2bf0*/  IMAD R54, R2, R11, R54 ;  /* 0x0000000b02367224 */ /* 0x000fe200078e0236 */
[----:B------:R-:W-:Y:S01]  /*2c00*/  ISETP.GE.AND P5, PT, R12, RZ, PT ;  /* 0x000000ff0c00720c */ /* 0x000fe20003fa6270 */
[----:B------:R-:W-:Y:S01]  /*2c10*/  IMAD R226, R2, R13, R226 ;  /* 0x0000000d02e27224 */ /* 0x000fe200078e02e2 */
[C---:B------:R-:W-:Y:S01]  /*2c20*/  LOP3.LUT R11, R6.reuse, 0x16c, RZ, 0xfc, !PT ;  /* 0x0000016c060b7812 */ /* 0x040fe200078efcff */
[----:B------:R-:W-:Y:S01]  /*2c30*/  IMAD.HI.U32 R0, R3, R53, RZ ;  /* 0x0000003503007227 */ /* 0x000fe200078e00ff */
[----:B------:R-:W-:-:S02]  /*2c40*/  LOP3.LUT R12, R6, 0x168, RZ, 0xfc, !PT ;  /* 0x00000168060c7812 */ /* 0x000fc400078efcff */
[----:B------:R-:W-:Y:S01]  /*2c50*/  IABS R227, R11 ;  /* 0x0000000b00e37213 */ /* 0x000fe20000000000 */
[----:B------:R-:W-:Y:S01]  /*2c60*/  @!P0 IMAD.MOV R224, RZ, RZ, -R224 ;  /* 0x000000ffffe08224 */ /* 0x000fe200078e0ae0 */
[C---:B------:R-:W-:Y:S01]  /*2c70*/  ISETP.GT.U32.AND P0, PT, R2.reuse, R54, PT ;  /* 0x000000360200720c */ /* 0x040fe20003f04070 */
[----:B------:R-:W-:Y:S01]  /*2c80*/  @!P3 IMAD.IADD R55, R55, 0x1, -R2 ;  /* 0x000000013737b824 */ /* 0x000fe200078e0a02 */
[C---:B------:R-:W-:Y:S01]  /*2c90*/  ISETP.GT.U32.AND P3, PT, R2.reuse, R226, PT ;  /* 0x000000e20200720c */ /* 0x040fe20003f64070 */
[----:B------:R-:W-:Y:S01]  /*2ca0*/  IMAD.MOV R0, RZ, RZ, -R0 ;  /* 0x000000ffff007224 */ /* 0x000fe200078e0a00 */
[----:B------:R-:W-:Y:S01]  /*2cb0*/  IABS R52, R12 ;  /* 0x0000000c00347213 */ /* 0x000fe20000000000 */
[----:B------:R-:W-:Y:S01]  /*2cc0*/  @!P1 IMAD.MOV R56, RZ, RZ, -R56 ;  /* 0x000000ffff389224 */ /* 0x000fe200078e0a38 */
[C---:B------:R-:W-:Y:S01]  /*2cd0*/  ISETP.GT.U32.AND P1, PT, R2.reuse, R225, PT ;  /* 0x000000e10200720c */ /* 0x040fe20003f24070 */
[----:B------:R-:W-:Y:S01]  /*2ce0*/  IMAD R53, R2, R0, R53 ;  /* 0x0000000002357224 */ /* 0x000fe200078e0235 */
[----:B------:R-:W-:Y:S01]  /*2cf0*/  IABS R228, R14 ;  /* 0x0000000e00e47213 */ /* 0x000fe20000000000 */
        /* <DEDUP_REMOVED lines=9> */
[----:B------:R-:W-:Y:S01]  /*2d90*/  @!P2 IMAD.MOV R225, RZ, RZ, -R225 ;  /* 0x000000ffffe1a224 */ /* 0x000fe200078e0ae1 */
[----:B------:R-:W-:Y:S01]  /*2da0*/  ISETP.GE.AND P1, PT, R4, RZ, PT ;  /* 0x000000ff0400720c */ /* 0x000fe20003f26270 */
[----:B------:R-:W-:Y:S01]  /*2db0*/  IMAD.HI.U32 R4, R3, R52, RZ ;  /* 0x0000003403047227 */ /* 0x000fe200078e00ff */
[----:B------:R-:W-:-:S03]  /*2dc0*/  ISETP.GE.AND P2, PT, R11, RZ, PT ;  /* 0x000000ff0b00720c */ /* 0x000fc60003f46270 */
[----:B------:R-:W-:Y:S02]  /*2dd0*/  @!P5 IMAD.IADD R53, R53, 0x1, -R2 ;  /* 0x000000013535d824 */ /* 0x000fe400078e0a02 */
[----:B------:R-:W-:Y:S02]  /*2de0*/  IMAD.MOV R11, RZ, RZ, -R4 ;  /* 0x000000ffff0b7224 */ /* 0x000fe400078e0a04 */
[C---:B------:R-:W-:Y:S01]  /*2df0*/  IMAD R227, R2.reuse, R0, R227 ;  /* 0x0000000002e37224 */ /* 0x040fe200078e02e3 */
[----:B------:R-:W-:Y:S01]  /*2e00*/  ISETP.GT.U32.AND P5, PT, R2, R53, PT ;  /* 0x000000350200720c */ /* 0x000fe20003fa4070 */
[----:B------:R-:W-:-:S04]  /*2e10*/  IMAD.HI.U32 R10, R3, R228, RZ ;  /* 0x000000e4030a7227 */ /* 0x000fc800078e00ff */
[----:B------:R-:W-:Y:S01]  /*2e20*/  @!P0 IMAD.IADD R54, R54, 0x1, -R2 ;  /* 0x0000000136368824 */ /* 0x000fe200078e0a02 */
[----:B------:R-:W-:Y:S01]  /*2e30*/  ISETP.GE.AND P0, PT, R12, RZ, PT ;  /* 0x000000ff0c00720c */ /* 0x000fe20003f06270 */
[----:B------:R-:W-:Y:S01]  /*2e40*/  IMAD R52, R2, R11, R52 ;  /* 0x0000000b02347224 */ /* 0x000fe200078e0234 */
        /* <DEDUP_REMOVED lines=8> */
[----:B------:R-:W-:Y:S01]  /*2ed0*/  LOP3.LUT R12, R6, 0x158, RZ, 0xfc, !PT ;  /* 0x00000158060c7812 */ /* 0x000fe200078efcff */
[----:B------:R-:W-:-:S02]  /*2ee0*/  @!P5 IMAD.IADD R53, R53, 0x1, -R2 ;  /* 0x000000013535d824 */ /* 0x000fc400078e0a02 */
[----:B------:R-:W-:Y:S01]  /*2ef0*/  VIADD R0, R9, 0x15c ;  /* 0x0000015c09007836 */ /* 0x000fe20000000000 */
[----:B------:R-:W-:Y:S01]  /*2f00*/  ISETP.GT.U32.AND P5, PT, R2, R228, PT ;  /* 0x000000e40200720c */ /* 0x000fe20003fa4070 */
[----:B------:R-:W-:Y:S01]  /*2f10*/  @!P4 IMAD.MOV R226, RZ, RZ, -R226 ;  /* 0x000000ffffe2c224 */ /* 0x000fe200078e0ae2 */
[----:B------:R-:W-:Y:S01]  /*2f20*/  IABS R50, R12 ;  /* 0x0000000c00327213 */ /* 0x000fe20000000000 */
[--C-:B------:R-:W-:Y:S01]  /*2f30*/  @!P3 IMAD.IADD R227, R227, 0x1, -R2.reuse ;  /* 0x00000001e3e3b824 */ /* 0x100fe200078e0a02 */
[----:B------:R-:W-:Y:S01]  /*2f40*/  IABS R229, R0 ;  /* 0x0000000000e57213 */ /* 0x000fe20000000000 */
[----:B------:R-:W-:Y:S01]  /*2f50*/  @!P1 IMAD.MOV R53, RZ, RZ, -R53 ;  /* 0x000000ffff359224 */ /* 0x000fe200078e0a35 */
[----:B------:R-:W-:Y:S01]  /*2f60*/  ISETP.GE.AND P4, PT, R0, RZ, PT ;  /* 0x000000ff0000720c */ /* 0x000fe20003f86270 */
[----:B------:R-:W-:Y:S01]  /*2f70*/  @!P6 IMAD.IADD R52, R52, 0x1, -R2 ;  /* 0x000000013434e824 */ /* 0x000fe200078e0a02 */
[----:B------:R-:W-:Y:S01]  /*2f80*/  ISETP.GT.U32.AND P3, PT, R2, R227, PT ;  /* 0x000000e30200720c */ /* 0x000fe20003f64070 */
[----:B------:R-:W-:Y:S01]  /*2f90*/  IMAD.HI.U32 R0, R3, R51, RZ ;  /* 0x0000003303007227 */ /* 0x000fe200078e00ff */
[----:B------:R-:W-:-:S02]  /*2fa0*/  ISETP.GE.AND P1, PT, R14, RZ, PT ;  /* 0x000000ff0e00720c */ /* 0x000fc40003f26270 */
[----:B------:R-:W-:Y:S01]  /*2fb0*/  ISETP.GT.U32.AND P6, PT, R2, R52, PT ;  /* 0x000000340200720c */ /* 0x000fe20003fc4070 */
[----:B------:R-:W-:Y:S01]  /*2fc0*/  @!P5 IMAD.IADD R228, R228, 0x1, -R2 ;  /* 0x00000001e4e4d824 */ /* 0x000fe200078e0a02 */
[----:B------:R-:W-:Y:S01]  /*2fd0*/  LOP3.LUT R14, R6, 0x144, RZ, 0xfc, !PT ;  /* 0x00000144060e7812 */ /* 0x000fe200078efcff */
[----:B------:R-:W-:-:S03]  /*2fe0*/  IMAD.HI.U32 R4, R3, R229, RZ ;  /* 0x000000e503047227 */ /* 0x000fc600078e00ff */
[----:B------:R-:W-:Y:S01]  /*2ff0*/  ISETP.GT.U32.AND P5, PT, R2, R228, PT ;  /* 0x000000e40200720c */ /* 0x000fe20003fa4070 */
[----:B------:R-:W-:Y:S01]  /*3000*/  IMAD.MOV R0, RZ, RZ, -R0 ;  /* 0x000000ffff007224 */ /* 0x000fe200078e0a00 */
[----:B------:R-:W-:Y:S01]  /*3010*/  IABS R232, R14 ;  /* 0x0000000e00e87213 */ /* 0x000fe20000000000 */
[----:B------:R-:W-:-:S04]  /*3020*/  IMAD.HI.U32 R10, R3, R50, RZ ;  /* 0x00000032030a7227 */ /* 0x000fc800078e00ff */
[----:B------:R-:W-:Y:S02]  /*3030*/  IMAD.MOV R4, RZ, RZ, -R4 ;  /* 0x000000ffff047224 */ /* 0x000fe400078e0a04 */
[----:B------:R-:W-:Y:S01]  /*3040*/  IMAD R51, R2, R0, R51 ;  /* 0x0000000002337224 */ /* 0x000fe200078e0233 */
[----:B------:R-:W-:Y:S01]  /*3050*/  LOP3.LUT R0, R6, 0x154, RZ, 0xfc, !PT ;  /* 0x0000015406007812 */ /* 0x000fe200078efcff */
[----:B------:R-:W-:Y:S01]  /*3060*/  @!P3 IMAD.IADD R227, R227, 0x1, -R2 ;  /* 0x00000001e3e3b824 */ /* 0x000fe200078e0a02 */
[----:B------:R-:W-:Y:S01]  /*3070*/  ISETP.GE.AND P3, PT, R11, RZ, PT ;  /* 0x000000ff0b00720c */ /* 0x000fe20003f66270 */
[----:B------:R-:W-:Y:S01]  /*3080*/  IMAD.MOV R11, RZ, RZ, -R10 ;  /* 0x000000ffff0b7224 */ /* 0x000fe200078e0a0a */
[----:B------:R-:W-:Y:S01]  /*3090*/  IABS R230, R0 ;  /* 0x0000000000e67213 */ /* 0x000fe20000000000 */
[----:B------:R-:W-:Y:S01]  /*30a0*/  IMAD R229, R2, R4, R229 ;  /* 0x0000000402e57224 */ /* 0x000fe200078e02e5 */
[----:B------:R-:W-:Y:S01]  /*30b0*/  LOP3.LUT R4, R6, 0x150, RZ, 0xfc, !PT ;  /* 0x0000015006047812 */ /* 0x000fe200078efcff */
[----:B------:R-:W-:Y:S01]  /*30c0*/  @!P6 IMAD.IADD R52, R52, 0x1, -R2 ;  /* 0x000000013434e824 */ /* 0x000fe200078e0a02 */
[C---:B------:R-:W-:Y:S01]  /*30d0*/  ISETP.GT.U32.AND P6, PT, R2.reuse, R51, PT ;  /* 0x000000330200720c */ /* 0x040fe20003fc4070 */
[C---:B------:R-:W-:Y:S01]  /*30e0*/  IMAD R50, R2.reuse, R11, R50 ;  /* 0x0000000b02327224 */ /* 0x040fe200078e0232 */
[----:B------:R-:W-:Y:S01]  /*30f0*/  IABS R49, R4 ;  /* 0x0000000400317213 */ /* 0x000fe20000000000 */
[----:B------:R-:W-:Y:S01]  /*3100*/  @!P2 IMAD.MOV R227, RZ, RZ, -R227 ;  /* 0x000000ffffe3a224 */ /* 0x000fe200078e0ae3 */
[----:B------:R-:W-:Y:S01]  /*3110*/  ISETP.GT.U32.AND P2, PT, R2, R229, PT ;  /* 0x000000e50200720c */ /* 0x000fe20003f44070 */
[----:B------:R-:W-:Y:S01]  /*3120*/  @!P5 IMAD.IADD R228, R228, 0x1, -R2 ;  /* 0x00000001e4e4d824 */ /* 0x000fe200078e0a02 */
[----:B------:R-:W-:Y:S01]  /*3130*/  ISETP.GT.U32.AND P5, PT, R2, R50, PT ;  /* 0x000000320200720c */ /* 0x000fe20003fa4070 */
[----:B------:R-:W-:Y:S01]  /*3140*/  @!P0 IMAD.MOV R52, RZ, RZ, -R52 ;  /* 0x000000ffff348224 */ /* 0x000fe200078e0a34 */
[----:B------:R-:W-:Y:S01]  /*3150*/  LOP3.LUT R10, R6, 0x14c, RZ, 0xfc, !PT ;  /* 0x0000014c060a7812 */ /* 0x000fe200078efcff */
[----:B------:R-:W-:Y:S01]  /*3160*/  @!P1 IMAD.MOV R228, RZ, RZ, -R228 ;  /* 0x000000ffffe49224 */ /* 0x000fe200078e0ae4 */
[----:B------:R-:W-:-:S02]  /*3170*/  ISETP.GE.AND P0, PT, R12, RZ, PT ;  /* 0x000000ff0c00720c */ /* 0x000fc40003f06270 */
[----:B------:R-:W-:Y:S01]  /*3180*/  IABS R231, R10 ;  /* 0x0000000a00e77213 */ /* 0x000fe20000000000 */
[----:B------:R-:W-:Y:S01]  /*3190*/  @!P6 IMAD.IADD R51, R51, 0x1, -R2 ;  /* 0x000000013333e824 */ /* 0x000fe200078e0a02 */
[----:B------:R-:W-:Y:S01]  /*31a0*/  ISETP.GE.AND P6, PT, R0, RZ, PT ;  /* 0x000000ff0000720c */ /* 0x000fe20003fc6270 */
[----:B------:R-:W-:Y:S01]  /*31b0*/  IMAD.HI.U32 R0, R3, R230, RZ ;  /* 0x000000e603007227 */ /* 0x000fe200078e00ff */
[----:B------:R-:W-:-:S03]  /*31c0*/  LOP3.LUT R12, R6, 0x148, RZ, 0xfc, !PT ;  /* 0x00000148060c7812 */ /* 0x000fc600078efcff */
[--C-:B------:R-:W-:Y:S01]  /*31d0*/  @!P2 IMAD.IADD R229, R229, 0x1, -R2.reuse ;  /* 0x00000001e5e5a824 */ /* 0x100fe200078e0a02 */
[----:B------:R-:W-:Y:S01]  /*31e0*/  ISETP.GT.U32.AND P2, PT, R2, R51, PT ;  /* 0x000000330200720c */ /* 0x000fe20003f44070 */
[----:B------:R-:W-:Y:S01]  /*31f0*/  @!P5 IMAD.IADD R50, R50, 0x1, -R2 ;  /* 0x000000013232d824 */ /* 0x000fe200078e0a02 */
[----:B------:R-:W-:Y:S01]  /*3200*/  IABS R48, R12 ;  /* 0x0000000c00307213 */ /* 0x000fe20000000000 */
[----:B------:R-:W-:Y:S01]  /*3210*/  IMAD.MOV R11, RZ, RZ, -R0 ;  /* 0x000000ffff0b7224 */ /* 0x000fe200078e0a00 */
[C---:B------:R-:W-:Y:S01]  /*3220*/  ISETP.GT.U32.AND P5, PT, R2.reuse, R229, PT ;  /* 0x000000e50200720c */ /* 0x040fe20003fa4070 */
[----:B------:R-:W-:Y:S01]  /*3230*/  IMAD.HI.U32 R0, R3, R49, RZ ;  /* 0x0000003103007227 */ /* 0x000fe200078e00ff */
[----:B------:R-:W-:-:S03]  /*3240*/  ISETP.GT.U32.AND P1, PT, R2, R50, PT ;  /* 0x000000320200720c */ /* 0x000fc60003f24070 */
[----:B------:R-:W-:Y:S02]  /*3250*/  IMAD.MOV R0, RZ, RZ, -R0 ;  /* 0x000000ffff007224 */ /* 0x000fe400078e0a00 */
[C---:B------:R-:W-:Y:S02]  /*3260*/  IMAD R230, R2.reuse, R11, R230 ;  /* 0x0000000b02e67224 */ /* 0x040fe400078e02e6 */
[C---:B------:R-:W-:Y:S02]  /*3270*/  IMAD R49, R2.reuse, R0, R49 ;  /* 0x0000000002317224 */ /* 0x040fe400078e0231 */
[--C-:B------:R-:W-:Y:S01]  /*3280*/  @!P2 IMAD.IADD R51, R51, 0x1, -R2.reuse ;  /* 0x000000013333a824 */ /* 0x100fe200078e0a02 */
[C---:B------:R-:W-:Y:S01]  /*3290*/  ISETP.GT.U32.AND P2, PT, R2.reuse, R230, PT ;  /* 0x000000e60200720c */ /* 0x040fe20003f44070 */
        /* <DEDUP_REMOVED lines=8> */
[--C-:B------:R-:W-:Y:S02]  /*3320*/  @!P5 IMAD.IADD R49, R49, 0x1, -R2.reuse ;  /* 0x000000013131d824 */ /* 0x100fe400078e0a02 */
[----:B------:R-:W-:Y:S01]  /*3330*/  @!P1 IMAD.IADD R50, R50, 0x1, -R2 ;  /* 0x0000000132329824 */ /* 0x000fe200078e0a02 */
[C---:B------:R-:W-:Y:S01]  /*3340*/  ISETP.GT.U32.AND P5, PT, R2.reuse, R230, PT ;  /* 0x000000e60200720c */ /* 0x040fe20003fa4070 */
[----:B------:R-:W-:Y:S01]  /*3350*/  @!P4 IMAD.MOV R229, RZ, RZ, -R229 ;  /* 0x000000ffffe5c224 */ /* 0x000fe200078e0ae5 */
[----:B------:R-:W-:Y:S01]  /*3360*/  ISETP.GT.U32.AND P3, PT, R2, R49, PT ;  /* 0x000000310200720c */ /* 0x000fe20003f64070 */
[----:B------:R-:W-:Y:S01]  /*3370*/  IMAD.HI.U32 R0, R3, R48, RZ ;  /* 0x0000003003007227 */ /* 0x000fe200078e00ff */
[----:B------:R-:W-:-:S02]  /*3380*/  ISETP.GE.AND P1, PT, R4, RZ, PT ;  /* 0x000000ff0400720c */ /* 0x000fc40003f26270 */
[----:B------:R-:W-:Y:S01]  /*3390*/  ISETP.GT.U32.AND P4, PT, R2, R231, PT ;  /* 0x000000e70200720c */ /* 0x000fe20003f84070 */
[----:B------:R-:W-:-:S04]  /*33a0*/  IMAD.HI.U32 R4, R3, R232, RZ ;  /* 0x000000e803047227 */ /* 0x000fc800078e00ff */
        /* <DEDUP_REMOVED lines=15> */
[----:B------:R-:W-:Y:S01]  /*34a0*/  ISETP.GT.U32.AND P4, PT, R2, R231, PT ;  /* 0x000000e70200720c */ /* 0x000fe20003f84070 */
[----:B------:R-:W-:Y:S01]  /*34b0*/  VIADD R0, R9, 0x13c ;  /* 0x0000013c09007836 */ /* 0x000fe20000000000 */
[----:B------:R-:W-:Y:S01]  /*34c0*/  ISETP.GE.AND P0, PT, R12, RZ, PT ;  /* 0x000000ff0c00720c */ /* 0x000fe20003f06270 */
[----:B------:R-:W-:Y:S01]  /*34d0*/  @!P1 IMAD.MOV R49, RZ, RZ, -R49 ;  /* 0x000000ffff319224 */ /* 0x000fe200078e0a31 */
[----:B------:R-:W-:-:S02]  /*34e0*/  LOP3.LUT R12, R6, 0x138, RZ, 0xfc, !PT ;  /* 0x00000138060c7812 */ /* 0x000fc400078efcff */
[----:B------:R-:W-:Y:S01]  /*34f0*/  ISETP.GE.AND P5, PT, R0, RZ, PT ;  /* 0x000000ff0000720c */ /* 0x000fe20003fa6270 */
[--C-:B------:R-:W-:Y:S01]  /*3500*/  @!P3 IMAD.IADD R48, R48, 0x1, -R2.reuse ;  /* 0x000000013030b824 */ /* 0x100fe200078e0a02 */
[----:B------:R-:W-:Y:S02]  /*3510*/  IABS R46, R12 ;  /* 0x0000000c002e7213 */ /* 0x000fe40000000000 */
[----:B------:R-:W-:Y:S01]  /*3520*/  IABS R233, R0 ;  /* 0x0000000000e97213 */ /* 0x000fe20000000000 */
[--C-:B------:R-:W-:Y:S01]  /*3530*/  @!P6 IMAD.IADD R232, R232, 0x1, -R2.reuse ;  /* 0x00000001e8e8e824 */ /* 0x100fe200078e0a02 */
[----:B------:R-:W-:Y:S01]  /*3540*/  ISETP.GT.U32.AND P3, PT, R2, R48, PT ;  /* 0x000000300200720c */ /* 0x000fe20003f64070 */
[----:B------:R-:W-:Y:S01]  /*3550*/  @!P4 IMAD.IADD R231, R231, 0x1, -R2 ;  /* 0x00000001e7e7c824 */ /* 0x000fe200078e0a02 */
[----:B------:R-:W-:Y:S01]  /*3560*/  ISETP.GE.AND P4, PT, R4, RZ, PT ;  /* 0x000000ff0400720c */ /* 0x000fe20003f86270 */
[----:B------:R-:W-:Y:S01]  /*3570*/  IMAD.HI.U32 R0, R3, R47, RZ ;  /* 0x0000002f03007227 */ /* 0x000fe200078e00ff */
[----:B------:R-:W-:-:S02]  /*3580*/  ISETP.GT.U32.AND P6, PT, R2, R232, PT ;  /* 0x000000e80200720c */ /* 0x000fc40003fc4070 */
[----:B------:R-:W-:Y:S01]  /*3590*/  ISETP.GE.AND P1, PT, R14, RZ, PT ;  /* 0x000000ff0e00720c */ /* 0x000fe20003f26270 */
[----:B------:R-:W-:Y:S01]  /*35a0*/  IMAD.HI.U32 R4, R3, R46, RZ ;  /* 0x0000002e03047227 */ /* 0x000fe200078e00ff */
[----:B------:R-:W-:-:S03]  /*35b0*/  LOP3.LUT R14, R6, 0x128, RZ, 0xfc, !PT ;  /* 0x00000128060e7812 */ /* 0x000fc600078efcff */
[----:B------:R-:W-:Y:S01]  /*35c0*/  IMAD.MOV R10, RZ, RZ, -R0 ;  /* 0x000000ffff0a7224 */ /* 0x000fe200078e0a00 */
[----:B------:R-:W-:Y:S01]  /*35d0*/  IABS R44, R14 ;  /* 0x0000000e002c7213 */ /* 0x000fe20000000000 */
[----:B------:R-:W-:-:S04]  /*35e0*/  IMAD.HI.U32 R0, R3, R233, RZ ;  /* 0x000000e903007227 */ /* 0x000fc800078e00ff */
[----:B------:R-:W-:Y:S02]  /*35f0*/  IMAD.MOV R11, RZ, RZ, -R4 ;  /* 0x000000ffff0b7224 */ /* 0x000fe400078e0a04 */
[C---:B------:R-:W-:Y:S02]  /*3600*/  IMAD R47, R2.reuse, R10, R47 ;  /* 0x0000000a022f7224 */ /* 0x040fe400078e022f */
[----:B------:R-:W-:Y:S02]  /*3610*/  IMAD.MOV R0, RZ, RZ, -R0 ;  /* 0x000000ffff007224 */ /* 0x000fe400078e0a00 */
[----:B------:R-:W-:Y:S02]  /*3620*/  IMAD R46, R2, R11, R46 ;  /* 0x0000000b022e7224 */ /* 0x000fe400078e022e */
[--C-:B------:R-:W-:Y:S01]  /*3630*/  @!P3 IMAD.IADD R48, R48, 0x1, -R2.reuse ;  /* 0x000000013030b824 */ /* 0x100fe200078e0a02 */
[C---:B------:R-:W-:Y:S01]  /*3640*/  ISETP.GT.U32.AND P3, PT, R2.reuse, R47, PT ;  /* 0x0000002f0200720c */ /* 0x040fe20003f64070 */
[----:B------:R-:W-:Y:S01]  /*3650*/  IMAD R233, R2, R0, R233 ;  /* 0x0000000002e97224 */ /* 0x000fe200078e02e9 */
[----:B------:R-:W-:Y:S01]  /*3660*/  LOP3.LUT R0, R6, 0x134, RZ, 0xfc, !PT ;  /* 0x0000013406007812 */ /* 0x000fe200078efcff */
[----:B------:R-:W-:Y:S01]  /*3670*/  @!P6 IMAD.IADD R232, R232, 0x1, -R2 ;  /* 0x00000001e8e8e824 */ /* 0x000fe200078e0a02 */
[C---:B------:R-:W-:Y:S01]  /*3680*/  ISETP.GT.U32.AND P6, PT, R2.reuse, R46, PT ;  /* 0x0000002e0200720c */ /* 0x040fe20003fc4070 */
[----:B------:R-:W-:Y:S01]  /*3690*/  @!P0 IMAD.MOV R48, RZ, RZ, -R48 ;  /* 0x000000ffff308224 */ /* 0x000fe200078e0a30 */
[----:B------:R-:W-:Y:S01]  /*36a0*/  ISETP.GT.U32.AND P0, PT, R2, R233, PT ;  /* 0x000000e90200720c */ /* 0x000fe20003f04070 */
[----:B------:R-:W-:Y:S01]  /*36b0*/  @!P2 IMAD.MOV R231, RZ, RZ, -R231 ;  /* 0x000000ffffe7a224 */ /* 0x000fe200078e0ae7 */
[----:B------:R-:W-:Y:S01]  /*36c0*/  ISETP.GE.AND P2, PT, R12, RZ, PT ;  /* 0x000000ff0c00720c */ /* 0x000fe20003f46270 */
[----:B------:R-:W-:Y:S01]  /*36d0*/  @!P1 IMAD.MOV R232, RZ, RZ, -R232 ;  /* 0x000000ffffe89224 */ /* 0x000fe200078e0ae8 */
[----:B------:R-:W-:Y:S01]  /*36e0*/  IABS R234, R0 ;  /* 0x0000000000ea7213 */ /* 0x000fe20000000000 */
[----:B------:R-:W-:Y:S01]  /*36f0*/  IMAD.HI.U32 R4, R3, R44, RZ ;  /* 0x0000002c03047227 */ /* 0x000fe200078e00ff */
[----:B------:R-:W-:-:S03]  /*3700*/  LOP3.LUT R12, R6, 0x130, RZ, 0xfc, !PT ;  /* 0x00000130060c7812 */ /* 0x000fc600078efcff */
[--C-:B------:R-:W-:Y:S01]  /*3710*/  @!P3 IMAD.IADD R47, R47, 0x1, -R2.reuse ;  /* 0x000000012f2fb824 */ /* 0x100fe200078e0a02 */
[----:B------:R-:W-:Y:S01]  /*3720*/  ISETP.GE.AND P3, PT, R0, RZ, PT ;  /* 0x000000ff0000720c */ /* 0x000fe20003f66270 */
[----:B------:R-:W-:Y:S01]  /*3730*/  @!P6 IMAD.IADD R46, R46, 0x1, -R2 ;  /* 0x000000012e2ee824 */ /* 0x000fe200078e0a02 */
[----:B------:R-:W-:Y:S01]  /*3740*/  IABS R45, R12 ;  /* 0x0000000c002d7213 */ /* 0x000fe20000000000 */
[----:B------:R-:W-:-:S03]  /*3750*/  IMAD.HI.U32 R0, R3, R234, RZ ;  /* 0x000000ea03007227 */ /* 0x000fc600078e00ff */
[C---:B------:R-:W-:Y:S01]  /*3760*/  ISETP.GT.U32.AND P6, PT, R2.reuse, R46, PT ;  /* 0x0000002e0200720c */ /* 0x040fe20003fc4070 */
[----:B------:R-:W-:Y:S01]  /*3770*/  @!P0 IMAD.IADD R233, R233, 0x1, -R2 ;  /* 0x00000001e9e98824 */ /* 0x000fe200078e0a02 */
[C---:B------:R-:W-:Y:S01]  /*3780*/  ISETP.GT.U32.AND P0, PT, R2.reuse, R47, PT ;  /* 0x0000002f0200720c */ /* 0x040fe20003f04070 */
[----:B------:R-:W-:Y:S02]  /*3790*/  IMAD.MOV R11, RZ, RZ, -R0 ;  /* 0x000000ffff0b7224 */ /* 0x000fe400078e0a00 */
[----:B------:R-:W-:Y:S01]  /*37a0*/  IMAD.HI.U32 R0, R3, R45, RZ ;  /* 0x0000002d03007227 */ /* 0x000fe200078e00ff */
[----:B------:R-:W-:-:S03]  /*37b0*/  ISETP.GT.U32.AND P1, PT, R2, R233, PT ;  /* 0x000000e90200720c */ /* 0x000fc60003f24070 */
[----:B------:R-:W-:Y:S02]  /*37c0*/  IMAD.MOV R10, RZ, RZ, -R0 ;  /* 0x000000ffff0a7224 */ /* 0x000fe400078e0a00 */
[C---:B------:R-:W-:Y:S02]  /*37d0*/  IMAD R234, R2.reuse, R11, R234 ;  /* 0x0000000b02ea7224 */ /* 0x040fe400078e02ea */
[----:B------:R-:W-:Y:S01]  /*37e0*/  IMAD R45, R2, R10, R45 ;  /* 0x0000000a022d7224 */ /* 0x000fe200078e022d */
[----:B------:R-:W-:Y:S01]  /*37f0*/  LOP3.LUT R10, R6, 0x124, RZ, 0xfc, !PT ;  /* 0x00000124060a7812 */ /* 0x000fe200078efcff */
[----:B------:R-:W-:-:S03]  /*3800*/  IMAD.HI.U32 R0, R3, R235, RZ ;  /* 0x000000eb03007227 */ /* 0x000fc600078e00ff */
[----:B------:R-:W-:Y:S01]  /*3810*/  IABS R236, R10 ;  /* 0x0000000a00ec7213 */ /* 0x000fe20000000000 */
[--C-:B------:R-:W-:Y:S01]  /*3820*/  @!P0 IMAD.IADD R47, R47, 0x1, -R2.reuse ;  /* 0x000000012f2f8824 */ /* 0x100fe200078e0a02 */
[----:B------:R-:W-:Y:S01]  /*3830*/  ISETP.GT.U32.AND P0, PT, R2, R234, PT ;  /* 0x000000ea0200720c */ /* 0x000fe20003f04070 */
[----:B------:R-:W-:Y:S01]  /*3840*/  @!P6 IMAD.IADD R46, R46, 0x1, -R2 ;  /* 0x000000012e2ee824 */ /* 0x000fe200078e0a02 */
[----:B------:R-:W-:Y:S01]  /*3850*/  ISETP.GT.U32.AND P6, PT, R2, R45, PT ;  /* 0x0000002d0200720c */ /* 0x000fe20003fc4070 */
[----:B------:R-:W-:Y:S02]  /*3860*/  IMAD.MOV R0, RZ, RZ, -R0 ;  /* 0x000000ffff007224 */ /* 0x000fe400078e0a00 */
[----:B------:R-:W-:Y:S01]  /*3870*/  @!P1 IMAD.IADD R233, R233, 0x1, -R2 ;  /* 0x00000001e9e99824 */ /* 0x000fe200078e0a02 */
[----:B------:R-:W-:Y:S01]  /*3880*/  ISETP.GE.AND P1, PT, R12, RZ, PT ;  /* 0x000000ff0c00720c */ /* 0x000fe20003f26270 */
[----:B------:R-:W-:Y:S01]  /*3890*/  IMAD.MOV R11, RZ, RZ, -R4 ;  /* 0x000000ffff0b7224 */ /* 0x000fe200078e0a04 */
[----:B------:R-:W-:Y:S01]  /*38a0*/  LOP3.LUT R12, R6, 0x120, RZ, 0xfc, !PT ;  /* 0x00000120060c7812 */ /* 0x000fe200078efcff */
[----:B------:R-:W-:-:S02]  /*38b0*/  IMAD R235, R2, R0, R235 ;  /* 0x0000000002eb7224 */ /* 0x000fc400078e02eb */
[C---:B------:R-:W-:Y:S01]  /*38c0*/  IMAD R44, R2.reuse, R11, R44 ;  /* 0x0000000b022c7224 */ /* 0x040fe200078e022c */
[----:B------:R-:W-:Y:S01]  /*38d0*/  IABS R43, R12 ;  /* 0x0000000c002b7213 */ /* 0x000fe20000000000 */
[----:B------:R-:W-:Y:S01]  /*38e0*/  @!P5 IMAD.MOV R233, RZ, RZ, -R233 ;  /* 0x000000ffffe9d224 */ /* 0x000fe200078e0ae9 */
[----:B------:R-:W-:Y:S01]  /*38f0*/  ISETP.GT.U32.AND P5, PT, R2, R235, PT ;  /* 0x000000eb0200720c */ /* 0x000fe20003fa4070 */
[----:B------:R-:W-:Y:S02]  /*3900*/  VIADD R0, R9, 0x11c ;  /* 0x0000011c09007836 */ /* 0x000fe40000000000 */
[--C-:B------:R-:W-:Y:S02]  /*3910*/  @!P0 IMAD.IADD R234, R234, 0x1, -R2.reuse ;  /* 0x00000001eaea8824 */ /* 0x100fe400078e0a02 */
[----:B------:R-:W-:Y:S01]  /*3920*/  @!P6 IMAD.IADD R45, R45, 0x1, -R2 ;  /* 0x000000012d2de824 */ /* 0x000fe200078e0a02 */
[----:B------:R-:W-:Y:S01]  /*3930*/  ISETP.GE.AND P0, PT, R0, RZ, PT ;  /* 0x000000ff0000720c */ /* 0x000fe20003f06270 */
[----:B------:R-:W-:Y:S01]  /*3940*/  @!P2 IMAD.MOV R46, RZ, RZ, -R46 ;  /* 0x000000ffff2ea224 */ /* 0x000fe200078e0a2e */
[C---:B------:R-:W-:Y:S01]  /*3950*/  ISETP.GT.U32.AND P2, PT, R2.reuse, R44, PT ;  /* 0x0000002c0200720c */ /* 0x040fe20003f44070 */
[----:B------:R-:W-:Y:S01]  /*3960*/  @!P4 IMAD.MOV R47, RZ, RZ, -R47 ;  /* 0x000000ffff2fc224 */ /* 0x000fe200078e0a2f */
[----:B------:R-:W-:Y:S01]  /*3970*/  IABS R237, R0 ;  /* 0x0000000000ed7213 */ /* 0x000fe20000000000 */
[----:B------:R-:W-:Y:S01]  /*3980*/  IMAD.HI.U32 R0, R3, R236, RZ ;  /* 0x000000ec03007227 */ /* 0x000fe200078e00ff */
[----:B------:R-:W-:-:S02]  /*3990*/  ISETP.GT.U32.AND P6, PT, R2, R234, PT ;  /* 0x000000ea0200720c */ /* 0x000fc40003fc4070 */
[----:B------:R-:W-:Y:S01]  /*39a0*/  ISETP.GT.U32.AND P4, PT, R2, R45, PT ;  /* 0x0000002d0200720c */ /* 0x000fe20003f84070 */
[----:B------:R-:W-:Y:S02]  /*39b0*/  IMAD.MOV R11, RZ, RZ, -R0 ;  /* 0x000000ffff0b7224 */ /* 0x000fe400078e0a00 */
[----:B------:R-:W-:Y:S01]  /*39c0*/  @!P5 IMAD.IADD R235, R235, 0x1, -R2 ;  /* 0x00000001ebebd824 */ /* 0x000fe200078e0a02 */
[----:B------:R-:W-:Y:S01]  /*39d0*/  ISETP.GE.AND P5, PT, R14, RZ, PT ;  /* 0x000000ff0e00720c */ /* 0x000fe20003fa6270 */
[----:B------:R-:W-:Y:S01]  /*39e0*/  IMAD R236, R2, R11, R236 ;  /* 0x0000000b02ec7224 */ /* 0x000fe200078e02ec */
[----:B------:R-:W-:Y:S01]  /*39f0*/  LOP3.LUT R14, R6, 0x114, RZ, 0xfc, !PT ;  /* 0x00000114060e7812 */ /* 0x000fe200078efcff */
[----:B------:R-:W-:Y:S01]  /*3a00*/  @!P2 IMAD.IADD R44, R44, 0x1, -R2 ;  /* 0x000000012c2ca824 */ /* 0x000fe200078e0a02 */
[----:B------:R-:W-:Y:S01]  /*3a10*/  ISETP.GT.U32.AND P2, PT, R2, R235, PT ;  /* 0x000000eb0200720c */ /* 0x000fe20003f44070 */
[----:B------:R-:W-:Y:S01]  /*3a20*/  IMAD.HI.U32 R0, R3, R43, RZ ;  /* 0x0000002b03007227 */ /* 0x000fe200078e00ff */
[----:B------:R-:W-:-:S03]  /*3a30*/  IABS R238, R14 ;  /* 0x0000000e00ee7213 */ /* 0x000fc60000000000 */
[--C-:B------:R-:W-:Y:S01]  /*3a40*/  @!P6 IMAD.IADD R234, R234, 0x1, -R2.reuse ;  /* 0x00000001eaeae824 */ /* 0x100fe200078e0a02 */
[----:B------:R-:W-:Y:S01]  /*3a50*/  ISETP.GE.AND P6, PT, R13, RZ, PT ;  /* 0x000000ff0d00720c */ /* 0x000fe20003fc6270 */
[----:B------:R-:W-:Y:S01]  /*3a60*/  @!P4 IMAD.IADD R45, R45, 0x1, -R2 ;  /* 0x000000012d2dc824 */ /* 0x000fe200078e0a02 */
[----:B------:R-:W-:Y:S01]  /*3a70*/  ISETP.GT.U32.AND P4, PT, R2, R236, PT ;  /* 0x000000ec0200720c */ /* 0x000fe20003f84070 */
[----:B------:R-:W-:Y:S01]  /*3a80*/  IMAD.HI.U32 R4, R3, R237, RZ ;  /* 0x000000ed03047227 */ /* 0x000fe200078e00ff */
[----:B------:R-:W-:-:S03]  /*3a90*/  LOP3.LUT R13, R6, 0x118, RZ, 0xfc, !PT ;  /* 0x00000118060d7812 */ /* 0x000fc600078efcff */
[----:B------:R-:W-:Y:S01]  /*3aa0*/  IMAD.MOV R0, RZ, RZ, -R0 ;  /* 0x000000ffff007224 */ /* 0x000fe200078e0a00 */
[----:B------:R-:W-:Y:S01]  /*3ab0*/  IABS R42, R13 ;  /* 0x0000000d002a7213 */ /* 0x000fe20000000000 */
[----:B------:R-:W-:Y:S02]  /*3ac0*/  IMAD.MOV R4, RZ, RZ, -R4 ;  /* 0x000000ffff047224 */ /* 0x000fe400078e0a04 */
[C---:B------:R-:W-:Y:S02]  /*3ad0*/  IMAD R43, R2.reuse, R0, R43 ;  /* 0x00000000022b7224 */ /* 0x040fe400078e022b */
[C---:B------:R-:W-:Y:S02]  /*3ae0*/  IMAD R237, R2.reuse, R4, R237 ;  /* 0x0000000402ed7224 */ /* 0x040fe400078e02ed */
[--C-:B------:R-:W-:Y:S01]  /*3af0*/  @!P2 IMAD.IADD R235, R235, 0x1, -R2.reuse ;  /* 0x00000001ebeba824 */ /* 0x100fe200078e0a02 */
[----:B------:R-:W-:Y:S01]  /*3b00*/  ISETP.GT.U32.AND P2, PT, R2, R43, PT ;  /* 0x0000002b0200720c */ /* 0x000fe20003f44070 */
[----:B------:R-:W-:-:S02]  /*3b10*/  @!P4 IMAD.IADD R236, R236, 0x1, -R2 ;  /* 0x00000001ececc824 */ /* 0x000fc400078e0a02 */
[----:B------:R-:W-:Y:S01]  /*3b20*/  @!P6 IMAD.MOV R235, RZ, RZ, -R235 ;  /* 0x000000ffffebe224 */ /* 0x000fe200078e0aeb */
[C---:B------:R-:W-:Y:S01]  /*3b30*/  ISETP.GT.U32.AND P6, PT, R2.reuse, R237, PT ;  /* 0x000000ed0200720c */ /* 0x040fe20003fc4070 */
[----:B------:R-:W-:Y:S01]  /*3b40*/  @!P1 IMAD.MOV R45, RZ, RZ, -R45 ;  /* 0x000000ffff2d9224 */ /* 0x000fe200078e0a2d */
[----:B------:R-:W-:Y:S01]  /*3b50*/  ISETP.GT.U32.AND P4, PT, R2, R236, PT ;  /* 0x000000ec0200720c */ /* 0x000fe20003f84070 */
[----:B------:R-:W-:Y:S01]  /*3b60*/  IMAD.HI.U32 R0, R3, R42, RZ ;  /* 0x0000002a03007227 */ /* 0x000fe200078e00ff */
[----:B------:R-:W-:-:S03]  /*3b70*/  ISETP.GE.AND P1, PT, R10, RZ, PT ;  /* 0x000000ff0a00720c */ /* 0x000fc60003f26270 */
[----:B------:R-:W-:Y:S01]  /*3b80*/  @!P3 IMAD.MOV R234, RZ, RZ, -R234 ;  /* 0x000000ffffeab224 */ /* 0x000fe200078e0aea */
[----:B------:R-:W-:Y:S01]  /*3b90*/  ISETP.GT.U32.AND P3, PT, R2, R44, PT ;  /* 0x0000002c0200720c */ /* 0x000fe20003f64070 */
[----:B------:R-:W-:Y:S01]  /*3ba0*/  @!P2 IMAD.IADD R43, R43, 0x1, -R2 ;  /* 0x000000012b2ba824 */ /* 0x000fe200078e0a02 */
[----:B------:R-:W-:Y:S01]  /*3bb0*/  ISETP.GE.AND P2, PT, R14, RZ, PT ;  /* 0x000000ff0e00720c */ /* 0x000fe20003f46270 */
[----:B------:R-:W-:Y:S01]  /*3bc0*/  IMAD.HI.U32 R4, R3, R238, RZ ;  /* 0x000000ee03047227 */ /* 0x000fe200078e00ff */
[----:B------:R-:W-:-:S03]  /*3bd0*/  LOP3.LUT R14, R6, 0x104, RZ, 0xfc, !PT ;  /* 0x00000104060e7812 */ /* 0x000fc600078efcff */
[----:B------:R-:W-:Y:S01]  /*3be0*/  @!P6 IMAD.IADD R237, R237, 0x1, -R2 ;  /* 0x00000001edede824 */ /* 0x000fe200078e0a02 */
[----:B------:R-:W-:Y:S01]  /*3bf0*/  ISETP.GT.U32.AND P6, PT, R2, R43, PT ;  /* 0x0000002b0200720c */ /* 0x000fe20003fc4070 */
[----:B------:R-:W-:Y:S01]  /*3c00*/  IMAD.MOV R11, RZ, RZ, -R0 ;  /* 0x000000ffff0b7224 */ /* 0x000fe200078e0a00 */
[----:B------:R-:W-:Y:S01]  /*3c10*/  IABS R240, R14 ;  /* 0x0000000e00f07213 */ /* 0x000fe20000000000 */
[----:B------:R-:W-:Y:S01]  /*3c20*/  @!P4 IMAD.IADD R236, R236, 0x1, -R2 ;  /* 0x00000001ececc824 */ /* 0x000fe200078e0a02 */
[----:B------:R-:W-:Y:S01]  /*3c30*/  ISETP.GE.AND P4, PT, R13, RZ, PT ;  /* 0x000000ff0d00720c */ /* 0x000fe20003f86270 */
[----:B------:R-:W-:Y:S01]  /*3c40*/  IMAD.MOV R13, RZ, RZ, -R4 ;  /* 0x000000ffff0d7224 */ /* 0x000fe200078e0a04 */
[----:B------:R-:W-:Y:S01]  /*3c50*/  LOP3.LUT R4, R6, 0x110, RZ, 0xfc, !PT ;  /* 0x0000011006047812 */ /* 0x000fe200078efcff */
[----:B------:R-:W-:Y:S01]  /*3c60*/  IMAD R42, R2, R11, R42 ;  /* 0x0000000b022a7224 */ /* 0x000fe200078e022a */
[----:B------:R-:W-:Y:S01]  /*3c70*/  LOP3.LUT R11, R6, 0x10c, RZ, 0xfc, !PT ;  /* 0x0000010c060b7812 */ /* 0x000fe200078efcff */
[C---:B------:R-:W-:Y:S01]  /*3c80*/  IMAD R238, R2.reuse, R13, R238 ;  /* 0x0000000d02ee7224 */ /* 0x040fe200078e02ee */
[----:B------:R-:W-:Y:S01]  /*3c90*/  IABS R41, R4 ;  /* 0x0000000400297213 */ /* 0x000fe20000000000 */
[----:B------:R-:W-:Y:S01]  /*3ca0*/  @!P1 IMAD.MOV R236, RZ, RZ, -R236 ;  /* 0x000000ffffec9224 */ /* 0x000fe200078e0aec */
[C---:B------:R-:W-:Y:S01]  /*3cb0*/  ISETP.GT.U32.AND P1, PT, R2.reuse, R42, PT ;  /* 0x0000002a0200720c */ /* 0x040fe20003f24070 */
[--C-:B------:R-:W-:Y:S01]  /*3cc0*/  @!P6 IMAD.IADD R43, R43, 0x1, -R2.reuse ;  /* 0x000000012b2be824 */ /* 0x100fe200078e0a02 */
[----:B------:R-:W-:Y:S01]  /*3cd0*/  ISETP.GT.U32.AND P6, PT, R2, R238, PT ;  /* 0x000000ee0200720c */ /* 0x000fe20003fc4070 */
[----:B------:R-:W-:Y:S01]  /*3ce0*/  @!P3 IMAD.IADD R44, R44, 0x1, -R2 ;  /* 0x000000012c2cb824 */ /* 0x000fe200078e0a02 */
[----:B------:R-:W-:Y:S01]  /*3cf0*/  ISETP.GE.AND P3, PT, R12, RZ, PT ;  /* 0x000000ff0c00720c */ /* 0x000fe20003f66270 */
[----:B------:R-:W-:Y:S01]  /*3d00*/  IMAD.HI.U32 R0, R3, R41, RZ ;  /* 0x0000002903007227 */ /* 0x000fe200078e00ff */
[----:B------:R-:W-:-:S02]  /*3d10*/  LOP3.LUT R12, R6, 0x108, RZ, 0xfc, !PT ;  /* 0x00000108060c7812 */ /* 0x000fc400078efcff */
[----:B------:R-:W-:Y:S01]  /*3d20*/  IABS R239, R11 ;  /* 0x0000000b00ef7213 */ /* 0x000fe20000000000 */
[----:B------:R-:W-:Y:S01]  /*3d30*/  @!P5 IMAD.MOV R44, RZ, RZ, -R44 ;  /* 0x000000ffff2cd224 */ /* 0x000fe200078e0a2c */
[----:B------:R-:W-:Y:S01]  /*3d40*/  ISETP.GT.U32.AND P5, PT, R2, R237, PT ;  /* 0x000000ed0200720c */ /* 0x000fe20003fa4070 */
[----:B------:R-:W-:Y:S01]  /*3d50*/  IMAD.MOV R0, RZ, RZ, -R0 ;  /* 0x000000ffff007224 */ /* 0x000fe200078e0a00 */
[----:B------:R-:W-:Y:S01]  /*3d60*/  IABS R40, R12 ;  /* 0x0000000c00287213 */ /* 0x000fe20000000000 */
[--C-:B------:R-:W-:Y:S02]  /*3d70*/  @!P1 IMAD.IADD R42, R42, 0x1, -R2.reuse ;  /* 0x000000012a2a9824 */ /* 0x100fe400078e0a02 */
[----:B------:R-:W-:Y:S02]  /*3d80*/  IMAD R41, R2, R0, R41 ;  /* 0x0000000002297224 */ /* 0x000fe400078e0229 */
[----:B------:R-:W-:Y:S01]  /*3d90*/  @!P6 IMAD.IADD R238, R238, 0x1, -R2 ;  /* 0x00000001eeeee824 */ /* 0x000fe200078e0a02 */
[C---:B------:R-:W-:Y:S01]  /*3da0*/  ISETP.GT.U32.AND P1, PT, R2.reuse, R42, PT ;  /* 0x0000002a0200720c */ /* 0x040fe20003f24070 */
[----:B------:R-:W-:Y:S01]  /*3db0*/  @!P3 IMAD.MOV R43, RZ, RZ, -R43 ;  /* 0x000000ffff2bb224 */ /* 0x000fe200078e0a2b */
[C---:B------:R-:W-:Y:S01]  /*3dc0*/  ISETP.GT.U32.AND P3, PT, R2.reuse, R41, PT ;  /* 0x000000290200720c */ /* 0x040fe20003f64070 */
[----:B------:R-:W-:Y:S01]  /*3dd0*/  IMAD.HI.U32 R0, R3, R239, RZ ;  /* 0x000000ef03007227 */ /* 0x000fe200078e00ff */
[----:B------:R-:W-:-:S03]  /*3de0*/  ISETP.GT.U32.AND P6, PT, R2, R238, PT ;  /* 0x000000ee0200720c */ /* 0x000fc60003fc4070 */
[----:B------:R-:W-:Y:S01]  /*3df0*/  @!P5 IMAD.IADD R237, R237, 0x1, -R2 ;  /* 0x00000001ededd824 */ /* 0x000fe200078e0a02 */
[----:B------:R-:W-:Y:S01]  /*3e00*/  ISETP.GE.AND P5, PT, R4, RZ, PT ;  /* 0x000000ff0400720c */ /* 0x000fe20003fa6270 */
[----:B------:R-:W-:-:S04]  /*3e10*/  IMAD.HI.U32 R4, R3, R40, RZ ;  /* 0x0000002803047227 */ /* 0x000fc800078e00ff */
[----:B------:R-:W-:Y:S01]  /*3e20*/  @!P0 IMAD.MOV R237, RZ, RZ, -R237 ;  /* 0x000000ffffed8224 */ /* 0x000fe200078e0aed */
[----:B------:R-:W-:Y:S01]  /*3e30*/  ISETP.GE.AND P0, PT, R11, RZ, PT ;  /* 0x000000ff0b00720c */ /* 0x000fe20003f06270 */
[----:B------:R-:W-:Y:S02]  /*3e40*/  IMAD.MOV R0, RZ, RZ, -R0 ;  /* 0x000000ffff007224 */ /* 0x000fe400078e0a00 */
[----:B------:R-:W-:Y:S02]  /*3e50*/  IMAD.MOV R11, RZ, RZ, -R4 ;  /* 0x000000ffff0b7224 */ /* 0x000fe400078e0a04 */
[----:B------:R-:W-:Y:S02]  /*3e60*/  IMAD R239, R2, R0, R239 ;  /* 0x0000000002ef7224 */ /* 0x000fe400078e02ef */
[----:B------:R-:W-:Y:S01]  /*3e70*/  @!P1 IMAD.IADD R42, R42, 0x1, -R2 ;  /* 0x000000012a2a9824 */ /* 0x000fe200078e0a02 */
[----:B------:R-:W-:Y:S01]  /*3e80*/  ISETP.GE.AND P1, PT, R12, RZ, PT ;  /* 0x000000ff0c00720c */ /* 0x000fe20003f26270 */
[----:B------:R-:W-:Y:S01]  /*3e90*/  IMAD R40, R2, R11, R40 ;  /* 0x0000000b02287224 */ /* 0x000fe200078e0228 */
[----:B------:R-:W-:Y:S01]  /*3ea0*/  LOP3.LUT R12, R6, 0x100, RZ, 0xfc, !PT ;  /* 0x00000100060c7812 */ /* 0x000fe200078efcff */
[--C-:B------:R-:W-:Y:S01]  /*3eb0*/  @!P6 IMAD.IADD R238, R238, 0x1, -R2.reuse ;  /* 0x00000001eeeee824 */ /* 0x100fe200078e0a02 */
[C---:B------:R-:W-:Y:S01]  /*3ec0*/  ISETP.GT.U32.AND P6, PT, R2.reuse, R239, PT ;  /* 0x000000ef0200720c */ /* 0x040fe20003fc4070 */
[----:B------:R-:W-:Y:S01]  /*3ed0*/  @!P3 IMAD.IADD R41, R41, 0x1, -R2 ;  /* 0x000000012929b824 */ /* 0x000fe200078e0a02 */
[----:B------:R-:W-:Y:S01]  /*3ee0*/  IABS R241, R12 ;  /* 0x0000000c00f17213 */ /* 0x000fe20000000000 */
[----:B------:R-:W-:Y:S01]  /*3ef0*/  @!P4 IMAD.MOV R42, RZ, RZ, -R42 ;  /* 0x000000ffff2ac224 */ /* 0x000fe200078e0a2a */
[C---:B------:R-:W-:Y:S01]  /*3f00*/  ISETP.GT.U32.AND P4, PT, R2.reuse, R40, PT ;  /* 0x000000280200720c */ /* 0x040fe20003f84070 */
[----:B------:R-:W-:Y:S01]  /*3f10*/  IMAD.HI.U32 R10, R3, R240, RZ ;  /* 0x000000f0030a7227 */ /* 0x000fe200078e00ff */
[----:B------:R-:W-:-:S03]  /*3f20*/  ISETP.GT.U32.AND P3, PT, R2, R41, PT ;  /* 0x000000290200720c */ /* 0x000fc60003f64070 */
[----:B------:R-:W-:Y:S02]  /*3f30*/  IMAD.MOV R13, RZ, RZ, -R10 ;  /* 0x000000ffff0d7224 */ /* 0x000fe400078e0a0a */
[----:B------:R-:W-:Y:S02]  /*3f40*/  VIADD R0, R9, 0xfc ;  /* 0x000000fc09007836 */ /* 0x000fe40000000000 */
[----:B------:R-:W-:Y:S01]  /*3f50*/  IMAD R240, R2, R13, R240 ;  /* 0x0000000d02f07224 */ /* 0x000fe200078e02f0 */
[----:B------:R-:W-:Y:S01]  /*3f60*/  LOP3.LUT R13, R6, 0xf8, RZ, 0xfc, !PT ;  /* 0x000000f8060d7812 */ /* 0x000fe200078efcff */
[--C-:B------:R-:W-:Y:S01]  /*3f70*/  @!P6 IMAD.IADD R239, R239, 0x1, -R2.reuse ;  /* 0x00000001efefe824 */ /* 0x100fe200078e0a02 */
[----:B------:R-:W-:Y:S01]  /*3f80*/  IABS R242, R0 ;  /* 0x0000000000f27213 */ /* 0x000fe20000000000 */
[--C-:B------:R-:W-:Y:S01]  /*3f90*/  @!P4 IMAD.IADD R40, R40, 0x1, -R2.reuse ;  /* 0x000000012828c824 */ /* 0x100fe200078e0a02 */
[----:B------:R-:W-:Y:S01]  /*3fa0*/  IABS R39, R13 ;  /* 0x0000000d00277213 */ /* 0x000fe20000000000 */
        /* <DEDUP_REMOVED lines=9> */
[----:B------:R-:W-:Y:S02]  /*4040*/  IMAD.MOV R11, RZ, RZ, -R4 ;  /* 0x000000ffff0b7224 */ /* 0x000fe400078e0a04 */
[----:B------:R-:W-:Y:S01]  /*4050*/  IMAD R241, R2, R0, R241 ;  /* 0x0000000002f17224 */ /* 0x000fe200078e02f1 */
[----:B------:R-:W-:Y:S01]  /*4060*/  LOP3.LUT R0, R6, 0xf4, RZ, 0xfc, !PT ;  /* 0x000000f406007812 */ /* 0x000fe200078efcff */
[--C-:B------:R-:W-:Y:S01]  /*4070*/  @!P6 IMAD.IADD R239, R239, 0x1, -R2.reuse ;  /* 0x00000001efefe824 */ /* 0x100fe200078e0a02 */
[----:B------:R-:W-:Y:S01]  /*4080*/  ISETP.GE.AND P6, PT, R12, RZ, PT ;  /* 0x000000ff0c00720c */ /* 0x000fe20003fc6270 */
[----:B------:R-:W-:Y:S01]  /*4090*/  @!P3 IMAD.IADD R240, R240, 0x1, -R2 ;  /* 0x00000001f0f0b824 */ /* 0x000fe200078e0a02 */
[----:B------:R-:W-:Y:S01]  /*40a0*/  IABS R243, R0 ;  /* 0x0000000000f37213 */ /* 0x000fe20000000000 */
[----:B------:R-:W-:Y:S01]  /*40b0*/  IMAD R242, R2, R11, R242 ;  /* 0x0000000b02f27224 */ /* 0x000fe200078e02f2 */
[----:B------:R-:W-:Y:S01]  /*40c0*/  LOP3.LUT R12, R6, 0xec, RZ, 0xfc, !PT ;  /* 0x000000ec060c7812 */ /* 0x000fe200078efcff */
[----:B------:R-:W-:Y:S01]  /*40d0*/  @!P4 IMAD.IADD R40, R40, 0x1, -R2 ;  /* 0x000000012828c824 */ /* 0x000fe200078e0a02 */
[C---:B------:R-:W-:Y:S01]  /*40e0*/  ISETP.GT.U32.AND P4, PT, R2.reuse, R241, PT ;  /* 0x000000f10200720c */ /* 0x040fe20003f84070 */
[----:B------:R-:W-:Y:S01]  /*40f0*/  @!P0 IMAD.MOV R239, RZ, RZ, -R239 ;  /* 0x000000ffffef8224 */ /* 0x000fe200078e0aef */
[C---:B------:R-:W-:Y:S01]  /*4100*/  ISETP.GT.U32.AND P3, PT, R2.reuse, R240, PT ;  /* 0x000000f00200720c */ /* 0x040fe20003f64070 */
[----:B------:R-:W-:Y:S01]  /*4110*/  IMAD.HI.U32 R10, R3, R39, RZ ;  /* 0x00000027030a7227 */ /* 0x000fe200078e00ff */
[----:B------:R-:W-:-:S02]  /*4120*/  ISETP.GT.U32.AND P0, PT, R2, R242, PT ;  /* 0x000000f20200720c */ /* 0x000fc40003f04070 */
[----:B------:R-:W-:Y:S01]  /*4130*/  IABS R244, R12 ;  /* 0x0000000c00f47213 */ /* 0x000fe20000000000 */
[----:B------:R-:W-:Y:S01]  /*4140*/  @!P5 IMAD.MOV R41, RZ, RZ, -R41 ;  /* 0x000000ffff29d224 */ /* 0x000fe200078e0a29 */
[----:B------:R-:W-:Y:S01]  /*4150*/  ISETP.GE.AND P5, PT, R14, RZ, PT ;  /* 0x000000ff0e00720c */ /* 0x000fe20003fa6270 */
[----:B------:R-:W-:Y:S01]  /*4160*/  IMAD.MOV R10, RZ, RZ, -R10 ;  /* 0x000000ffff0a7224 */ /* 0x000fe200078e0a0a */
[----:B------:R-:W-:Y:S01]  /*4170*/  LOP3.LUT R14, R6, 0xe4, RZ, 0xfc, !PT ;  /* 0x000000e4060e7812 */ /* 0x000fe200078efcff */
[----:B------:R-:W-:Y:S01]  /*4180*/  @!P1 IMAD.MOV R40, RZ, RZ, -R40 ;  /* 0x000000ffff289224 */ /* 0x000fe200078e0a28 */
[----:B------:R-:W-:Y:S01]  /*4190*/  ISETP.GE.AND P1, PT, R13, RZ, PT ;  /* 0x000000ff0d00720c */ /* 0x000fe20003f26270 */
[----:B------:R-:W-:Y:S01]  /*41a0*/  IMAD R39, R2, R10, R39 ;  /* 0x0000000a02277224 */ /* 0x000fe200078e0227 */
[----:B------:R-:W-:Y:S01]  /*41b0*/  LOP3.LUT R10, R6, 0xf0, RZ, 0xfc, !PT ;  /* 0x000000f0060a7812 */ /* 0x000fe200078efcff */
[--C-:B------:R-:W-:Y:S01]  /*41c0*/  @!P4 IMAD.IADD R241, R241, 0x1, -R2.reuse ;  /* 0x00000001f1f1c824 */ /* 0x100fe200078e0a02 */
[----:B------:R-:W-:Y:S01]  /*41d0*/  ISETP.GE.AND P4, PT, R0, RZ, PT ;  /* 0x000000ff0000720c */ /* 0x000fe20003f86270 */
[--C-:B------:R-:W-:Y:S01]  /*41e0*/  @!P3 IMAD.IADD R240, R240, 0x1, -R2.reuse ;  /* 0x00000001f0f0b824 */ /* 0x100fe200078e0a02 */
[----:B------:R-:W-:Y:S01]  /*41f0*/  IABS R38, R10 ;  /* 0x0000000a00267213 */ /* 0x000fe20000000000 */
[----:B------:R-:W-:Y:S01]  /*4200*/  @!P0 IMAD.IADD R242, R242, 0x1, -R2 ;  /* 0x00000001f2f28824 */ /* 0x000fe200078e0a02 */
[C---:B------:R-:W-:Y:S01]  /*4210*/  ISETP.GT.U32.AND P0, PT, R2.reuse, R241, PT ;  /* 0x000000f10200720c */ /* 0x040fe20003f04070 */
[----:B------:R-:W-:Y:S01]  /*4220*/  IMAD.HI.U32 R0, R3, R243, RZ ;  /* 0x000000f303007227 */ /* 0x000fe200078e00ff */
[----:B------:R-:W-:-:S02]  /*4230*/  ISETP.GT.U32.AND P3, PT, R2, R39, PT ;  /* 0x000000270200720c */ /* 0x000fc40003f64070 */
[----:B------:R-:W-:Y:S01]  /*4240*/  LOP3.LUT R13, R6, 0xe8, RZ, 0xfc, !PT ;  /* 0x000000e8060d7812 */ /* 0x000fe200078efcff */
[----:B------:R-:W-:Y:S01]  /*4250*/  @!P5 IMAD.MOV R240, RZ, RZ, -R240 ;  /* 0x000000fffff0d224 */ /* 0x000fe200078e0af0 */
[----:B------:R-:W-:Y:S01]  /*4260*/  ISETP.GT.U32.AND P5, PT, R2, R242, PT ;  /* 0x000000f20200720c */ /* 0x000fe20003fa4070 */
[----:B------:R-:W-:Y:S01]  /*4270*/  IMAD.MOV R4, RZ, RZ, -R0 ;  /* 0x000000ffff047224 */ /* 0x000fe200078e0a00 */
[----:B------:R-:W-:Y:S01]  /*4280*/  IABS R37, R13 ;  /* 0x0000000d00257213 */ /* 0x000fe20000000000 */
[----:B------:R-:W-:Y:S01]  /*4290*/  IMAD.HI.U32 R0, R3, R38, RZ ;  /* 0x0000002603007227 */ /* 0x000fe200078e00ff */
[----:B------:R-:W-:-:S03]  /*42a0*/  IABS R245, R14 ;  /* 0x0000000e00f57213 */ /* 0x000fc60000000000 */
[----:B------:R-:W-:Y:S02]  /*42b0*/  IMAD.MOV R11, RZ, RZ, -R0 ;  /* 0x000000ffff0b7224 */ /* 0x000fe400078e0a00 */
[C---:B------:R-:W-:Y:S02]  /*42c0*/  IMAD R243, R2.reuse, R4, R243 ;  /* 0x0000000402f37224 */ /* 0x040fe400078e02f3 */
[C---:B------:R-:W-:Y:S02]  /*42d0*/  IMAD R38, R2.reuse, R11, R38 ;  /* 0x0000000b02267224 */ /* 0x040fe400078e0226 */
[--C-:B------:R-:W-:Y:S01]  /*42e0*/  @!P0 IMAD.IADD R241, R241, 0x1, -R2.reuse ;  /* 0x00000001f1f18824 */ /* 0x100fe200078e0a02 */
[----:B------:R-:W-:Y:S01]  /*42f0*/  ISETP.GT.U32.AND P0, PT, R2, R243, PT ;  /* 0x000000f30200720c */ /* 0x000fe20003f04070 */
[--C-:B------:R-:W-:Y:S01]  /*4300*/  @!P5 IMAD.IADD R242, R242, 0x1, -R2.reuse ;  /* 0x00000001f2f2d824 */ /* 0x100fe200078e0a02 */
[----:B------:R-:W-:Y:S01]  /*4310*/  ISETP.GT.U32.AND P5, PT, R2, R38, PT ;  /* 0x000000260200720c */ /* 0x000fe20003fa4070 */
[----:B------:R-:W-:-:S02]  /*4320*/  @!P3 IMAD.IADD R39, R39, 0x1, -R2 ;  /* 0x000000012727b824 */ /* 0x000fc400078e0a02 */
[----:B------:R-:W-:-:S03]  /*4330*/  IMAD.HI.U32 R0, R3, R244, RZ ;  /* 0x000000f403007227 */ /* 0x000fc600078e00ff */
[----:B------:R-:W-:Y:S01]  /*4340*/  ISETP.GT.U32.AND P3, PT, R2, R39, PT ;  /* 0x000000270200720c */ /* 0x000fe20003f64070 */
[----:B------:R-:W-:Y:S02]  /*4350*/  IMAD.MOV R11, RZ, RZ, -R0 ;  /* 0x000000ffff0b7224 */ /* 0x000fe400078e0a00 */
[----:B------:R-:W-:Y:S02]  /*4360*/  @!P6 IMAD.MOV R241, RZ, RZ, -R241 ;  /* 0x000000fffff1e224 */ /* 0x000fe400078e0af1 */
[--C-:B------:R-:W-:Y:S01]  /*4370*/  @!P0 IMAD.IADD R243, R243, 0x1, -R2.reuse ;  /* 0x00000001f3f38824 */ /* 0x100fe200078e0a02 */
[----:B------:R-:W-:Y:S01]  /*4380*/  ISETP.GE.AND P0, PT, R12, RZ, PT ;  /* 0x000000ff0c00720c */ /* 0x000fe20003f06270 */
[----:B------:R-:W-:Y:S01]  /*4390*/  @!P5 IMAD.IADD R38, R38, 0x1, -R2 ;  /* 0x000000012626d824 */ /* 0x000fe200078e0a02 */
[----:B------:R-:W-:Y:S01]  /*43a0*/  LOP3.LUT R12, R6, 0xcc, RZ, 0xfc, !PT ;  /* 0x000000cc060c7812 */ /* 0x000fe200078efcff */
[C---:B------:R-:W-:Y:S01]  /*43b0*/  IMAD R244, R2.reuse, R11, R244 ;  /* 0x0000000b02f47224 */ /* 0x040fe200078e02f4 */
[C---:B------:R-:W-:Y:S01]  /*43c0*/  ISETP.GT.U32.AND P5, PT, R2.reuse, R243, PT ;  /* 0x000000f30200720c */ /* 0x040fe20003fa4070 */
[----:B------:R-:W-:Y:S01]  /*43d0*/  @!P2 IMAD.MOV R242, RZ, RZ, -R242 ;  /* 0x000000fffff2a224 */ /* 0x000fe200078e0af2 */
[C---:B------:R-:W-:Y:S01]  /*43e0*/  ISETP.GT.U32.AND P6, PT, R2.reuse, R38, PT ;  /* 0x000000260200720c */ /* 0x040fe20003fc4070 */
[----:B------:R-:W-:Y:S01]  /*43f0*/  IMAD.HI.U32 R0, R3, R37, RZ ;  /* 0x0000002503007227 */ /* 0x000fe200078e00ff */
[----:B------:R-:W-:-:S02]  /*4400*/  ISETP.GT.U32.AND P2, PT, R2, R244, PT ;  /* 0x000000f40200720c */ /* 0x000fc40003f44070 */
[----:B-1----:R-:W-:Y:S01]  /*4410*/  IABS R248, R12 ;  /* 0x0000000c00f87213 */ /* 0x002fe20000000000 */
[----:B------:R-:W-:-:S04]  /*4420*/  IMAD.HI.U32 R4, R3, R245, RZ ;  /* 0x000000f503047227 */ /* 0x000fc800078e00ff */
[----:B------:R-:W-:Y:S01]  /*4430*/  @!P3 IMAD.IADD R39, R39, 0x1, -R2 ;  /* 0x000000012727b824 */ /* 0x000fe200078e0a02 */
[----:B------:R-:W-:Y:S01]  /*4440*/  ISETP.GE.AND P3, PT, R10, RZ, PT ;  /* 0x000000ff0a00720c */ /* 0x000fe20003f66270 */
[----:B------:R-:W-:Y:S02]  /*4450*/  IMAD.MOV R10, RZ, RZ, -R0 ;  /* 0x000000ffff0a7224 */ /* 0x000fe400078e0a00 */
[----:B------:R-:W-:Y:S02]  /*4460*/  IMAD.MOV R4, RZ, RZ, -R4 ;  /* 0x000000ffff047224 */ /* 0x000fe400078e0a04 */
[----:B------:R-:W-:Y:S01]  /*4470*/  IMAD R37, R2, R10, R37 ;  /* 0x0000000a02257224 */ /* 0x000fe200078e0225 */
[----:B------:R-:W-:Y:S01]  /*4480*/  LOP3.LUT R10, R6, 0xd8, RZ, 0xfc, !PT ;  /* 0x000000d8060a7812 */ /* 0x000fe200078efcff */
[----:B------:R-:W-:Y:S01]  /*4490*/  IMAD R245, R2, R4, R245 ;  /* 0x0000000402f57224 */ /* 0x000fe200078e02f5 */
[----:B------:R-:W-:Y:S01]  /*44a0*/  LOP3.LUT R4, R6, 0xe0, RZ, 0xfc, !PT ;  /* 0x000000e006047812 */ /* 0x000fe200078efcff */
[--C-:B------:R-:W-:Y:S01]  /*44b0*/  @!P5 IMAD.IADD R243, R243, 0x1, -R2.reuse ;  /* 0x00000001f3f3d824 */ /* 0x100fe200078e0a02 */
[----:B------:R-:W-:Y:S01]  /*44c0*/  IABS R35, R10 ;  /* 0x0000000a00237213 */ /* 0x000fe20000000000 */
[--C-:B------:R-:W-:Y:S01]  /*44d0*/  @!P6 IMAD.IADD R38, R38, 0x1, -R2.reuse ;  /* 0x000000012626e824 */ /* 0x100fe200078e0a02 */
[----:B------:R-:W-:Y:S01]  /*44e0*/  ISETP.GT.U32.AND P6, PT, R2, R37, PT ;  /* 0x000000250200720c */ /* 0x000fe20003fc4070 */
[----:B------:R-:W-:Y:S01]  /*44f0*/  @!P2 IMAD.IADD R244, R244, 0x1, -R2 ;  /* 0x00000001f4f4a824 */ /* 0x000fe200078e0a02 */
[----:B------:R-:W-:Y:S01]  /*4500*/  IABS R36, R4 ;  /* 0x0000000400247213 */ /* 0x000fe20000000000 */
[----:B------:R-:W-:Y:S01]  /*4510*/  @!P4 IMAD.MOV R243, RZ, RZ, -R243 ;  /* 0x000000fffff3c224 */ /* 0x000fe200078e0af3 */
[C---:B------:R-:W-:Y:S01]  /*4520*/  ISETP.GT.U32.AND P4, PT, R2.reuse, R245, PT ;  /* 0x000000f50200720c */ /* 0x040fe20003f84070 */
[----:B------:R-:W-:Y:S01]  /*4530*/  VIADD R0, R9, 0xdc ;  /* 0x000000dc09007836 */ /* 0x000fe20000000000 */
[----:B------:R-:W-:Y:S01]  /*4540*/  ISETP.GT.U32.AND P2, PT, R2, R244, PT ;  /* 0x000000f40200720c */ /* 0x000fe20003f44070 */
[----:B------:R-:W-:Y:S01]  /*4550*/  @!P1 IMAD.MOV R39, RZ, RZ, -R39 ;  /* 0x000000ffff279224 */ /* 0x000fe200078e0a27 */
[----:B------:R-:W-:Y:S01]  /*4560*/  ISETP.GE.AND P1, PT, R13, RZ, PT ;  /* 0x000000ff0d00720c */ /* 0x000fe20003f26270 */
[----:B------:R-:W-:Y:S01]  /*4570*/  @!P3 IMAD.MOV R38, RZ, RZ, -R38 ;  /* 0x000000ffff26b224 */ /* 0x000fe200078e0a26 */
[----:B------:R-:W-:-:S02]  /*4580*/  ISETP.GE.AND P5, PT, R0, RZ, PT ;  /* 0x000000ff0000720c */ /* 0x000fc40003fa6270 */
[----:B------:R-:W-:Y:S01]  /*4590*/  IABS R246, R0 ;  /* 0x0000000000f67213 */ /* 0x000fe20000000000 */
[--C-:B------:R-:W-:Y:S01]  /*45a0*/  @!P6 IMAD.IADD R37, R37, 0x1, -R2.reuse ;  /* 0x000000012525e824 */ /* 0x100fe200078e0a02 */
[----:B------:R-:W-:Y:S01]  /*45b0*/  ISETP.GE.AND P3, PT, R14, RZ, PT ;  /* 0x000000ff0e00720c */ /* 0x000fe20003f66270 */
[----:B------:R-:W-:Y:S01]  /*45c0*/  IMAD.HI.U32 R0, R3, R36, RZ ;  /* 0x0000002403007227 */ /* 0x000fe200078e00ff */
[----:B------:R-:W-:Y:S02]  /*45d0*/  LOP3.LUT R13, R6, 0xc8, RZ, 0xfc, !PT ;  /* 0x000000c8060d7812 */ /* 0x000fe400078efcff */
[----:B------:R-:W-:Y:S01]  /*45e0*/  ISETP.GT.U32.AND P6, PT, R2, R37, PT ;  /* 0x000000250200720c */ /* 0x000fe20003fc4070 */
[--C-:B------:R-:W-:Y:S01]  /*45f0*/  @!P4 IMAD.IADD R245, R245, 0x1, -R2.reuse ;  /* 0x00000001f5f5c824 */ /* 0x100fe200078e0a02 */
[----:B------:R-:W-:Y:S01]  /*4600*/  IABS R33, R13 ;  /* 0x0000000d00217213 */ /* 0x000fe20000000000 */
[----:B------:R-:W-:Y:S01]  /*4610*/  @!P2 IMAD.IADD R244, R244, 0x1, -R2 ;  /* 0x00000001f4f4a824 */ /* 0x000fe200078e0a02 */
[----:B------:R-:W-:Y:S01]  /*4620*/  ISETP.GE.AND P2, PT, R4, RZ, PT ;  /* 0x000000ff0400720c */ /* 0x000fe20003f46270 */
[----:B------:R-:W-:Y:S01]  /*4630*/  IMAD.HI.U32 R4, R3, R35, RZ ;  /* 0x0000002303047227 */ /* 0x000fe200078e00ff */
[----:B------:R-:W-:-:S02]  /*4640*/  ISETP.GT.U32.AND P4, PT, R2, R245, PT ;  /* 0x000000f50200720c */ /* 0x000fc40003f84070 */
[----:B------:R-:W-:Y:S01]  /*4650*/  LOP3.LUT R14, R6, 0xc0, RZ, 0xfc, !PT ;  /* 0x000000c0060e7812 */ /* 0x000fe200078efcff */
[----:B------:R-:W-:Y:S02]  /*4660*/  IMAD.MOV R11, RZ, RZ, -R0 ;  /* 0x000000ffff0b7224 */ /* 0x000fe400078e0a00 */
[----:B------:R-:W-:Y:S01]  /*4670*/  IMAD.MOV R4, RZ, RZ, -R4 ;  /* 0x000000ffff047224 */ /* 0x000fe200078e0a04 */
[----:B------:R-:W-:Y:S01]  /*4680*/  IABS R32, R14 ;  /* 0x0000000e00207213 */ /* 0x000fe20000000000 */
[----:B------:R-:W-:-:S04]  /*4690*/  IMAD.HI.U32 R0, R3, R246, RZ ;  /* 0x000000f603007227 */ /* 0x000fc800078e00ff */
[C---:B------:R-:W-:Y:S02]  /*46a0*/  IMAD R36, R2.reuse, R11, R36 ;  /* 0x0000000b02247224 */ /* 0x040fe400078e0224 */
[----:B------:R-:W-:Y:S02]  /*46b0*/  IMAD R35, R2, R4, R35 ;  /* 0x0000000402237224 */ /* 0x000fe400078e0223 */
[----:B------:R-:W-:Y:S01]  /*46c0*/  IMAD.MOV R11, RZ, RZ, -R0 ;  /* 0x000000ffff0b7224 */ /* 0x000fe200078e0a00 */
[----:B------:R-:W-:Y:S01]  /*46d0*/  LOP3.LUT R0, R6, 0xd4, RZ, 0xfc, !PT ;  /* 0x000000d406007812 */ /* 0x000fe200078efcff */
[--C-:B------:R-:W-:Y:S01]  /*46e0*/  @!P6 IMAD.IADD R37, R37, 0x1, -R2.reuse ;  /* 0x000000012525e824 */ /* 0x100fe200078e0a02 */
[C---:B------:R-:W-:Y:S01]  /*46f0*/  ISETP.GT.U32.AND P6, PT, R2.reuse, R36, PT ;  /* 0x000000240200720c */ /* 0x040fe20003fc4070 */
[----:B------:R-:W-:Y:S01]  /*4700*/  @!P4 IMAD.IADD R245, R245, 0x1, -R2 ;  /* 0x00000001f5f5c824 */ /* 0x000fe200078e0a02 */
[C---:B------:R-:W-:Y:S01]  /*4710*/  ISETP.GT.U32.AND P4, PT, R2.reuse, R35, PT ;  /* 0x000000230200720c */ /* 0x040fe20003f84070 */
[----:B------:R-:W-:Y:S01]  /*4720*/  IMAD R246, R2, R11, R246 ;  /* 0x0000000b02f67224 */ /* 0x000fe200078e02f6 */
[----:B------:R-:W-:Y:S01]  /*4730*/  IABS R247, R0 ;  /* 0x0000000000f77213 */ /* 0x000fe20000000000 */
[----:B------:R-:W-:-:S02]  /*4740*/  @!P1 IMAD.MOV R37, RZ, RZ, -R37 ;  /* 0x000000ffff259224 */ /* 0x000fc400078e0a25 */
[----:B------:R-:W-:Y:S01]  /*4750*/  @!P0 IMAD.MOV R244, RZ, RZ, -R244 ;  /* 0x000000fffff48224 */ /* 0x000fe200078e0af4 */
[----:B------:R-:W-:Y:S01]  /*4760*/  ISETP.GT.U32.AND P1, PT, R2, R246, PT ;  /* 0x000000f60200720c */ /* 0x000fe20003f24070 */
[----:B------:R-:W-:Y:S01]  /*4770*/  @!P3 IMAD.MOV R245, RZ, RZ, -R245 ;  /* 0x000000fffff5b224 */ /* 0x000fe200078e0af5 */
[----:B------:R-:W-:Y:S02]  /*4780*/  ISETP.GE.AND P0, PT, R10, RZ, PT ;  /* 0x000000ff0a00720c */ /* 0x000fe40003f06270 */
[----:B------:R-:W-:Y:S01]  /*4790*/  LOP3.LUT R10, R6, 0xd0, RZ, 0xfc, !PT ;  /* 0x000000d0060a7812 */ /* 0x000fe200078efcff */
[--C-:B------:R-:W-:Y:S01]  /*47a0*/  @!P6 IMAD.IADD R36, R36, 0x1, -R2.reuse ;  /* 0x000000012424e824 */ /* 0x100fe200078e0a02 */
[----:B------:R-:W-:Y:S01]  /*47b0*/  ISETP.GE.AND P6, PT, R0, RZ, PT ;  /* 0x000000ff0000720c */ /* 0x000fe20003fc6270 */
[----:B------:R-:W-:Y:S01]  /*47c0*/  @!P4 IMAD.IADD R35, R35, 0x1, -R2 ;  /* 0x000000012323c824 */ /* 0x000fe200078e0a02 */
[----:B------:R-:W-:Y:S01]  /*47d0*/  IABS R34, R10 ;  /* 0x0000000a00227213 */ /* 0x000fe20000000000 */
[----:B------:R-:W-:-:S03]  /*47e0*/  IMAD.HI.U32 R0, R3, R247, RZ ;  /* 0x000000f703007227 */ /* 0x000fc600078e00ff */
[----:B------:R-:W-:Y:S01]  /*47f0*/  ISETP.GT.U32.AND P3, PT, R2, R35, PT ;  /* 0x000000230200720c */ /* 0x000fe20003f64070 */
[----:B------:R-:W-:Y:S01]  /*4800*/  @!P1 IMAD.IADD R246, R246, 0x1, -R2 ;  /* 0x00000001f6f69824 */ /* 0x000fe200078e0a02 */
[C---:B------:R-:W-:Y:S01]  /*4810*/  ISETP.GT.U32.AND P1, PT, R2.reuse, R36, PT ;  /* 0x000000240200720c */ /* 0x040fe20003f24070 */
[----:B------:R-:W-:Y:S02]  /*4820*/  IMAD.MOV R4, RZ, RZ, -R0 ;  /* 0x000000ffff047224 */ /* 0x000fe400078e0a00 */
[----:B------:R-:W-:Y:S01]  /*4830*/  IMAD.HI.U32 R0, R3, R34, RZ ;  /* 0x0000002203007227 */ /* 0x000fe200078e00ff */
[----:B------:R-:W-:-:S03]  /*4840*/  ISETP.GT.U32.AND P4, PT, R2, R246, PT ;  /* 0x000000f60200720c */ /* 0x000fc60003f84070 */
[----:B------:R-:W-:Y:S02]  /*4850*/  IMAD.MOV R11, RZ, RZ, -R0 ;  /* 0x000000ffff0b7224 */ /* 0x000fe400078e0a00 */
[----:B------:R-:W-:-:S04]  /*4860*/  IMAD.HI.U32 R0, R3, R248, RZ ;  /* 0x000000f803007227 */ /* 0x000fc800078e00ff */
[C---:B------:R-:W-:Y:S02]  /*4870*/  IMAD R34, R2.reuse, R11, R34 ;  /* 0x0000000b02227224 */ /* 0x040fe400078e0222 */
[C---:B------:R-:W-:Y:S02]  /*4880*/  IMAD R247, R2.reuse, R4, R247 ;  /* 0x0000000402f77224 */ /* 0x040fe400078e02f7 */
[----:B------:R-:W-:Y:S01]  /*4890*/  @!P3 IMAD.IADD R35, R35, 0x1, -R2 ;  /* 0x000000012323b824 */ /* 0x000fe200078e0a02 */
[----:B------:R-:W-:Y:S01]  /*48a0*/  ISETP.GT.U32.AND P3, PT, R2, R34, PT ;  /* 0x000000220200720c */ /* 0x000fe20003f64070 */
[----:B------:R-:W-:-:S04]  /*48b0*/  IMAD.HI.U32 R4, R3, R33, RZ ;  /* 0x0000002103047227 */ /* 0x000fc800078e00ff */
[----:B------:R-:W-:Y:S02]  /*48c0*/  IMAD.MOV R11, RZ, RZ, -R0 ;  /* 0x000000ffff0b7224 */ /* 0x000fe400078e0a00 */
[--C-:B------:R-:W-:Y:S01]  /*48d0*/  @!P1 IMAD.IADD R36, R36, 0x1, -R2.reuse ;  /* 0x0000000124249824 */ /* 0x100fe200078e0a02 */
[----:B------:R-:W-:Y:S01]  /*48e0*/  ISETP.GT.U32.AND P1, PT, R2, R247, PT ;  /* 0x000000f70200720c */ /* 0x000fe20003f24070 */
[----:B------:R-:W-:Y:S01]  /*48f0*/  @!P4 IMAD.IADD R246, R246, 0x1, -R2 ;  /* 0x00000001f6f6c824 */ /* 0x000fe200078e0a02 */
[----:B------:R-:W-:Y:S01]  /*4900*/  ISETP.GE.AND P4, PT, R10, RZ, PT ;  /* 0x000000ff0a00720c */ /* 0x000fe20003f86270 */
[----:B------:R-:W-:Y:S01]  /*4910*/  IMAD.MOV R4, RZ, RZ, -R4 ;  /* 0x000000ffff047224 */ /* 0x000fe200078e0a04 */
[----:B------:R-:W-:Y:S01]  /*4920*/  LOP3.LUT R10, R6, 0xc4, RZ, 0xfc, !PT ;  /* 0x000000c4060a7812 */ /* 0x000fe200078efcff */
[C---:B------:R-:W-:Y:S02]  /*4930*/  IMAD R248, R2.reuse, R11, R248 ;  /* 0x0000000b02f87224 */ /* 0x040fe400078e02f8 */
[C---:B------:R-:W-:Y:S01]  /*4940*/  IMAD R33, R2.reuse, R4, R33 ;  /* 0x0000000402217224 */ /* 0x040fe200078e0221 */
[----:B------:R-:W-:Y:S01]  /*4950*/  IABS R249, R10 ;  /* 0x0000000a00f97213 */ /* 0x000fe20000000000 */
[----:B------:R-:W-:Y:S01]  /*4960*/  @!P5 IMAD.MOV R246, RZ, RZ, -R246 ;  /* 0x000000fffff6d224 */ /* 0x000fe200078e0af6 */
[C---:B------:R-:W-:Y:S01]  /*4970*/  ISETP.GT.U32.AND P5, PT, R2.reuse, R248, PT ;  /* 0x000000f80200720c */ /* 0x040fe20003fa4070 */
[----:B------:R-:W-:Y:S01]  /*4980*/  @!P0 IMAD.MOV R35, RZ, RZ, -R35 ;  /* 0x000000ffff238224 */ /* 0x000fe200078e0a23 */
[----:B------:R-:W-:Y:S01]  /*4990*/  ISETP.GT.U32.AND P0, PT, R2, R33, PT ;  /* 0x000000210200720c */ /* 0x000fe20003f04070 */
[----:B------:R-:W-:-:S02]  /*49a0*/  VIADD R0, R9, 0xbc ;  /* 0x000000bc09007836 */ /* 0x000fc40000000000 */
[--C-:B------:R-:W-:Y:S02]  /*49b0*/  @!P3 IMAD.IADD R34, R34, 0x1, -R2.reuse ;  /* 0x000000012222b824 */ /* 0x100fe400078e0a02 */
[----:B------:R-:W-:Y:S01]  /*49c0*/  @!P1 IMAD.IADD R247, R247, 0x1, -R2 ;  /* 0x00000001f7f79824 */ /* 0x000fe200078e0a02 */
[----:B------:R-:W-:Y:S01]  /*49d0*/  ISETP.GE.AND P1, PT, R0, RZ, PT ;  /* 0x000000ff0000720c */ /* 0x000fe20003f26270 */
[----:B------:R-:W-:Y:S01]  /*49e0*/  @!P2 IMAD.MOV R36, RZ, RZ, -R36 ;  /* 0x000000ffff24a224 */ /* 0x000fe200078e0a24 */
[----:B------:R-:W-:Y:S01]  /*49f0*/  IABS R250, R0 ;  /* 0x0000000000fa7213 */ /* 0x000fe20000000000 */
[----:B------:R-:W-:Y:S01]  /*4a00*/  IMAD.HI.U32 R0, R3, R249, RZ ;  /* 0x000000f903007227 */ /* 0x000fe200078e00ff */
[C---:B------:R-:W-:Y:S02]  /*4a10*/  ISETP.GT.U32.AND P3, PT, R2.reuse, R34, PT ;  /* 0x000000220200720c */ /* 0x040fe40003f64070 */
[----:B------:R-:W-:Y:S01]  /*4a20*/  ISETP.GT.U32.AND P2, PT, R2, R247, PT ;  /* 0x000000f70200720c */ /* 0x000fe20003f44070 */
[----:B------:R-:W-:Y:S01]  /*4a30*/  @!P5 IMAD.IADD R248, R248, 0x1, -R2 ;  /* 0x00000001f8f8d824 */ /* 0x000fe200078e0a02 */
[----:B------:R-:W-:Y:S01]  /*4a40*/  ISETP.GE.AND P5, PT, R13, RZ, PT ;  /* 0x000000ff0d00720c */ /* 0x000fe20003fa6270 */
[----:B------:R-:W-:-:S02]  /*4a50*/  IMAD.MOV R0, RZ, RZ, -R0 ;  /* 0x000000ffff007224 */ /* 0x000fc400078e0a00 */
[----:B------:R-:W-:Y:S01]  /*4a60*/  @!P0 IMAD.IADD R33, R33, 0x1, -R2 ;  /* 0x0000000121218824 */ /* 0x000fe200078e0a02 */
[C---:B------:R-:W-:Y:S01]  /*4a70*/  ISETP.GT.U32.AND P0, PT, R2.reuse, R248, PT ;  /* 0x000000f80200720c */ /* 0x040fe20003f04070 */
[----:B------:R-:W-:Y:S02]  /*4a80*/  IMAD R249, R2, R0, R249 ;  /* 0x0000000002f97224 */ /* 0x000fe400078e02f9 */
[----:B------:R-:W-:-:S04]  /*4a90*/  IMAD.HI.U32 R0, R3, R32, RZ ;  /* 0x0000002003007227 */ /* 0x000fc800078e00ff */
[----:B------:R-:W-:-:S04]  /*4aa0*/  IMAD.HI.U32 R4, R3, R250, RZ ;  /* 0x000000fa03047227 */ /* 0x000fc800078e00ff */
[----:B------:R-:W-:Y:S01]  /*4ab0*/  @!P3 IMAD.IADD R34, R34, 0x1, -R2 ;  /* 0x000000012222b824 */ /* 0x000fe200078e0a02 */
[----:B------:R-:W-:Y:S01]  /*4ac0*/  ISETP.GT.U32.AND P3, PT, R2, R249, PT ;  /* 0x000000f90200720c */ /* 0x000fe20003f64070 */
[----:B------:R-:W-:Y:S02]  /*4ad0*/  IMAD.MOV R11, RZ, RZ, -R0 ;  /* 0x000000ffff0b7224 */ /* 0x000fe400078e0a00 */
[----:B------:R-:W-:Y:S01]  /*4ae0*/  IMAD.MOV R13, RZ, RZ, -R4 ;  /* 0x000000ffff0d7224 */ /* 0x000fe200078e0a04 */
[----:B------:R-:W-:Y:S01]  /*4af0*/  LOP3.LUT R4, R6, 0xb8, RZ, 0xfc, !PT ;  /* 0x000000b806047812 */ /* 0x000fe200078efcff */
[----:B------:R-:W-:Y:S01]  /*4b00*/  IMAD R32, R2, R11, R32 ;  /* 0x0000000b02207224 */ /* 0x000fe200078e0220 */
[----:B------:R-:W-:Y:S01]  /*4b10*/  LOP3.LUT R11, R6, 0xb4, RZ, 0xfc, !PT ;  /* 0x000000b4060b7812 */ /* 0x000fe200078efcff */
[--C-:B------:R-:W-:Y:S01]  /*4b20*/  @!P2 IMAD.IADD R247, R247, 0x1, -R2.reuse ;  /* 0x00000001f7f7a824 */ /* 0x100fe200078e0a02 */
[----:B------:R-:W-:Y:S01]  /*4b30*/  IABS R31, R4 ;  /* 0x00000004001f7213 */ /* 0x000fe20000000000 */
[----:B------:R-:W-:Y:S01]  /*4b40*/  @!P0 IMAD.IADD R248, R248, 0x1, -R2 ;  /* 0x00000001f8f88824 */ /* 0x000fe200078e0a02 */
[----:B------:R-:W-:Y:S01]  /*4b50*/  ISETP.GE.AND P2, PT, R12, RZ, PT ;  /* 0x000000ff0c00720c */ /* 0x000fe20003f46270 */
[C---:B------:R-:W-:Y:S01]  /*4b60*/  IMAD R250, R2.reuse, R13, R250 ;  /* 0x0000000d02fa7224 */ /* 0x040fe200078e02fa */
[----:B------:R-:W-:Y:S01]  /*4b70*/  ISETP.GT.U32.AND P0, PT, R2, R32, PT ;  /* 0x000000200200720c */ /* 0x000fe20003f04070 */
[----:B------:R-:W-:Y:S01]  /*4b80*/  IMAD.HI.U32 R0, R3, R31, RZ ;  /* 0x0000001f03007227 */ /* 0x000fe200078e00ff */
[----:B------:R-:W-:-:S02]  /*4b90*/  IABS R251, R11 ;  /* 0x0000000b00fb7213 */ /* 0x000fc40000000000 */
[C---:B------:R-:W-:Y:S01]  /*4ba0*/  LOP3.LUT R12, R6.reuse, 0xa8, RZ, 0xfc, !PT ;  /* 0x000000a8060c7812 */ /* 0x040fe200078efcff */
[----:B------:R-:W-:Y:S01]  /*4bb0*/  @!P3 IMAD.IADD R249, R249, 0x1, -R2 ;  /* 0x00000001f9f9b824 */ /* 0x000fe200078e0a02 */
[----:B------:R-:W-:Y:S01]  /*4bc0*/  LOP3.LUT R13, R6, 0xa4, RZ, 0xfc, !PT ;  /* 0x000000a4060d7812 */ /* 0x000fe200078efcff */
[----:B------:R-:W-:Y:S01]  /*4bd0*/  IMAD.MOV R0, RZ, RZ, -R0 ;  /* 0x000000ffff007224 */ /* 0x000fe200078e0a00 */
[----:B------:R-:W-:Y:S01]  /*4be0*/  IABS R29, R12 ;  /* 0x0000000c001d7213 */ /* 0x000fe20000000000 */
[----:B------:R-:W-:Y:S01]  /*4bf0*/  @!P4 IMAD.MOV R34, RZ, RZ, -R34 ;  /* 0x000000ffff22c224 */ /* 0x000fe200078e0a22 */
[C---:B------:R-:W-:Y:S01]  /*4c00*/  ISETP.GT.U32.AND P3, PT, R2.reuse, R249, PT ;  /* 0x000000f90200720c */ /* 0x040fe20003f64070 */
[----:B------:R-:W-:Y:S01]  /*4c10*/  IMAD R31, R2, R0, R31 ;  /* 0x00000000021f7224 */ /* 0x000fe200078e021f */
[----:B------:R-:W-:Y:S01]  /*4c20*/  ISETP.GE.AND P4, PT, R10, RZ, PT ;  /* 0x000000ff0a00720c */ /* 0x000fe20003f86270 */
[----:B------:R-:W-:Y:S01]  /*4c30*/  @!P2 IMAD.MOV R248, RZ, RZ, -R248 ;  /* 0x000000fffff8a224 */ /* 0x000fe200078e0af8 */
[----:B------:R-:W-:Y:S01]  /*4c40*/  ISETP.GT.U32.AND P2, PT, R2, R250, PT ;  /* 0x000000fa0200720c */ /* 0x000fe20003f44070 */
[----:B------:R-:W-:Y:S01]  /*4c50*/  @!P0 IMAD.IADD R32, R32, 0x1, -R2 ;  /* 0x0000000120208824 */ /* 0x000fe200078e0a02 */
[C---:B------:R-:W-:Y:S01]  /*4c60*/  ISETP.GT.U32.AND P0, PT, R2.reuse, R31, PT ;  /* 0x0000001f0200720c */ /* 0x040fe20003f04070 */
[----:B------:R-:W-:Y:S01]  /*4c70*/  @!P6 IMAD.MOV R247, RZ, RZ, -R247 ;  /* 0x000000fffff7e224 */ /* 0x000fe200078e0af7 */
[----:B------:R-:W-:Y:S01]  /*4c80*/  ISETP.GT.U32.AND P6, PT, R2, R33, PT ;  /* 0x000000210200720c */ /* 0x000fe20003fc4070 */
[----:B------:R-:W-:Y:S01]  /*4c90*/  IMAD.HI.U32 R0, R3, R251, RZ ;  /* 0x000000fb03007227 */ /* 0x000fe200078e00ff */
[----:B------:R-:W-:-:S02]  /*4ca0*/  LOP3.LUT R10, R6, 0xac, RZ, 0xfc, !PT ;  /* 0x000000ac060a7812 */ /* 0x000fc400078efcff */
[----:B------:R-:W-:Y:S01]  /*4cb0*/  IABS R28, R13 ;  /* 0x0000000d001c7213 */ /* 0x000fe20000000000 */
[----:B------:R-:W-:Y:S01]  /*4cc0*/  @!P3 IMAD.IADD R249, R249, 0x1, -R2 ;  /* 0x00000001f9f9b824 */ /* 0x000fe200078e0a02 */
[----:B------:R-:W-:Y:S01]  /*4cd0*/  ISETP.GE.AND P3, PT, R4, RZ, PT ;  /* 0x000000ff0400720c */ /* 0x000fe20003f66270 */
[----:B------:R-:W-:Y:S01]  /*4ce0*/  IMAD.MOV R0, RZ, RZ, -R0 ;  /* 0x000000ffff007224 */ /* 0x000fe200078e0a00 */
[----:B------:R-:W-:Y:S01]  /*4cf0*/  LOP3.LUT R4, R6, 0xb0, RZ, 0xfc, !PT ;  /* 0x000000b006047812 */ /* 0x000fe200078efcff */
[--C-:B------:R-:W-:Y:S01]  /*4d00*/  @!P2 IMAD.IADD R250, R250, 0x1, -R2.reuse ;  /* 0x00000001fafaa824 */ /* 0x100fe200078e0a02 */
[C---:B------:R-:W-:Y:S01]  /*4d10*/  ISETP.GT.U32.AND P2, PT, R2.reuse, R32, PT ;  /* 0x000000200200720c */ /* 0x040fe20003f44070 */
[----:B------:R-:W-:Y:S01]  /*4d20*/  @!P0 IMAD.IADD R31, R31, 0x1, -R2 ;  /* 0x000000011f1f8824 */ /* 0x000fe200078e0a02 */
[----:B------:R-:W-:Y:S01]  /*4d30*/  IABS R30, R4 ;  /* 0x00000004001e7213 */ /* 0x000fe20000000000 */
[C---:B------:R-:W-:Y:S01]  /*4d40*/  IMAD R251, R2.reuse, R0, R251 ;  /* 0x0000000002fb7224 */ /* 0x040fe200078e02fb */
[----:B------:R-:W-:Y:S01]  /*4d50*/  IABS R252, R10 ;  /* 0x0000000a00fc7213 */ /* 0x000fe20000000000 */
[----:B------:R-:W-:Y:S01]  /*4d60*/  @!P4 IMAD.MOV R249, RZ, RZ, -R249 ;  /* 0x000000fffff9c224 */ /* 0x000fe200078e0af9 */
[----:B------:R-:W-:Y:S01]  /*4d70*/  ISETP.GT.U32.AND P0, PT, R2, R31, PT ;  /* 0x0000001f0200720c */ /* 0x000fe20003f04070 */
[----:B------:R-:W-:Y:S01]  /*4d80*/  IMAD.HI.U32 R0, R3, R30, RZ ;  /* 0x0000001e03007227 */ /* 0x000fe200078e00ff */
[----:B------:R-:W-:-:S03]  /*4d90*/  ISETP.GE.AND P4, PT, R11, RZ, PT ;  /* 0x000000ff0b00720c */ /* 0x000fc60003f86270 */
[----:B------:R-:W-:Y:S01]  /*4da0*/  @!P6 IMAD.IADD R33, R33, 0x1, -R2 ;  /* 0x000000012121e824 */ /* 0x000fe200078e0a02 */
[----:B------:R-:W-:Y:S01]  /*4db0*/  ISETP.GE.AND P6, PT, R14, RZ, PT ;  /* 0x000000ff0e00720c */ /* 0x000fe20003fc6270 */
[----:B------:R-:W-:Y:S01]  /*4dc0*/  IMAD.MOV R11, RZ, RZ, -R0 ;  /* 0x000000ffff0b7224 */ /* 0x000fe200078e0a00 */
[----:B------:R-:W-:Y:S01]  /*4dd0*/  LOP3.LUT R14, R6, 0xa0, RZ, 0xfc, !PT ;  /* 0x000000a0060e7812 */ /* 0x000fe200078efcff */
[----:B------:R-:W-:Y:S01]  /*4de0*/  @!P5 IMAD.MOV R33, RZ, RZ, -R33 ;  /* 0x000000ffff21d224 */ /* 0x000fe200078e0a21 */
[----:B------:R-:W-:Y:S01]  /*4df0*/  ISETP.GT.U32.AND P5, PT, R2, R250, PT ;  /* 0x000000fa0200720c */ /* 0x000fe20003fa4070 */
[----:B------:R-:W-:Y:S01]  /*4e00*/  @!P2 IMAD.IADD R32, R32, 0x1, -R2 ;  /* 0x000000012020a824 */ /* 0x000fe200078e0a02 */
[C---:B------:R-:W-:Y:S01]  /*4e10*/  ISETP.GT.U32.AND P2, PT, R2.reuse, R251, PT ;  /* 0x000000fb0200720c */ /* 0x040fe20003f44070 */
[----:B------:R-:W-:Y:S01]  /*4e20*/  IMAD R30, R2, R11, R30 ;  /* 0x0000000b021e7224 */ /* 0x000fe200078e021e */
[----:B------:R-:W-:Y:S01]  /*4e30*/  IABS R27, R14 ;  /* 0x0000000e001b7213 */ /* 0x000fe20000000000 */
[----:B------:R-:W-:-:S02]  /*4e40*/  @!P0 IMAD.IADD R31, R31, 0x1, -R2 ;  /* 0x000000011f1f8824 */ /* 0x000fc400078e0a02 */
[----:B------:R-:W-:Y:S01]  /*4e50*/  IMAD.HI.U32 R0, R3, R252, RZ ;  /* 0x000000fc03007227 */ /* 0x000fe200078e00ff */
[----:B------:R-:W-:-:S03]  /*4e60*/  ISETP.GT.U32.AND P0, PT, R2, R30, PT ;  /* 0x0000001e0200720c */ /* 0x000fc60003f04070 */
[----:B------:R-:W-:Y:S02]  /*4e70*/  IMAD.MOV R11, RZ, RZ, -R0 ;  /* 0x000000ffff0b7224 */ /* 0x000fe400078e0a00 */
[----:B------:R-:W-:Y:S01]  /*4e80*/  @!P5 IMAD.IADD R250, R250, 0x1, -R2 ;  /* 0x00000001fafad824 */ /* 0x000fe200078e0a02 */
[----:B------:R-:W-:Y:S01]  /*4e90*/  ISETP.GE.AND P5, PT, R4, RZ, PT ;  /* 0x000000ff0400720c */ /* 0x000fe20003fa6270 */
[C---:B------:R-:W-:Y:S02]  /*4ea0*/  IMAD R252, R2.reuse, R11, R252 ;  /* 0x0000000b02fc7224 */ /* 0x040fe400078e02fc */
[----:B------:R-:W-:Y:S02]  /*4eb0*/  @!P2 IMAD.IADD R251, R251, 0x1, -R2 ;  /* 0x00000001fbfba824 */ /* 0x000fe400078e0a02 */
[----:B------:R-:W-:Y:S01]  /*4ec0*/  @!P1 IMAD.MOV R250, RZ, RZ, -R250 ;  /* 0x000000fffffa9224 */ /* 0x000fe200078e0afa */
[----:B------:R-:W-:Y:S01]  /*4ed0*/  ISETP.GT.U32.AND P1, PT, R2, R252, PT ;  /* 0x000000fc0200720c */ /* 0x000fe20003f24070 */
[----:B------:R-:W-:Y:S01]  /*4ee0*/  @!P0 IMAD.IADD R30, R30, 0x1, -R2 ;  /* 0x000000011e1e8824 */ /* 0x000fe200078e0a02 */
[----:B------:R-:W-:Y:S01]  /*4ef0*/  ISETP.GT.U32.AND P0, PT, R2, R251, PT ;  /* 0x000000fb0200720c */ /* 0x000fe20003f04070 */
[----:B------:R-:W-:-:S04]  /*4f00*/  IMAD.HI.U32 R0, R3, R29, RZ ;  /* 0x0000001d03007227 */ /* 0x000fc800078e00ff */
[----:B------:R-:W-:Y:S02]  /*4f10*/  IMAD.MOV R0, RZ, RZ, -R0 ;  /* 0x000000ffff007224 */ /* 0x000fe400078e0a00 */
[----:B------:R-:W-:Y:S02]  /*4f20*/  VIADD R4, R9, 0x9c ;  /* 0x0000009c09047836 */ /* 0x000fe40000000000 */
[----:B------:R-:W-:Y:S02]  /*4f30*/  IMAD R29, R2, R0, R29 ;  /* 0x00000000021d7224 */ /* 0x000fe400078e021d */
[--C-:B------:R-:W-:Y:S01]  /*4f40*/  @!P1 IMAD.IADD R252, R252, 0x1, -R2.reuse ;  /* 0x00000001fcfc9824 */ /* 0x100fe200078e0a02 */
[----:B------:R-:W-:Y:S01]  /*4f50*/  ISETP.GE.AND P2, PT, R4, RZ, PT ;  /* 0x000000ff0400720c */ /* 0x000fe20003f46270 */
[----:B------:R-:W-:Y:S01]  /*4f60*/  @!P0 IMAD.IADD R251, R251, 0x1, -R2 ;  /* 0x00000001fbfb8824 */ /* 0x000fe200078e0a02 */
[C---:B------:R-:W-:Y:S01]  /*4f70*/  ISETP.GT.U32.AND P0, PT, R2.reuse, R29, PT ;  /* 0x0000001d0200720c */ /* 0x040fe20003f04070 */
[----:B------:R-:W-:Y:S01]  /*4f80*/  @!P6 IMAD.MOV R32, RZ, RZ, -R32 ;  /* 0x000000ffff20e224 */ /* 0x000fe200078e0a20 */
[----:B------:R-:W-:Y:S01]  /*4f90*/  IABS R26, R4 ;  /* 0x00000004001a7213 */ /* 0x000fe20000000000 */
[----:B------:R-:W-:Y:S01]  /*4fa0*/  IMAD.HI.U32 R4, R3, R27, RZ ;  /* 0x0000001b03047227 */ /* 0x000fe200078e00ff */
[----:B------:R-:W-:-:S02]  /*4fb0*/  ISETP.GT.U32.AND P1, PT, R2, R252, PT ;  /* 0x000000fc0200720c */ /* 0x000fc40003f24070 */
[----:B------:R-:W-:Y:S01]  /*4fc0*/  ISETP.GT.U32.AND P6, PT, R2, R30, PT ;  /* 0x0000001e0200720c */ /* 0x000fe20003fc4070 */
[----:B------:R-:W-:Y:S02]  /*4fd0*/  IMAD.MOV R4, RZ, RZ, -R4 ;  /* 0x000000ffff047224 */ /* 0x000fe400078e0a04 */
[----:B------:R-:W-:Y:S01]  /*4fe0*/  @!P3 IMAD.MOV R31, RZ, RZ, -R31 ;  /* 0x000000ffff1fb224 */ /* 0x000fe200078e0a1f */
[----:B------:R-:W-:Y:S01]  /*4ff0*/  ISETP.GE.AND P3, PT, R10, RZ, PT ;  /* 0x000000ff0a00720c */ /* 0x000fe20003f66270 */
[----:B------:R-:W-:Y:S01]  /*5000*/  IMAD R27, R2, R4, R27 ;  /* 0x00000004021b7224 */ /* 0x000fe200078e021b */
[C---:B------:R-:W-:Y:S01]  /*5010*/  LOP3.LUT R10, R6.reuse, 0x98, RZ, 0xfc, !PT ;  /* 0x00000098060a7812 */ /* 0x040fe200078efcff */
[----:B------:R-:W-:Y:S01]  /*5020*/  @!P0 IMAD.IADD R29, R29, 0x1, -R2 ;  /* 0x000000011d1d8824 */ /* 0x000fe200078e0a02 */
[----:B------:R-:W-:Y:S01]  /*5030*/  LOP3.LUT R4, R6, 0x94, RZ, 0xfc, !PT ;  /* 0x0000009406047812 */ /* 0x000fe200078efcff */
[----:B------:R-:W-:Y:S01]  /*5040*/  IMAD.HI.U32 R0, R3, R28, RZ ;  /* 0x0000001c03007227 */ /* 0x000fe200078e00ff */
[----:B------:R-:W-:-:S02]  /*5050*/  IABS R25, R10 ;  /* 0x0000000a00197213 */ /* 0x000fc40000000000 */
[----:B------:R-:W-:Y:S01]  /*5060*/  ISETP.GT.U32.AND P0, PT, R2, R29, PT ;  /* 0x0000001d0200720c */ /* 0x000fe20003f04070 */
[--C-:B------:R-:W-:Y:S01]  /*5070*/  @!P1 IMAD.IADD R252, R252, 0x1, -R2.reuse ;  /* 0x00000001fcfc9824 */ /* 0x100fe200078e0a02 */
[----:B------:R-:W-:Y:S01]  /*5080*/  ISETP.GT.U32.AND P1, PT, R2, R27, PT ;  /* 0x0000001b0200720c */ /* 0x000fe20003f24070 */
[----:B------:R-:W-:Y:S01]  /*5090*/  @!P6 IMAD.IADD R30, R30, 0x1, -R2 ;  /* 0x000000011e1ee824 */ /* 0x000fe200078e0a02 */
[----:B------:R-:W-:Y:S01]  /*50a0*/  ISETP.GE.AND P6, PT, R12, RZ, PT ;  /* 0x000000ff0c00720c */ /* 0x000fe20003fc6270 */
[----:B------:R-:W-:Y:S01]  /*50b0*/  IMAD.MOV R11, RZ, RZ, -R0 ;  /* 0x000000ffff0b7224 */ /* 0x000fe200078e0a00 */
[----:B------:R-:W-:Y:S01]  /*50c0*/  IABS R24, R4 ;  /* 0x0000000400187213 */ /* 0x000fe20000000000 */
[----:B------:R-:W-:Y:S01]  /*50d0*/  IMAD.HI.U32 R0, R3, R26, RZ ;  /* 0x0000001a03007227 */ /* 0x000fe200078e00ff */
[----:B------:R-:W-:-:S03]  /*50e0*/  LOP3.LUT R12, R6, 0x8c, RZ, 0xfc, !PT ;  /* 0x0000008c060c7812 */ /* 0x000fc600078efcff */
[----:B------:R-:W-:Y:S01]  /*50f0*/  IMAD R28, R2, R11, R28 ;  /* 0x0000000b021c7224 */ /* 0x000fe200078e021c */
[----:B------:R-:W-:Y:S01]  /*5100*/  IABS R22, R12 ;  /* 0x0000000c00167213 */ /* 0x000fe20000000000 */
[----:B------:R-:W-:Y:S02]  /*5110*/  IMAD.MOV R11, RZ, RZ, -R0 ;  /* 0x000000ffff0b7224 */ /* 0x000fe400078e0a00 */
[----:B------:R-:W-:-:S04]  /*5120*/  IMAD.HI.U32 R0, R3, R25, RZ ;  /* 0x0000001903007227 */ /* 0x000fc800078e00ff */
[----:B------:R-:W-:Y:S02]  /*5130*/  IMAD R26, R2, R11, R26 ;  /* 0x0000000b021a7224 */ /* 0x000fe400078e021a */
[--C-:B------:R-:W-:Y:S01]  /*5140*/  @!P0 IMAD.IADD R29, R29, 0x1, -R2.reuse ;  /* 0x000000011d1d8824 */ /* 0x100fe200078e0a02 */
[----:B------:R-:W-:Y:S01]  /*5150*/  ISETP.GE.AND P0, PT, R14, RZ, PT ;  /* 0x000000ff0e00720c */ /* 0x000fe20003f06270 */
[----:B------:R-:W-:Y:S01]  /*5160*/  @!P1 IMAD.IADD R27, R27, 0x1, -R2 ;  /* 0x000000011b1b9824 */ /* 0x000fe200078e0a02 */
[----:B------:R-:W-:Y:S01]  /*5170*/  IABS R14, R70 ;  /* 0x00000046000e7213 */ /* 0x000fe20000000000 */
[----:B------:R-:W-:Y:S02]  /*5180*/  IMAD.MOV R0, RZ, RZ, -R0 ;  /* 0x000000ffff007224 */ /* 0x000fe400078e0a00 */
[----:B------:R-:W-:Y:S01]  /*5190*/  @!P3 IMAD.MOV R252, RZ, RZ, -R252 ;  /* 0x000000fffffcb224 */ /* 0x000fe200078e0afc */
[C---:B------:R-:W-:Y:S01]  /*51a0*/  ISETP.GT.U32.AND P3, PT, R2.reuse, R26, PT ;  /* 0x0000001a0200720c */ /* 0x040fe20003f64070 */
[----:B------:R-:W-:Y:S01]  /*51b0*/  @!P4 IMAD.MOV R251, RZ, RZ, -R251 ;  /* 0x000000fffffbc224 */ /* 0x000fe200078e0afb */
[C---:B------:R-:W-:Y:S01]  /*51c0*/  ISETP.GT.U32.AND P4, PT, R2.reuse, R28, PT ;  /* 0x0000001c0200720c */ /* 0x040fe20003f84070 */
[----:B------:R-:W-:Y:S01]  /*51d0*/  @!P6 IMAD.MOV R29, RZ, RZ, -R29 ;  /* 0x000000ffff1de224 */ /* 0x000fe200078e0a1d */
[C---:B------:R-:W-:Y:S01]  /*51e0*/  ISETP.GT.U32.AND P6, PT, R2.reuse, R27, PT ;  /* 0x0000001b0200720c */ /* 0x040fe20003fc4070 */
[----:B------:R-:W-:-:S02]  /*51f0*/  IMAD R25, R2, R0, R25 ;  /* 0x0000000002197224 */ /* 0x000fc400078e0219 */
[----:B------:R-:W-:-:S04]  /*5200*/  IMAD.HI.U32 R0, R3, R24, RZ ;  /* 0x0000001803007227 */ /* 0x000fc800078e00ff */
[----:B------:R-:W-:Y:S02]  /*5210*/  IMAD.MOV R11, RZ, RZ, -R0 ;  /* 0x000000ffff0b7224 */ /* 0x000fe400078e0a00 */
[----:B------:R-:W-:Y:S02]  /*5220*/  @!P3 IMAD.IADD R26, R26, 0x1, -R2 ;  /* 0x000000011a1ab824 */ /* 0x000fe400078e0a02 */
[----:B------:R-:W-:Y:S02]  /*5230*/  IMAD R24, R2, R11, R24 ;  /* 0x0000000b02187224 */ /* 0x000fe400078e0218 */
[--C-:B------:R-:W-:Y:S01]  /*5240*/  @!P4 IMAD.IADD R28, R28, 0x1, -R2.reuse ;  /* 0x000000011c1cc824 */ /* 0x100fe200078e0a02 */
[C---:B------:R-:W-:Y:S01]  /*5250*/  ISETP.GT.U32.AND P3, PT, R2.reuse, R26, PT ;  /* 0x0000001a0200720c */ /* 0x040fe20003f64070 */
[----:B------:R-:W-:Y:S01]  /*5260*/  @!P6 IMAD.IADD R27, R27, 0x1, -R2 ;  /* 0x000000011b1be824 */ /* 0x000fe200078e0a02 */
[----:B------:R-:W-:Y:S01]  /*5270*/  ISETP.GT.U32.AND P6, PT, R2, R24, PT ;  /* 0x000000180200720c */ /* 0x000fe20003fc4070 */
[----:B------:R-:W-:Y:S01]  /*5280*/  @!P5 IMAD.MOV R30, RZ, RZ, -R30 ;  /* 0x000000ffff1ed224 */ /* 0x000fe200078e0a1e */
[----:B------:R-:W-:Y:S01]  /*5290*/  ISETP.GE.AND P4, PT, R10, RZ, PT ;  /* 0x000000ff0a00720c */ /* 0x000fe20003f86270 */
[----:B------:R-:W-:Y:S01]  /*52a0*/  @!P0 IMAD.MOV R27, RZ, RZ, -R27 ;  /* 0x000000ffff1b8224 */ /* 0x000fe200078e0a1b */
[----:B------:R-:W-:-:S02]  /*52b0*/  ISETP.GT.U32.AND P1, PT, R2, R28, PT ;  /* 0x0000001c0200720c */ /* 0x000fc40003f24070 */
[----:B------:R-:W-:Y:S02]  /*52c0*/  LOP3.LUT R10, R6, 0x90, RZ, 0xfc, !PT ;  /* 0x00000090060a7812 */ /* 0x000fe400078efcff */
[----:B------:R-:W-:Y:S02]  /*52d0*/  ISETP.GE.AND P5, PT, R13, RZ, PT ;  /* 0x000000ff0d00720c */ /* 0x000fe40003fa6270 */
[----:B------:R-:W-:Y:S01]  /*52e0*/  IABS R23, R10 ;  /* 0x0000000a00177213 */ /* 0x000fe20000000000 */
[--C-:B------:R-:W-:Y:S01]  /*52f0*/  @!P3 IMAD.IADD R26, R26, 0x1, -R2.reuse ;  /* 0x000000011a1ab824 */ /* 0x100fe200078e0a02 */
[----:B------:R-:W-:Y:S01]  /*5300*/  ISETP.GE.AND P3, PT, R4, RZ, PT ;  /* 0x000000ff0400720c */ /* 0x000fe20003f66270 */
[----:B------:R-:W-:Y:S01]  /*5310*/  @!P6 IMAD.IADD R24, R24, 0x1, -R2 ;  /* 0x000000011818e824 */ /* 0x000fe200078e0a02 */
[----:B------:R-:W-:Y:S01]  /*5320*/  LOP3.LUT R13, R6, 0x88, RZ, 0xfc, !PT ;  /* 0x00000088060d7812 */ /* 0x000fe200078efcff */
[----:B------:R-:W-:-:S03]  /*5330*/  IMAD.HI.U32 R0, R3, R23, RZ ;  /* 0x0000001703007227 */ /* 0x000fc600078e00ff */
[----:B------:R-:W-:Y:S01]  /*5340*/  ISETP.GT.U32.AND P6, PT, R2, R24, PT ;  /* 0x000000180200720c */ /* 0x000fe20003fc4070 */
[----:B------:R-:W-:Y:S01]  /*5350*/  @!P1 IMAD.IADD R28, R28, 0x1, -R2 ;  /* 0x000000011c1c9824 */ /* 0x000fe200078e0a02 */
[----:B------:R-:W-:Y:S01]  /*5360*/  ISETP.GT.U32.AND P1, PT, R2, R25, PT ;  /* 0x000000190200720c */ /* 0x000fe20003f24070 */
[----:B------:R-:W-:Y:S01]  /*5370*/  IMAD.MOV R4, RZ, RZ, -R0 ;  /* 0x000000ffff047224 */ /* 0x000fe200078e0a00 */
[----:B------:R-:W-:Y:S01]  /*5380*/  IABS R21, R13 ;  /* 0x0000000d00157213 */ /* 0x000fe20000000000 */
[----:B------:R-:W-:-:S04]  /*5390*/  IMAD.HI.U32 R0, R3, R22, RZ ;  /* 0x0000001603007227 */ /* 0x000fc800078e00ff */
[----:B------:R-:W-:Y:S02]  /*53a0*/  IMAD.MOV R11, RZ, RZ, -R0 ;  /* 0x000000ffff0b7224 */ /* 0x000fe400078e0a00 */
[C---:B------:R-:W-:Y:S02]  /*53b0*/  IMAD R23, R2.reuse, R4, R23 ;  /* 0x0000000402177224 */ /* 0x040fe400078e0217 */
[----:B------:R-:W-:Y:S01]  /*53c0*/  IMAD R22, R2, R11, R22 ;  /* 0x0000000b02167224 */ /* 0x000fe200078e0216 */
[----:B------:R-:W-:Y:S01]  /*53d0*/  LOP3.LUT R11, R6, 0x80, RZ, 0xfc, !PT ;  /* 0x00000080060b7812 */ /* 0x000fe200078efcff */
[--C-:B------:R-:W-:Y:S01]  /*53e0*/  @!P1 IMAD.IADD R25, R25, 0x1, -R2.reuse ;  /* 0x0000000119199824 */ /* 0x100fe200078e0a02 */
[----:B------:R-:W-:Y:S01]  /*53f0*/  ISETP.GT.U32.AND P0, PT, R2, R23, PT ;  /* 0x000000170200720c */ /* 0x000fe20003f04070 */
[----:B------:R-:W-:Y:S01]  /*5400*/  @!P6 IMAD.IADD R24, R24, 0x1, -R2 ;  /* 0x000000011818e824 */ /* 0x000fe200078e0a02 */
[C---:B------:R-:W-:Y:S01]  /*5410*/  ISETP.GT.U32.AND P6, PT, R2.reuse, R22, PT ;  /* 0x000000160200720c */ /* 0x040fe20003fc4070 */
[----:B------:R-:W-:Y:S01]  /*5420*/  @!P5 IMAD.MOV R28, RZ, RZ, -R28 ;  /* 0x000000ffff1cd224 */ /* 0x000fe200078e0a1c */
[----:B------:R-:W-:Y:S01]  /*5430*/  ISETP.GT.U32.AND P1, PT, R2, R25, PT ;  /* 0x000000190200720c */ /* 0x000fe20003f24070 */
[----:B------:R-:W-:Y:S01]  /*5440*/  IMAD.HI.U32 R4, R3, R21, RZ ;  /* 0x0000001503047227 */ /* 0x000fe200078e00ff */
[----:B------:R-:W-:-:S02]  /*5450*/  ISETP.GE.AND P5, PT, R10, RZ, PT ;  /* 0x000000ff0a00720c */ /* 0x000fc40003fa6270 */
[----:B------:R-:W-:Y:S01]  /*5460*/  LOP3.LUT R10, R6, 0x84, RZ, 0xfc, !PT ;  /* 0x00000084060a7812 */ /* 0x000fe200078efcff */
[----:B------:R-:W-:Y:S01]  /*5470*/  IMAD.MOV R4, RZ, RZ, -R4 ;  /* 0x000000ffff047224 */ /* 0x000fe200078e0a04 */
[----:B------:R-:W-:Y:S01]  /*5480*/  IABS R17, R11 ;  /* 0x0000000b00117213 */ /* 0x000fe20000000000 */
[----:B------:R-:W-:Y:S01]  /*5490*/  @!P3 IMAD.MOV R24, RZ, RZ, -R24 ;  /* 0x000000ffff18b224 */ /* 0x000fe200078e0a18 */
[----:B------:R-:W-:Y:S01]  /*54a0*/  IABS R19, R10 ;  /* 0x0000000a00137213 */ /* 0x000fe20000000000 */
[--C-:B------:R-:W-:Y:S02]  /*54b0*/  @!P0 IMAD.IADD R23, R23, 0x1, -R2.reuse ;  /* 0x0000000117178824 */ /* 0x100fe400078e0a02 */
[--C-:B------:R-:W-:Y:S02]  /*54c0*/  @!P6 IMAD.IADD R22, R22, 0x1, -R2.reuse ;  /* 0x000000011616e824 */ /* 0x100fe400078e0a02 */
[C---:B------:R-:W-:Y:S01]  /*54d0*/  IMAD R21, R2.reuse, R4, R21 ;  /* 0x0000000402157224 */ /* 0x040fe200078e0215 */
[C---:B------:R-:W-:Y:S01]  /*54e0*/  ISETP.GT.U32.AND P0, PT, R2.reuse, R23, PT ;  /* 0x000000170200720c */ /* 0x040fe20003f04070 */
[----:B------:R-:W-:Y:S01]  /*54f0*/  @!P1 IMAD.IADD R25, R25, 0x1, -R2 ;  /* 0x0000000119199824 */ /* 0x000fe200078e0a02 */
[C---:B------:R-:W-:Y:S01]  /*5500*/  ISETP.GT.U32.AND P6, PT, R2.reuse, R22, PT ;  /* 0x000000160200720c */ /* 0x040fe20003fc4070 */
[----:B------:R-:W-:Y:S01]  /*5510*/  VIADD R4, R9, 0x7c ;  /* 0x0000007c09047836 */ /* 0x000fe20000000000 */
[----:B------:R-:W-:Y:S01]  /*5520*/  ISETP.GT.U32.AND P3, PT, R2, R21, PT ;  /* 0x000000150200720c */ /* 0x000fe20003f64070 */
[----:B------:R-:W-:Y:S01]  /*5530*/  IMAD.HI.U32 R0, R3, R19, RZ ;  /* 0x0000001303007227 */ /* 0x000fe200078e00ff */
[----:B------:R-:W-:-:S02]  /*5540*/  ISETP.GE.AND P1, PT, R13, RZ, PT ;  /* 0x000000ff0d00720c */ /* 0x000fc40003f26270 */
[----:B------:R-:W-:Y:S01]  /*5550*/  IABS R15, R4 ;  /* 0x00000004000f7213 */ /* 0x000fe20000000000 */
[----:B------:R-:W-:Y:S01]  /*5560*/  @!P4 IMAD.MOV R25, RZ, RZ, -R25 ;  /* 0x000000ffff19c224 */ /* 0x000fe200078e0a19 */
[----:B------:R-:W-:Y:S01]  /*5570*/  ISETP.GE.AND P4, PT, R4, RZ, PT ;  /* 0x000000ff0400720c */ /* 0x000fe20003f86270 */
[----:B------:R-:W-:-:S04]  /*5580*/  IMAD.HI.U32 R4, R3, R17, RZ ;  /* 0x0000001103047227 */ /* 0x000fc800078e00ff */
[----:B------:R-:W-:Y:S02]  /*5590*/  IMAD.MOV R0, RZ, RZ, -R0 ;  /* 0x000000ffff007224 */ /* 0x000fe400078e0a00 */
[----:B------:R-:W-:Y:S02]  /*55a0*/  IMAD.MOV R4, RZ, RZ, -R4 ;  /* 0x000000ffff047224 */ /* 0x000fe400078e0a04 */
[----:B------:R-:W-:Y:S02]  /*55b0*/  IMAD R19, R2, R0, R19 ;  /* 0x0000000002137224 */ /* 0x000fe400078e0213 */
[--C-:B------:R-:W-:Y:S01]  /*55c0*/  @!P0 IMAD.IADD R23, R23, 0x1, -R2.reuse ;  /* 0x0000000117178824 */ /* 0x100fe200078e0a02 */
[----:B------:R-:W-:Y:S01]  /*55d0*/  ISETP.GE.AND P0, PT, R10, RZ, PT ;  /* 0x000000ff0a00720c */ /* 0x000fe20003f06270 */
[----:B------:R-:W-:Y:S01]  /*55e0*/  IMAD R17, R2, R4, R17 ;  /* 0x0000000402117224 */ /* 0x000fe200078e0211 */
[----:B------:R-:W-:Y:S01]  /*55f0*/  IABS R10, R18 ;  /* 0x00000012000a7213 */ /* 0x000fe20000000000 */
[----:B------:R-:W-:Y:S01]  /*5600*/  @!P6 IMAD.IADD R22, R22, 0x1, -R2 ;  /* 0x000000011616e824 */ /* 0x000fe200078e0a02 */
[C---:B------:R-:W-:Y:S01]  /*5610*/  ISETP.GT.U32.AND P6, PT, R2.reuse, R19, PT ;  /* 0x000000130200720c */ /* 0x040fe20003fc4070 */
[----:B------:R-:W-:Y:S01]  /*5620*/  @!P5 IMAD.MOV R23, RZ, RZ, -R23 ;  /* 0x000000ffff17d224 */ /* 0x000fe200078e0a17 */
[----:B------:R-:W-:Y:S01]  /*5630*/  ISETP.GT.U32.AND P5, PT, R2, R17, PT ;  /* 0x000000110200720c */ /* 0x000fe20003fa4070 */
[----:B------:R-:W-:Y:S01]  /*5640*/  @!P2 IMAD.MOV R26, RZ, RZ, -R26 ;  /* 0x000000ffff1aa224 */ /* 0x000fe200078e0a1a */
[----:B------:R-:W-:Y:S01]  /*5650*/  ISETP.GE.AND P2, PT, R12, RZ, PT ;  /* 0x000000ff0c00720c */ /* 0x000fe20003f46270 */
[----:B------:R-:W-:Y:S01]  /*5660*/  IMAD.HI.U32 R0, R3, R15, RZ ;  /* 0x0000000f03007227 */ /* 0x000fe200078e00ff */
[----:B------:R-:W-:-:S03]  /*5670*/  LOP3.LUT R12, R6, 0x78, RZ, 0xfc, !PT ;  /* 0x00000078060c7812 */ /* 0x000fc600078efcff */
[----:B------:R-:W-:Y:S01]  /*5680*/  IMAD.MOV R0, RZ, RZ, -R0 ;  /* 0x000000ffff007224 */ /* 0x000fe200078e0a00 */
[----:B------:R-:W-:Y:S01]  /*5690*/  IABS R13, R12 ;  /* 0x0000000c000d7213 */ /* 0x000fe20000000000 */
[--C-:B------:R-:W-:Y:S02]  /*56a0*/  @!P3 IMAD.IADD R21, R21, 0x1, -R2.reuse ;  /* 0x000000011515b824 */ /* 0x100fe400078e0a02 */
[--C-:B------:R-:W-:Y:S02]  /*56b0*/  @!P6 IMAD.IADD R19, R19, 0x1, -R2.reuse ;  /* 0x000000011313e824 */ /* 0x100fe400078e0a02 */
[----:B------:R-:W-:Y:S01]  /*56c0*/  @!P5 IMAD.IADD R17, R17, 0x1, -R2 ;  /* 0x000000011111d824 */ /* 0x000fe200078e0a02 */
[C---:B------:R-:W-:Y:S01]  /*56d0*/  ISETP.GT.U32.AND P3, PT, R2.reuse, R21, PT ;  /* 0x000000150200720c */ /* 0x040fe20003f64070 */
[----:B------:R-:W-:Y:S01]  /*56e0*/  IMAD.HI.U32 R4, R3, R13, RZ ;  /* 0x0000000d03047227 */ /* 0x000fe200078e00ff */
[----:B------:R-:W-:-:S03]  /*56f0*/  ISETP.GT.U32.AND P5, PT, R2, R19, PT ;  /* 0x000000130200720c */ /* 0x000fc60003fa4070 */
[C---:B------:R-:W-:Y:S02]  /*5700*/  IMAD R15, R2.reuse, R0, R15 ;  /* 0x00000000020f7224 */ /* 0x040fe400078e020f */
[----:B------:R-:W-:Y:S02]  /*5710*/  IMAD.MOV R4, RZ, RZ, -R4 ;  /* 0x000000ffff047224 */ /* 0x000fe400078e0a04 */
[----:B------:R-:W-:Y:S01]  /*5720*/  IMAD.HI.U32 R0, R3, R10, RZ ;  /* 0x0000000a03007227 */ /* 0x000fe200078e00ff */
[----:B------:R-:W-:-:S03]  /*5730*/  ISETP.GT.U32.AND P6, PT, R2, R15, PT ;  /* 0x0000000f0200720c */ /* 0x000fc60003fc4070 */
[C---:B------:R-:W-:Y:S02]  /*5740*/  IMAD R13, R2.reuse, R4, R13 ;  /* 0x00000004020d7224 */ /* 0x040fe400078e020d */
[--C-:B------:R-:W-:Y:S02]  /*5750*/  @!P5 IMAD.IADD R19, R19, 0x1, -R2.reuse ;  /* 0x000000011313d824 */ /* 0x100fe400078e0a02 */
[----:B------:R-:W-:Y:S01]  /*5760*/  @!P3 IMAD.IADD R21, R21, 0x1, -R2 ;  /* 0x000000011515b824 */ /* 0x000fe200078e0a02 */
[----:B------:R-:W-:Y:S01]  /*5770*/  ISETP.GT.U32.AND P5, PT, R2, R13, PT ;  /* 0x0000000d0200720c */ /* 0x000fe20003fa4070 */
[----:B------:R-:W-:Y:S01]  /*5780*/  @!P2 IMAD.MOV R22, RZ, RZ, -R22 ;  /* 0x000000ffff16a224 */ /* 0x000fe200078e0a16 */
[----:B------:R-:W-:Y:S01]  /*5790*/  ISETP.GE.AND P3, PT, R12, RZ, PT ;  /* 0x000000ff0c00720c */ /* 0x000fe20003f66270 */
[----:B------:R-:W-:Y:S01]  /*57a0*/  @!P1 IMAD.MOV R21, RZ, RZ, -R21 ;  /* 0x000000ffff159224 */ /* 0x000fe200078e0a15 */
[----:B------:R-:W-:Y:S01]  /*57b0*/  ISETP.GT.U32.AND P1, PT, R2, R17, PT ;  /* 0x000000110200720c */ /* 0x000fe20003f24070 */
[----:B------:R-:W-:Y:S01]  /*57c0*/  @!P6 IMAD.IADD R15, R15, 0x1, -R2 ;  /* 0x000000010f0fe824 */ /* 0x000fe200078e0a02 */
[----:B------:R-:W-:Y:S01]  /*57d0*/  IABS R12, R20 ;  /* 0x00000014000c7213 */ /* 0x000fe20000000000 */
[----:B------:R-:W-:Y:S01]  /*57e0*/  IMAD.HI.U32 R4, R3, R14, RZ ;  /* 0x0000000e03047227 */ /* 0x000fe200078e00ff */
[----:B------:R-:W-:-:S02]  /*57f0*/  ISETP.GE.AND P2, PT, R11, RZ, PT ;  /* 0x000000ff0b00720c */ /* 0x000fc40003f46270 */
[----:B------:R-:W-:Y:S01]  /*5800*/  ISETP.GT.U32.AND P6, PT, R2, R15, PT ;  /* 0x0000000f0200720c */ /* 0x000fe20003fc4070 */
[----:B------:R-:W-:Y:S02]  /*5810*/  IMAD.MOV R11, RZ, RZ, -R0 ;  /* 0x000000ffff0b7224 */ /* 0x000fe400078e0a00 */
[----:B------:R-:W-:Y:S01]  /*5820*/  @!P5 IMAD.IADD R13, R13, 0x1, -R2 ;  /* 0x000000010d0dd824 */ /* 0x000fe200078e0a02 */
[----:B------:R-:W-:Y:S01]  /*5830*/  ISETP.GE.AND P5, PT, R20, RZ, PT ;  /* 0x000000ff1400720c */ /* 0x000fe20003fa6270 */
[----:B------:R-:W-:Y:S01]  /*5840*/  IMAD.HI.U32 R0, R3, R12, RZ ;  /* 0x0000000c03007227 */ /* 0x000fe200078e00ff */
[----:B------:R-:W-:-:S03]  /*5850*/  IABS R20, R76 ;  /* 0x0000004c00147213 */ /* 0x000fc60000000000 */
[----:B------:R-:W-:Y:S01]  /*5860*/  @!P0 IMAD.MOV R19, RZ, RZ, -R19 ;  /* 0x000000ffff138224 */ /* 0x000fe200078e0a13 */
[C---:B------:R-:W-:Y:S01]  /*5870*/  ISETP.GT.U32.AND P0, PT, R2.reuse, R13, PT ;  /* 0x0000000d0200720c */ /* 0x040fe20003f04070 */
[----:B------:R-:W-:Y:S02]  /*5880*/  IMAD R10, R2, R11, R10 ;  /* 0x0000000b020a7224 */ /* 0x000fe400078e020a */
[----:B------:R-:W-:-:S04]  /*5890*/  IMAD.HI.U32 R11, R3, R16, RZ ;  /* 0x00000010030b7227 */ /* 0x000fc800078e00ff */
[----:B------:R-:W-:Y:S02]  /*58a0*/  IMAD.MOV R75, RZ, RZ, -R4 ;  /* 0x000000ffff4b7224 */ /* 0x000fe400078e0a04 */
[----:B------:R-:W-:Y:S02]  /*58b0*/  IMAD.MOV R73, RZ, RZ, -R0 ;  /* 0x000000ffff497224 */ /* 0x000fe400078e0a00 */
[----:B------:R-:W-:Y:S01]  /*58c0*/  @!P6 IMAD.IADD R15, R15, 0x1, -R2 ;  /* 0x000000010f0fe824 */ /* 0x000fe200078e0a02 */
[C---:B------:R-:W-:Y:S01]  /*58d0*/  ISETP.GT.U32.AND P6, PT, R2.reuse, R10, PT ;  /* 0x0000000a0200720c */ /* 0x040fe20003fc4070 */
[----:B------:R-:W-:Y:S02]  /*58e0*/  IMAD.MOV R11, RZ, RZ, -R11 ;  /* 0x000000ffff0b7224 */ /* 0x000fe400078e0a0b */
[----:B------:R-:W-:Y:S01]  /*58f0*/  IMAD R4, R2, R75, R14 ;  /* 0x0000004b02047224 */ /* 0x000fe200078e020e */
[----:B------:R-:W-:Y:S01]  /*5900*/  IABS R14, R74 ;  /* 0x0000004a000e7213 */ /* 0x000fe20000000000 */
[----:B------:R-:W-:Y:S01]  /*5910*/  @!P1 IMAD.IADD R17, R17, 0x1, -R2 ;  /* 0x0000000111119824 */ /* 0x000fe200078e0a02 */
[----:B------:R-:W-:Y:S01]  /*5920*/  LOP3.LUT R75, R6, 0x60, RZ, 0xfc, !PT ;  /* 0x00000060064b7812 */ /* 0x000fe200078efcff */
[----:B------:R-:W-:Y:S01]  /*5930*/  IMAD R0, R2, R73, R12 ;  /* 0x0000004902007224 */ /* 0x000fe200078e020c */
[----:B------:R-:W-:Y:S01]  /*5940*/  ISETP.GE.AND P1, PT, R18, RZ, PT ;  /* 0x000000ff1200720c */ /* 0x000fe20003f26270 */
[C---:B------:R-:W-:Y:S01]  /*5950*/  IMAD R11, R2.reuse, R11, R16 ;  /* 0x0000000b020b7224 */ /* 0x040fe200078e0210 */
[----:B------:R-:W-:Y:S01]  /*5960*/  IABS R18, R75 ;  /* 0x0000004b00127213 */ /* 0x000fe20000000000 */
[----:B------:R-:W-:Y:S01]  /*5970*/  @!P4 IMAD.MOV R15, RZ, RZ, -R15 ;  /* 0x000000ffff0fc224 */ /* 0x000fe200078e0a0f */
[C---:B------:R-:W-:Y:S01]  /*5980*/  ISETP.GT.U32.AND P4, PT, R2.reuse, R4, PT ;  /* 0x000000040200720c */ /* 0x040fe20003f84070 */
[----:B------:R-:W-:Y:S01]  /*5990*/  @!P2 IMAD.MOV R17, RZ, RZ, -R17 ;  /* 0x000000ffff11a224 */ /* 0x000fe200078e0a11 */
[C---:B------:R-:W-:Y:S01]  /*59a0*/  ISETP.GT.U32.AND P2, PT, R2.reuse, R0, PT ;  /* 0x000000000200720c */ /* 0x040fe20003f44070 */
[--C-:B------:R-:W-:Y:S01]  /*59b0*/  @!P0 IMAD.IADD R13, R13, 0x1, -R2.reuse ;  /* 0x000000010d0d8824 */ /* 0x100fe200078e0a02 */
[----:B------:R-:W-:Y:S01]  /*59c0*/  ISETP.GT.U32.AND P0, PT, R2, R11, PT ;  /* 0x0000000b0200720c */ /* 0x000fe20003f04070 */
[----:B------:R-:W-:-:S02]  /*59d0*/  @!P6 IMAD.IADD R10, R10, 0x1, -R2 ;  /* 0x000000010a0ae824 */ /* 0x000fc400078e0a02 */
[----:B------:R-:W-:-:S03]  /*59e0*/  IMAD.HI.U32 R12, R3, R14, RZ ;  /* 0x0000000e030c7227 */ /* 0x000fc600078e00ff */
[----:B------:R-:W-:Y:S01]  /*59f0*/  ISETP.GT.U32.AND P6, PT, R2, R10, PT ;  /* 0x0000000a0200720c */ /* 0x000fe20003fc4070 */
[----:B------:R-:W-:Y:S02]  /*5a00*/  IMAD.MOV R73, RZ, RZ, -R12 ;  /* 0x000000ffff497224 */ /* 0x000fe400078e0a0c */
[--C-:B------:R-:W-:Y:S02]  /*5a10*/  @!P4 IMAD.IADD R4, R4, 0x1, -R2.reuse ;  /* 0x000000010404c824 */ /* 0x100fe400078e0a02 */
[----:B------:R-:W-:Y:S02]  /*5a20*/  @!P2 IMAD.IADD R0, R0, 0x1, -R2 ;  /* 0x000000010000a824 */ /* 0x000fe400078e0a02 */
[----:B------:R-:W-:Y:S02]  /*5a30*/  VIADD R16, R9, 0x5c ;  /* 0x0000005c09107836 */ /* 0x000fe40000000000 */
[----:B------:R-:W-:Y:S01]  /*5a40*/  IMAD.HI.U32 R12, R3, R18, RZ ;  /* 0x00000012030c7227 */ /* 0x000fe200078e00ff */
[----:B------:R-:W-:-:S02]  /*5a50*/  ISETP.GT.U32.AND P4, PT, R2, R0, PT ;  /* 0x000000000200720c */ /* 0x000fc40003f84070 */
[----:B------:R-:W-:Y:S01]  /*5a60*/  ISETP.GE.AND P2, PT, R16, RZ, PT ;  /* 0x000000ff1000720c */ /* 0x000fe20003f46270 */
[----:B------:R-:W-:Y:S01]  /*5a70*/  @!P0 IMAD.IADD R11, R11, 0x1, -R2 ;  /* 0x000000010b0b8824 */ /* 0x000fe200078e0a02 */
[C---:B------:R-:W-:Y:S01]  /*5a80*/  ISETP.GT.U32.AND P0, PT, R2.reuse, R4, PT ;  /* 0x000000040200720c */ /* 0x040fe20003f04070 */
[----:B------:R-:W-:Y:S02]  /*5a90*/  IMAD R14, R2, R73, R14 ;  /* 0x00000049020e7224 */ /* 0x000fe400078e020e */
[----:B------:R-:W-:Y:S01]  /*5aa0*/  IMAD.MOV R73, RZ, RZ, -R12 ;  /* 0x000000ffff497224 */ /* 0x000fe200078e0a0c */
[----:B------:R-:W-:Y:S01]  /*5ab0*/  IABS R12, R16 ;  /* 0x00000010000c7213 */ /* 0x000fe20000000000 */
[----:B------:R-:W-:Y:S01]  /*5ac0*/  @!P6 IMAD.IADD R10, R10, 0x1, -R2 ;  /* 0x000000010a0ae824 */ /* 0x000fe200078e0a02 */
[----:B------:R-:W-:Y:S01]  /*5ad0*/  ISETP.GE.AND P6, PT, R70, RZ, PT ;  /* 0x000000ff4600720c */ /* 0x000fe20003fc6270 */
[----:B------:R-:W-:Y:S02]  /*5ae0*/  IMAD R16, R2, R73, R18 ;  /* 0x0000004902107224 */ /* 0x000fe400078e0212 */
[----:B------:R-:W-:-:S02]  /*5af0*/  IMAD.MOV.U32 R18, RZ, RZ, R12 ;  /* 0x000000ffff127224 */ /* 0x000fc400078e000c */
[----:B------:R-:W-:Y:S01]  /*5b00*/  @!P4 IMAD.IADD R0, R0, 0x1, -R2 ;  /* 0x000000010000c824 */ /* 0x000fe200078e0a02 */
[----:B------:R-:W-:Y:S01]  /*5b10*/  ISETP.GE.AND P4, PT, R72, RZ, PT ;  /* 0x000000ff4800720c */ /* 0x000fe20003f86270 */
[----:B------:R-:W-:Y:S01]  /*5b20*/  IMAD.HI.U32 R12, R3, R18, RZ ;  /* 0x00000012030c7227 */ /* 0x000fe200078e00ff */
[----:B------:R-:W-:-:S03]  /*5b30*/  LOP3.LUT R72, R6, 0x54, RZ, 0xfc, !PT ;  /* 0x0000005406487812 */ /* 0x000fc600078efcff */
[----:B------:R-:W-:Y:S01]  /*5b40*/  @!P0 IMAD.IADD R4, R4, 0x1, -R2 ;  /* 0x0000000104048824 */ /* 0x000fe200078e0a02 */
[C---:B------:R-:W-:Y:S01]  /*5b50*/  ISETP.GT.U32.AND P0, PT, R2.reuse, R16, PT ;  /* 0x000000100200720c */ /* 0x040fe20003f04070 */
[----:B------:R-:W-:Y:S01]  /*5b60*/  IMAD.MOV R73, RZ, RZ, -R12 ;  /* 0x000000ffff497224 */ /* 0x000fe200078e0a0c */
[----:B------:R-:W-:Y:S01]  /*5b70*/  IABS R70, R72 ;  /* 0x0000004800467213 */ /* 0x000fe20000000000 */
[----:B------:R-:W-:Y:S01]  /*5b80*/  @!P1 IMAD.MOV R10, RZ, RZ, -R10 ;  /* 0x000000ffff0a9224 */ /* 0x000fe200078e0a0a */
[C---:B------:R-:W-:Y:S01]  /*5b90*/  ISETP.GT.U32.AND P1, PT, R2.reuse, R14, PT ;  /* 0x0000000e0200720c */ /* 0x040fe20003f24070 */
[----:B------:R-:W-:Y:S02]  /*5ba0*/  IMAD R18, R2, R73, R18 ;  /* 0x0000004902127224 */ /* 0x000fe400078e0212 */
[----:B------:R-:W-:-:S04]  /*5bb0*/  IMAD.HI.U32 R12, R3, R20, RZ ;  /* 0x00000014030c7227 */ /* 0x000fc800078e00ff */
[----:B------:R-:W-:Y:S01]  /*5bc0*/  @!P6 IMAD.MOV R4, RZ, RZ, -R4 ;  /* 0x000000ffff04e224 */ /* 0x000fe200078e0a04 */
[----:B------:R-:W-:Y:S01]  /*5bd0*/  ISETP.GT.U32.AND P6, PT, R2, R18, PT ;  /* 0x000000120200720c */ /* 0x000fe20003fc4070 */
[----:B------:R-:W-:Y:S02]  /*5be0*/  IMAD.MOV R73, RZ, RZ, -R12 ;  /* 0x000000ffff497224 */ /* 0x000fe400078e0a0c */
[----:B------:R-:W-:-:S04]  /*5bf0*/  IMAD.HI.U32 R12, R3, R70, RZ ;  /* 0x00000046030c7227 */ /* 0x000fc800078e00ff */
[----:B------:R-:W-:Y:S02]  /*5c00*/  @!P0 IMAD.IADD R16, R16, 0x1, -R2 ;  /* 0x0000000110108824 */ /* 0x000fe400078e0a02 */
[----:B------:R-:W-:Y:S01]  /*5c10*/  @!P3 IMAD.MOV R13, RZ, RZ, -R13 ;  /* 0x000000ffff0db224 */ /* 0x000fe200078e0a0d */
[C---:B------:R-:W-:Y:S01]  /*5c20*/  ISETP.GT.U32.AND P3, PT, R2.reuse, R11, PT ;  /* 0x0000000b0200720c */ /* 0x040fe20003f64070 */
[C---:B------:R-:W-:Y:S01]  /*5c30*/  IMAD R20, R2.reuse, R73, R20 ;  /* 0x0000004902147224 */ /* 0x040fe200078e0214 */
[----:B------:R-:W-:Y:S01]  /*5c40*/  ISETP.GT.U32.AND P0, PT, R2, R16, PT ;  /* 0x000000100200720c */ /* 0x000fe20003f04070 */
[----:B------:R-:W-:Y:S02]  /*5c50*/  IMAD.MOV R73, RZ, RZ, -R12 ;  /* 0x000000ffff497224 */ /* 0x000fe400078e0a0c */
[----:B------:R-:W-:Y:S01]  /*5c60*/  @!P1 IMAD.IADD R14, R14, 0x1, -R2 ;  /* 0x000000010e0e9824 */ /* 0x000fe200078e0a02 */
[----:B------:R-:W-:Y:S01]  /*5c70*/  ISETP.GE.AND P1, PT, R75, RZ, PT ;  /* 0x000000ff4b00720c */ /* 0x000fe20003f26270 */
[----:B------:R-:W-:Y:S01]  /*5c80*/  IMAD R70, R2, R73, R70 ;  /* 0x0000004902467224 */ /* 0x000fe200078e0246 */
[----:B------:R-:W-:Y:S01]  /*5c90*/  LOP3.LUT R75, R6, 0x50, RZ, 0xfc, !PT ;  /* 0x00000050064b7812 */ /* 0x000fe200078efcff */
[----:B------:R-:W-:Y:S01]  /*5ca0*/  @!P5 IMAD.MOV R0, RZ, RZ, -R0 ;  /* 0x000000ffff00d224 */ /* 0x000fe200078e0a00 */
[----:B------:R-:W-:Y:S01]  /*5cb0*/  ISETP.GT.U32.AND P5, PT, R2, R14, PT ;  /* 0x0000000e0200720c */ /* 0x000fe20003fa4070 */
[--C-:B------:R-:W-:Y:S01]  /*5cc0*/  @!P6 IMAD.IADD R18, R18, 0x1, -R2.reuse ;  /* 0x000000011212e824 */ /* 0x100fe200078e0a02 */
[----:B------:R-:W-:Y:S01]  /*5cd0*/  ISETP.GT.U32.AND P6, PT, R2, R70, PT ;  /* 0x000000460200720c */ /* 0x000fe20003fc4070 */
[--C-:B------:R-:W-:Y:S01]  /*5ce0*/  @!P3 IMAD.IADD R11, R11, 0x1, -R2.reuse ;  /* 0x000000010b0bb824 */ /* 0x100fe200078e0a02 */
[----:B------:R-:W-:Y:S01]  /*5cf0*/  ISETP.GE.AND P3, PT, R74, RZ, PT ;  /* 0x000000ff4a00720c */ /* 0x000fe20003f66270 */
[----:B------:R-:W-:Y:S01]  /*5d00*/  @!P0 IMAD.IADD R16, R16, 0x1, -R2 ;  /* 0x0000000110108824 */ /* 0x000fe200078e0a02 */
[----:B------:R-:W-:Y:S01]  /*5d10*/  ISETP.GE.AND P0, PT, R72, RZ, PT ;  /* 0x000000ff4800720c */ /* 0x000fe20003f06270 */
[----:B------:R-:W-:Y:S01]  /*5d20*/  @!P4 IMAD.MOV R11, RZ, RZ, -R11 ;  /* 0x000000ffff0bc224 */ /* 0x000fe200078e0a0b */
[----:B------:R-:W-:Y:S01]  /*5d30*/  ISETP.GE.AND P4, PT, R76, RZ, PT ;  /* 0x000000ff4c00720c */ /* 0x000fe20003f86270 */
[----:B------:R-:W-:Y:S01]  /*5d40*/  @!P1 IMAD.MOV R16, RZ, RZ, -R16 ;  /* 0x000000ffff109224 */ /* 0x000fe200078e0a10 */
[----:B------:R-:W-:-:S02]  /*5d50*/  IABS R72, R75 ;  /* 0x0000004b00487213 */ /* 0x000fc40000000000 */
[----:B------:R-:W-:Y:S01]  /*5d60*/  LOP3.LUT R76, R6, 0x4c, RZ, 0xfc, !PT ;  /* 0x0000004c064c7812 */ /* 0x000fe200078efcff */
[--C-:B------:R-:W-:Y:S01]  /*5d70*/  @!P5 IMAD.IADD R14, R14, 0x1, -R2.reuse ;  /* 0x000000010e0ed824 */ /* 0x100fe200078e0a02 */
[----:B------:R-:W-:Y:S01]  /*5d80*/  ISETP.GT.U32.AND P5, PT, R2, R20, PT ;  /* 0x000000140200720c */ /* 0x000fe20003fa4070 */
[----:B------:R-:W-:Y:S01]  /*5d90*/  @!P6 IMAD.IADD R70, R70, 0x1, -R2 ;  /* 0x000000014646e824 */ /* 0x000fe200078e0a02 */
[----:B------:R-:W-:Y:S01]  /*5da0*/  IABS R74, R76 ;  /* 0x0000004c004a7213 */ /* 0x000fe20000000000 */
[----:B------:R-:W-:Y:S01]  /*5db0*/  IMAD.HI.U32 R12, R3, R72, RZ ;  /* 0x00000048030c7227 */ /* 0x000fe200078e00ff */
[----:B------:R-:W-:Y:S02]  /*5dc0*/  ISETP.GE.AND P1, PT, R75, RZ, PT ;  /* 0x000000ff4b00720c */ /* 0x000fe40003f26270 */
[----:B------:R-:W-:Y:S01]  /*5dd0*/  ISETP.GT.U32.AND P6, PT, R2, R70, PT ;  /* 0x000000460200720c */ /* 0x000fe20003fc4070 */
[----:B------:R-:W-:Y:S01]  /*5de0*/  IMAD.MOV R73, RZ, RZ, -R12 ;  /* 0x000000ffff497224 */ /* 0x000fe200078e0a0c */
[----:B------:R-:W-:Y:S01]  /*5df0*/  IABS R75, R77 ;  /* 0x0000004d004b7213 */ /* 0x000fe20000000000 */
[----:B------:R-:W-:-:S04]  /*5e00*/  IMAD.HI.U32 R12, R3, R74, RZ ;  /* 0x0000004a030c7227 */ /* 0x000fc800078e00ff */
[----:B------:R-:W-:Y:S02]  /*5e10*/  IMAD R72, R2, R73, R72 ;  /* 0x0000004902487224 */ /* 0x000fe400078e0248 */
[----:B------:R-:W-:Y:S02]  /*5e20*/  IMAD.MOV R73, RZ, RZ, -R12 ;  /* 0x000000ffff497224 */ /* 0x000fe400078e0a0c */
[----:B------:R-:W-:Y:S01]  /*5e30*/  @!P5 IMAD.IADD R20, R20, 0x1, -R2 ;  /* 0x000000011414d824 */ /* 0x000fe200078e0a02 */
[C---:B------:R-:W-:Y:S01]  /*5e40*/  ISETP.GT.U32.AND P5, PT, R2.reuse, R18, PT ;  /* 0x000000120200720c */ /* 0x040fe20003fa4070 */
[C---:B------:R-:W-:Y:S02]  /*5e50*/  IMAD R73, R2.reuse, R73, R74 ;  /* 0x0000004902497224 */ /* 0x040fe400078e024a */
[----:B------:R-:W-:Y:S01]  /*5e60*/  @!P3 IMAD.MOV R14, RZ, RZ, -R14 ;  /* 0x000000ffff0eb224 */ /* 0x000fe200078e0a0e */
[----:B------:R-:W-:Y:S01]  /*5e70*/  ISETP.GT.U32.AND P3, PT, R2, R20, PT ;  /* 0x000000140200720c */ /* 0x000fe20003f64070 */
[----:B------:R-:W-:Y:S01]  /*5e80*/  @!P6 IMAD.IADD R70, R70, 0x1, -R2 ;  /* 0x000000014646e824 */ /* 0x000fe200078e0a02 */
[----:B------:R-:W-:Y:S01]  /*5e90*/  ISETP.GT.U32.AND P6, PT, R2, R73, PT ;  /* 0x000000490200720c */ /* 0x000fe20003fc4070 */
[----:B------:R-:W-:-:S04]  /*5ea0*/  IMAD.HI.U32 R12, R3, R75, RZ ;  /* 0x0000004b030c7227 */ /* 0x000fc800078e00ff */
[----:B------:R-:W-:Y:S02]  /*5eb0*/  IMAD.MOV R12, RZ, RZ, -R12 ;  /* 0x000000ffff0c7224 */ /* 0x000fe400078e0a0c */
[--C-:B------:R-:W-:Y:S01]  /*5ec0*/  @!P5 IMAD.IADD R18, R18, 0x1, -R2.reuse ;  /* 0x000000011212d824 */ /* 0x100fe200078e0a02 */
[C---:B------:R-:W-:Y:S01]  /*5ed0*/  ISETP.GT.U32.AND P5, PT, R2.reuse, R72, PT ;  /* 0x000000480200720c */ /* 0x040fe20003fa4070 */
[----:B------:R-:W-:Y:S02]  /*5ee0*/  IMAD R74, R2, R12, R75 ;  /* 0x0000000c024a7224 */ /* 0x000fe400078e024b */
[--C-:B------:R-:W-:Y:S01]  /*5ef0*/  @!P3 IMAD.IADD R20, R20, 0x1, -R2.reuse ;  /* 0x000000011414b824 */ /* 0x100fe200078e0a02 */
[----:B------:R-:W-:Y:S01]  /*5f00*/  ISETP.GE.AND P3, PT, R76, RZ, PT ;  /* 0x000000ff4c00720c */ /* 0x000fe20003f66270 */
[----:B------:R-:W-:Y:S01]  /*5f10*/  @!P6 IMAD.IADD R73, R73, 0x1, -R2 ;  /* 0x000000014949e824 */ /* 0x000fe200078e0a02 */
[----:B------:R-:W-:Y:S01]  /*5f20*/  IABS R76, R78 ;  /* 0x0000004e004c7213 */ /* 0x000fe20000000000 */
[----:B------:R-:W-:Y:S01]  /*5f30*/  @!P4 IMAD.MOV R20, RZ, RZ, -R20 ;  /* 0x000000ffff14c224 */ /* 0x000fe200078e0a14 */
[C---:B------:R-:W-:Y:S01]  /*5f40*/  ISETP.GT.U32.AND P4, PT, R2.reuse, R74, PT ;  /* 0x0000004a0200720c */ /* 0x040fe20003f84070 */
[----:B------:R-:W-:Y:S01]  /*5f50*/  @!P2 IMAD.MOV R18, RZ, RZ, -R18 ;  /* 0x000000ffff12a224 */ /* 0x000fe200078e0a12 */
[----:B------:R-:W-:Y:S01]  /*5f60*/  ISETP.GT.U32.AND P6, PT, R2, R73, PT ;  /* 0x000000490200720c */ /* 0x000fe20003fc4070 */
[----:B------:R-:W-:Y:S01]  /*5f70*/  IMAD.HI.U32 R12, R3, R76, RZ ;  /* 0x0000004c030c7227 */ /* 0x000fe200078e00ff */
[----:B------:R-:W-:-:S03]  /*5f80*/  ISETP.GE.AND P2, PT, R77, RZ, PT ;  /* 0x000000ff4d00720c */ /* 0x000fc60003f46270 */
[----:B------:R-:W-:Y:S02]  /*5f90*/  IMAD.MOV R75, RZ, RZ, -R12 ;  /* 0x000000ffff4b7224 */ /* 0x000fe400078e0a0c */
[----:B------:R-:W-:-:S04]  /*5fa0*/  IMAD.HI.U32 R12, R3, R82, RZ ;  /* 0x00000052030c7227 */ /* 0x000fc800078e00ff */
[----:B------:R-:W-:Y:S02]  /*5fb0*/  IMAD R75, R2, R75, R76 ;  /* 0x0000004b024b7224 */ /* 0x000fe400078e024c */
[--C-:B------:R-:W-:Y:S02]  /*5fc0*/  @!P6 IMAD.IADD R73, R73, 0x1, -R2.reuse ;  /* 0x000000014949e824 */ /* 0x100fe400078e0a02 */
[----:B------:R-:W-:Y:S01]  /*5fd0*/  @!P4 IMAD.IADD R74, R74, 0x1, -R2 ;  /* 0x000000014a4ac824 */ /* 0x000fe200078e0a02 */
[C---:B------:R-:W-:Y:S01]  /*5fe0*/  ISETP.GT.U32.AND P6, PT, R2.reuse, R75, PT ;  /* 0x0000004b0200720c */ /* 0x040fe20003fc4070 */
[----:B------:R-:W-:Y:S02]  /*5ff0*/  VIADD R76, R9, 0x3c ;  /* 0x0000003c094c7836 */ /* 0x000fe40000000000 */
[----:B------:R-:W-:Y:S01]  /*6000*/  IMAD.MOV R77, RZ, RZ, -R12 ;  /* 0x000000ffff4d7224 */ /* 0x000fe200078e0a0c */
[----:B------:R-:W-:Y:S01]  /*6010*/  ISETP.GT.U32.AND P4, PT, R2, R74, PT ;  /* 0x0000004a0200720c */ /* 0x000fe20003f84070 */
[----:B------:R-:W-:Y:S01]  /*6020*/  @!P3 IMAD.MOV R73, RZ, RZ, -R73 ;  /* 0x000000ffff49b224 */ /* 0x000fe200078e0a49 */
[----:B------:R-:W-:Y:S01]  /*6030*/  IABS R84, R76 ;  /* 0x0000004c00547213 */ /* 0x000fe20000000000 */
[----:B------:R-:W-:Y:S01]  /*6040*/  @!P5 IMAD.IADD R72, R72, 0x1, -R2 ;  /* 0x000000014848d824 */ /* 0x000fe200078e0a02 */
[----:B------:R-:W-:Y:S01]  /*6050*/  LOP3.LUT R12, R6, 0x38, RZ, 0xfc, !PT ;  /* 0x00000038060c7812 */ /* 0x000fe200078efcff */
[----:B------:R-:W-:-:S02]  /*6060*/  IMAD R82, R2, R77, R82 ;  /* 0x0000004d02527224 */ /* 0x000fc400078e0252 */
[----:B------:R-:W-:Y:S01]  /*6070*/  @!P0 IMAD.MOV R70, RZ, RZ, -R70 ;  /* 0x000000ffff468224 */ /* 0x000fe200078e0a46 */
[----:B------:R-:W-:Y:S01]  /*6080*/  ISETP.GE.AND P3, PT, R12, RZ, PT ;  /* 0x000000ff0c00720c */ /* 0x000fe20003f66270 */
[--C-:B------:R-:W-:Y:S01]  /*6090*/  @!P6 IMAD.IADD R75, R75, 0x1, -R2.reuse ;  /* 0x000000014b4be824 */ /* 0x100fe200078e0a02 */
[----:B------:R-:W-:Y:S01]  /*60a0*/  IABS R80, R12 ;  /* 0x0000000c00507213 */ /* 0x000fe20000000000 */
[----:B------:R-:W-:Y:S01]  /*60b0*/  IMAD.HI.U32 R12, R3, R84, RZ ;  /* 0x00000054030c7227 */ /* 0x000fe200078e00ff */
[C---:B------:R-:W-:Y:S02]  /*60c0*/  ISETP.GT.U32.AND P5, PT, R2.reuse, R72, PT ;  /* 0x000000480200720c */ /* 0x040fe40003fa4070 */
[----:B------:R-:W-:Y:S01]  /*60d0*/  ISETP.GT.U32.AND P6, PT, R2, R75, PT ;  /* 0x0000004b0200720c */ /* 0x000fe20003fc4070 */
[----:B------:R-:W-:Y:S01]  /*60e0*/  @!P4 IMAD.IADD R74, R74, 0x1, -R2 ;  /* 0x000000014a4ac824 */ /* 0x000fe200078e0a02 */
[----:B------:R-:W-:Y:S01]  /*60f0*/  ISETP.GE.AND P0, PT, R78, RZ, PT ;  /* 0x000000ff4e00720c */ /* 0x000fe20003f06270 */
[----:B------:R-:W-:-:S02]  /*6100*/  IMAD.MOV R77, RZ, RZ, -R12 ;  /* 0x000000ffff4d7224 */ /* 0x000fc400078e0a0c */
[----:B------:R-:W-:Y:S01]  /*6110*/  @!P2 IMAD.MOV R74, RZ, RZ, -R74 ;  /* 0x000000ffff4aa224 */ /* 0x000fe200078e0a4a */
[C---:B------:R-:W-:Y:S01]  /*6120*/  ISETP.GT.U32.AND P2, PT, R2.reuse, R82, PT ;  /* 0x000000520200720c */ /* 0x040fe20003f44070 */
[----:B------:R-:W-:Y:S02]  /*6130*/  IMAD R84, R2, R77, R84 ;  /* 0x0000004d02547224 */ /* 0x000fe400078e0254 */
[----:B------:R-:W-:-:S04]  /*6140*/  IMAD.HI.U32 R12, R3, R80, RZ ;  /* 0x00000050030c7227 */ /* 0x000fc800078e00ff */
[--C-:B------:R-:W-:Y:S01]  /*6150*/  @!P6 IMAD.IADD R75, R75, 0x1, -R2.reuse ;  /* 0x000000014b4be824 */ /* 0x100fe200078e0a02 */
[----:B------:R-:W-:Y:S01]  /*6160*/  ISETP.GT.U32.AND P6, PT, R2, R84, PT ;  /* 0x000000540200720c */ /* 0x000fe20003fc4070 */
[----:B------:R-:W-:Y:S01]  /*6170*/  @!P5 IMAD.IADD R72, R72, 0x1, -R2 ;  /* 0x000000014848d824 */ /* 0x000fe200078e0a02 */
[----:B------:R-:W-:Y:S01]  /*6180*/  ISETP.GE.AND P5, PT, R79, RZ, PT ;  /* 0x000000ff4f00720c */ /* 0x000fe20003fa6270 */
[----:B------:R-:W-:Y:S02]  /*6190*/  IMAD.MOV R77, RZ, RZ, -R12 ;  /* 0x000000ffff4d7224 */ /* 0x000fe400078e0a0c */
[----:B------:R-:W-:Y:S02]  /*61a0*/  @!P2 IMAD.IADD R82, R82, 0x1, -R2 ;  /* 0x000000015252a824 */ /* 0x000fe400078e0a02 */
[----:B------:R-:W-:Y:S01]  /*61b0*/  @!P1 IMAD.MOV R72, RZ, RZ, -R72 ;  /* 0x000000ffff489224 */ /* 0x000fe200078e0a48 */
[----:B------:R-:W-:Y:S01]  /*61c0*/  ISETP.GE.AND P1, PT, R76, RZ, PT ;  /* 0x000000ff4c00720c */ /* 0x000fe20003f26270 */
[----:B------:R-:W-:Y:S01]  /*61d0*/  IMAD R80, R2, R77, R80 ;  /* 0x0000004d02507224 */ /* 0x000fe200078e0250 */
[----:B------:R-:W-:Y:S01]  /*61e0*/  LOP3.LUT R76, R6, 0x34, RZ, 0xfc, !PT ;  /* 0x00000034064c7812 */ /* 0x000fe200078efcff */
[----:B------:R-:W-:Y:S01]  /*61f0*/  @!P0 IMAD.MOV R75, RZ, RZ, -R75 ;  /* 0x000000ffff4b8224 */ /* 0x000fe200078e0a4b */
[----:B------:R-:W-:Y:S01]  /*6200*/  ISETP.GT.U32.AND P2, PT, R2, R82, PT ;  /* 0x000000520200720c */ /* 0x000fe20003f44070 */
[----:B------:R-:W-:Y:S01]  /*6210*/  @!P6 IMAD.IADD R84, R84, 0x1, -R2 ;  /* 0x000000015454e824 */ /* 0x000fe200078e0a02 */
[----:B------:R-:W-:-:S02]  /*6220*/  IABS R78, R76 ;  /* 0x0000004c004e7213 */ /* 0x000fc40000000000 */
[----:B------:R-:W-:Y:S01]  /*6230*/  ISETP.GE.AND P4, PT, R76, RZ, PT ;  /* 0x000000ff4c00720c */ /* 0x000fe20003f86270 */
[----:B------:R-:W-:Y:S01]  /*6240*/  IMAD.HI.U32 R76, R3, R86, RZ ;  /* 0x00000056034c7227 */ /* 0x000fe200078e00ff */
[----:B------:R-:W-:-:S03]  /*6250*/  ISETP.GT.U32.AND P6, PT, R2, R84, PT ;  /* 0x000000540200720c */ /* 0x000fc60003fc4070 */
[----:B------:R-:W-:-:S04]  /*6260*/  IMAD.HI.U32 R12, R3, R78, RZ ;  /* 0x0000004e030c7227 */ /* 0x000fc800078e00ff */
[----:B------:R-:W-:Y:S02]  /*6270*/  IMAD.MOV R77, RZ, RZ, -R12 ;  /* 0x000000ffff4d7224 */ /* 0x000fe400078e0a0c */
[----:B------:R-:W-:Y:S01]  /*6280*/  @!P2 IMAD.IADD R82, R82, 0x1, -R2 ;  /* 0x000000015252a824 */ /* 0x000fe200078e0a02 */
[C---:B------:R-:W-:Y:S01]  /*6290*/  ISETP.GT.U32.AND P2, PT, R2.reuse, R80, PT ;  /* 0x000000500200720c */ /* 0x040fe20003f44070 */
[----:B------:R-:W-:Y:S02]  /*62a0*/  IMAD R78, R2, R77, R78 ;  /* 0x0000004d024e7224 */ /* 0x000fe400078e024e */
[----:B------:R-:W-:Y:S02]  /*62b0*/  @!P6 IMAD.IADD R84, R84, 0x1, -R2 ;  /* 0x000000015454e824 */ /* 0x000fe400078e0a02 */
[----:B------:R-:W-:Y:S01]  /*62c0*/  IMAD.MOV R79, RZ, RZ, -R76 ;  /* 0x000000ffff4f7224 */ /* 0x000fe200078e0a4c */
[----:B------:R-:W-:Y:S01]  /*62d0*/  ISETP.GT.U32.AND P6, PT, R2, R78, PT ;  /* 0x0000004e0200720c */ /* 0x000fe20003fc4070 */
[----:B------:R-:W-:-:S04]  /*62e0*/  IMAD.HI.U32 R12, R3, R88, RZ ;  /* 0x00000058030c7227 */ /* 0x000fc800078e00ff */
[----:B------:R-:W-:Y:S02]  /*62f0*/  IMAD R86, R2, R79, R86 ;  /* 0x0000004f02567224 */ /* 0x000fe400078e0256 */
[----:B------:R-:W-:Y:S02]  /*6300*/  @!P2 IMAD.IADD R80, R80, 0x1, -R2 ;  /* 0x000000015050a824 */ /* 0x000fe400078e0a02 */
[----:B------:R-:W-:Y:S02]  /*6310*/  IMAD.MOV R77, RZ, RZ, -R12 ;  /* 0x000000ffff4d7224 */ /* 0x000fe400078e0a0c */
[----:B------:R-:W-:Y:S01]  /*6320*/  VIADD R12, R9, 0x1c ;  /* 0x0000001c090c7836 */ /* 0x000fe20000000000 */
[----:B------:R-:W-:Y:S01]  /*6330*/  ISETP.GT.U32.AND P2, PT, R2, R80, PT ;  /* 0x000000500200720c */ /* 0x000fe20003f44070 */
[----:B------:R-:W-:Y:S02]  /*6340*/  @!P6 IMAD.IADD R78, R78, 0x1, -R2 ;  /* 0x000000014e4ee824 */ /* 0x000fe400078e0a02 */
[----:B------:R-:W-:Y:S01]  /*6350*/  IMAD.HI.U32 R9, R3, R90, RZ ;  /* 0x0000005a03097227 */ /* 0x000fe200078e00ff */
[----:B------:R-:W-:-:S02]  /*6360*/  ISETP.GE.AND P0, PT, R12, RZ, PT ;  /* 0x000000ff0c00720c */ /* 0x000fc40003f06270 */
[C---:B------:R-:W-:Y:S01]  /*6370*/  ISETP.GT.U32.AND P6, PT, R2.reuse, R78, PT ;  /* 0x0000004e0200720c */ /* 0x040fe20003fc4070 */
[----:B------:R-:W-:Y:S01]  /*6380*/  IMAD R88, R2, R77, R88 ;  /* 0x0000004d02587224 */ /* 0x000fe200078e0258 */
[----:B------:R-:W-:Y:S01]  /*6390*/  IABS R96, R12 ;  /* 0x0000000c00607213 */ /* 0x000fe20000000000 */
[----:B------:R-:W-:Y:S02]  /*63a0*/  IMAD.MOV R9, RZ, RZ, -R9 ;  /* 0x000000ffff097224 */ /* 0x000fe400078e0a09 */
[----:B------:R-:W-:-:S04]  /*63b0*/  IMAD.HI.U32 R12, R3, R94, RZ ;  /* 0x0000005e030c7227 */ /* 0x000fc800078e00ff */
[----:B------:R-:W-:Y:S01]  /*63c0*/  @!P2 IMAD.IADD R80, R80, 0x1, -R2 ;  /* 0x000000015050a824 */ /* 0x000fe200078e0a02 */
[C---:B------:R-:W-:Y:S01]  /*63d0*/  ISETP.GT.U32.AND P2, PT, R2.reuse, R86, PT ;  /* 0x000000560200720c */ /* 0x040fe20003f44070 */
[----:B------:R-:W-:Y:S02]  /*63e0*/  IMAD R90, R2, R9, R90 ;  /* 0x00000009025a7224 */ /* 0x000fe400078e025a */
[----:B------:R-:W-:Y:S01]  /*63f0*/  @!P6 IMAD.IADD R78, R78, 0x1, -R2 ;  /* 0x000000014e4ee824 */ /* 0x000fe200078e0a02 */
[----:B------:R-:W-:Y:S01]  /*6400*/  ISETP.GT.U32.AND P6, PT, R2, R88, PT ;  /* 0x000000580200720c */ /* 0x000fe20003fc4070 */
[----:B------:R-:W-:-:S04]  /*6410*/  IMAD.HI.U32 R9, R3, R92, RZ ;  /* 0x0000005c03097227 */ /* 0x000fc800078e00ff */
[----:B------:R-:W-:Y:S02]  /*6420*/  IMAD.MOV R9, RZ, RZ, -R9 ;  /* 0x000000ffff097224 */ /* 0x000fe400078e0a09 */
[----:B------:R-:W-:Y:S02]  /*6430*/  IMAD.MOV R77, RZ, RZ, -R12 ;  /* 0x000000ffff4d7224 */ /* 0x000fe400078e0a0c */
[----:B------:R-:W-:Y:S01]  /*6440*/  @!P2 IMAD.IADD R86, R86, 0x1, -R2 ;  /* 0x000000015656a824 */ /* 0x000fe200078e0a02 */
[C---:B------:R-:W-:Y:S01]  /*6450*/  ISETP.GT.U32.AND P2, PT, R2.reuse, R90, PT ;  /* 0x0000005a0200720c */ /* 0x040fe20003f44070 */
[----:B------:R-:W-:Y:S02]  /*6460*/  IMAD R92, R2, R9, R92 ;  /* 0x00000009025c7224 */ /* 0x000fe400078e025c */
[----:B------:R-:W-:Y:S02]  /*6470*/  @!P6 IMAD.IADD R88, R88, 0x1, -R2 ;  /* 0x000000015858e824 */ /* 0x000fe400078e0a02 */
[----:B------:R-:W-:Y:S01]  /*6480*/  IMAD.HI.U32 R76, R3, R96, RZ ;  /* 0x00000060034c7227 */ /* 0x000fe200078e00ff */
[----:B------:R-:W-:-:S03]  /*6490*/  ISETP.GT.U32.AND P6, PT, R2, R92, PT ;  /* 0x0000005c0200720c */ /* 0x000fc60003fc4070 */
[----:B------:R-:W-:Y:S02]  /*64a0*/  IMAD R94, R2, R77, R94 ;  /* 0x0000004d025e7224 */ /* 0x000fe400078e025e */
[----:B------:R-:W-:Y:S01]  /*64b0*/  IMAD.MOV R79, RZ, RZ, -R76 ;  /* 0x000000ffff4f7224 */ /* 0x000fe200078e0a4c */
[----:B------:R-:W-:Y:S01]  /*64c0*/  LOP3.LUT R76, R6, 0x4, RZ, 0xfc, !PT ;  /* 0x00000004064c7812 */ /* 0x000fe200078efcff */
[----:B------:R-:W-:Y:S01]  /*64d0*/  @!P2 IMAD.IADD R90, R90, 0x1, -R2 ;  /* 0x000000015a5aa824 */ /* 0x000fe200078e0a02 */
[C---:B------:R-:W-:Y:S01]  /*64e0*/  ISETP.GT.U32.AND P2, PT, R2.reuse, R94, PT ;  /* 0x0000005e0200720c */ /* 0x040fe20003f44070 */
[----:B------:R-:W-:Y:S02]  /*64f0*/  IMAD R96, R2, R79, R96 ;  /* 0x0000004f02607224 */ /* 0x000fe400078e0260 */
[----:B------:R-:W-:-:S04]  /*6500*/  IMAD.HI.U32 R9, R3, R100, RZ ;  /* 0x0000006403097227 */ /* 0x000fc800078e00ff */
[----:B------:R-:W-:Y:S01]  /*6510*/  @!P6 IMAD.IADD R92, R92, 0x1, -R2 ;  /* 0x000000015c5ce824 */ /* 0x000fe200078e0a02 */
[C---:B------:R-:W-:Y:S01]  /*6520*/  ISETP.GT.U32.AND P6, PT, R2.reuse, R96, PT ;  /* 0x000000600200720c */ /* 0x040fe20003fc4070 */
[----:B------:R-:W-:Y:S01]  /*6530*/  @!P5 IMAD.MOV R82, RZ, RZ, -R82 ;  /* 0x000000ffff52d224 */ /* 0x000fe200078e0a52 */
[----:B------:R-:W-:Y:S01]  /*6540*/  ISETP.GT.U32.AND P5, PT, R2, R88, PT ;  /* 0x000000580200720c */ /* 0x000fe20003fa4070 */
[----:B------:R-:W-:Y:S02]  /*6550*/  IMAD.MOV R9, RZ, RZ, -R9 ;  /* 0x000000ffff097224 */ /* 0x000fe400078e0a09 */
[----:B------:R-:W-:-:S04]  /*6560*/  IMAD.HI.U32 R6, R3, R102, RZ ;  /* 0x0000006603067227 */ /* 0x000fc800078e00ff */
[----:B------:R-:W-:Y:S01]  /*6570*/  @!P1 IMAD.MOV R84, RZ, RZ, -R84 ;  /* 0x000000ffff549224 */ /* 0x000fe200078e0a54 */
[C---:B------:R-:W-:Y:S01]  /*6580*/  ISETP.GT.U32.AND P1, PT, R2.reuse, R90, PT ;  /* 0x0000005a0200720c */ /* 0x040fe20003f24070 */
[----:B------:R-:W-:Y:S02]  /*6590*/  IMAD R100, R2, R9, R100 ;  /* 0x0000000902647224 */ /* 0x000fe400078e0264 */
[----:B------:R-:W-:Y:S01]  /*65a0*/  @!P2 IMAD.IADD R94, R94, 0x1, -R2 ;  /* 0x000000015e5ea824 */ /* 0x000fe200078e0a02 */
[----:B------:R-:W-:Y:S01]  /*65b0*/  ISETP.GT.U32.AND P2, PT, R2, R86, PT ;  /* 0x000000560200720c */ /* 0x000fe20003f44070 */
[----:B------:R-:W-:-:S04]  /*65c0*/  IMAD.HI.U32 R9, R3, R104, RZ ;  /* 0x0000006803097227 */ /* 0x000fc800078e00ff */
[----:B------:R-:W-:-:S04]  /*65d0*/  IMAD.HI.U32 R12, R3, R98, RZ ;  /* 0x00000062030c7227 */ /* 0x000fc800078e00ff */
[----:B------:R-:W-:Y:S02]  /*65e0*/  IMAD.MOV R77, RZ, RZ, -R6 ;  /* 0x000000ffff4d7224 */ /* 0x000fe400078e0a06 */
[----:B------:R-:W-:Y:S02]  /*65f0*/  IMAD.MOV R9, RZ, RZ, -R9 ;  /* 0x000000ffff097224 */ /* 0x000fe400078e0a09 */
[----:B------:R-:W-:Y:S01]  /*6600*/  IMAD.MOV R79, RZ, RZ, -R12 ;  /* 0x000000ffff4f7224 */ /* 0x000fe200078e0a0c */
[----:B------:R-:W-:Y:S01]  /*6610*/  IABS R12, R76 ;  /* 0x0000004c000c7213 */ /* 0x000fe20000000000 */
[----:B------:R-:W-:Y:S01]  /*6620*/  IMAD R102, R2, R77, R102 ;  /* 0x0000004d02667224 */ /* 0x000fe200078e0266 */
[----:B------:R-:W-:Y:S01]  /*6630*/  LOP3.LUT R77, RZ, R5, RZ, 0x33, !PT ;  /* 0x00000005ff4d7212 */ /* 0x000fe200078e33ff */
[----:B------:R-:W-:Y:S02]  /*6640*/  @!P6 IMAD.IADD R96, R96, 0x1, -R2 ;  /* 0x000000016060e824 */ /* 0x000fe400078e0a02 */
[----:B------:R-:W-:-:S02]  /*6650*/  IMAD R104, R2, R9, R104 ;  /* 0x0000000902687224 */ /* 0x000fc400078e0268 */
[----:B------:R-:W-:Y:S01]  /*6660*/  @!P3 IMAD.MOV R80, RZ, RZ, -R80 ;  /* 0x000000ffff50b224 */ /* 0x000fe200078e0a50 */
[----:B------:R-:W-:Y:S01]  /*6670*/  ISETP.GT.U32.AND P3, PT, R2, R92, PT ;  /* 0x0000005c0200720c */ /* 0x000fe20003f64070 */
[----:B------:R-:W-:Y:S01]  /*6680*/  @!P5 IMAD.IADD R88, R88, 0x1, -R2 ;  /* 0x000000015858d824 */ /* 0x000fe200078e0a02 */
[C---:B------:R-:W-:Y:S01]  /*6690*/  ISETP.GT.U32.AND P5, PT, R2.reuse, R102, PT ;  /* 0x000000660200720c */ /* 0x040fe20003fa4070 */
[----:B------:R-:W-:Y:S01]  /*66a0*/  IMAD.HI.U32 R6, R3, R106, RZ ;  /* 0x0000006a03067227 */ /* 0x000fe200078e00ff */
[----:B------:R-:W-:-:S03]  /*66b0*/  ISETP.GT.U32.AND P6, PT, R2, R96, PT ;  /* 0x000000600200720c */ /* 0x000fc60003fc4070 */
[----:B------:R-:W-:-:S04]  /*66c0*/  IMAD.HI.U32 R3, R3, R12, RZ ;  /* 0x0000000c03037227 */ /* 0x000fc800078e00ff */
[----:B------:R-:W-:Y:S01]  /*66d0*/  @!P1 IMAD.IADD R90, R90, 0x1, -R2 ;  /* 0x000000015a5a9824 */ /* 0x000fe200078e0a02 */
[----:B------:R-:W-:Y:S01]  /*66e0*/  ISETP.GT.U32.AND P1, PT, R2, R104, PT ;  /* 0x000000680200720c */ /* 0x000fe20003f24070 */
[----:B------:R-:W-:Y:S01]  /*66f0*/  IMAD.MOV R9, RZ, RZ, -R6 ;  /* 0x000000ffff097224 */ /* 0x000fe200078e0a06 */
[----:B------:R-:W-:Y:S01]  /*6700*/  SHF.R.S32.HI R6, RZ, 0x6, R206 ;  /* 0x00000006ff067819 */ /* 0x000fe200000114ce */
[----:B------:R-:W-:Y:S01]  /*6710*/  @!P2 IMAD.IADD R86, R86, 0x1, -R2 ;  /* 0x000000015656a824 */ /* 0x000fe200078e0a02 */
[----:B------:R-:W-:Y:S01]  /*6720*/  ISETP.GT.U32.AND P2, PT, R2, R100, PT ;  /* 0x000000640200720c */ /* 0x000fe20003f44070 */
[----:B------:R-:W-:Y:S01]  /*6730*/  IMAD.MOV R3, RZ, RZ, -R3 ;  /* 0x000000ffff037224 */ /* 0x000fe200078e0a03 */
[----:B------:R-:W-:Y:S01]  /*6740*/  SGXT R6, R6, 0x1 ;  /* 0x000000010606781a */ /* 0x000fe20000000200 */
[C---:B------:R-:W-:Y:S02]  /*6750*/  IMAD R106, R2.reuse, R9, R106 ;  /* 0x00000009026a7224 */ /* 0x040fe400078e026a */
[----:B------:R-:W-:-:S02]  /*6760*/  IMAD R98, R2, R79, R98 ;  /* 0x0000004f02627224 */ /* 0x000fc400078e0262 */
        /* <DEDUP_REMOVED lines=14> */
[----:B------:R-:W-:-:S02]  /*6850*/  IMAD.SHL.U32 R3, R206, 0x2, RZ ;  /* 0x00000002ce037824 */ /* 0x000fc400078e00ff */
[--C-:B------:R-:W-:Y:S01]  /*6860*/  @!P3 IMAD.IADD R98, R98, 0x1, -R2.reuse ;  /* 0x000000016262b824 */ /* 0x100fe200078e0a02 */
[----:B------:R-:W-:Y:S01]  /*6870*/  ISETP.GE.AND P3, PT, R87, RZ, PT ;  /* 0x000000ff5700720c */ /* 0x000fe20003f66270 */
[--C-:B------:R-:W-:Y:S01]  /*6880*/  @!P5 IMAD.IADD R9, R9, 0x1, -R2.reuse ;  /* 0x000000010909d824 */ /* 0x100fe200078e0a02 */
[----:B------:R-:W-:Y:S01]  /*6890*/  LOP3.LUT R3, R3, 0x7e, RZ, 0xc0, !PT ;  /* 0x0000007e03037812 */ /* 0x000fe200078ec0ff */
[--C-:B------:R-:W-:Y:S01]  /*68a0*/  @!P4 IMAD.IADD R94, R94, 0x1, -R2.reuse ;  /* 0x000000015e5ec824 */ /* 0x100fe200078e0a02 */
[----:B------:R-:W-:Y:S01]  /*68b0*/  ISETP.GE.AND P4, PT, R81, RZ, PT ;  /* 0x000000ff5100720c */ /* 0x000fe20003f86270 */
[----:B------:R-:W-:Y:S01]  /*68c0*/  @!P6 IMAD.IADD R106, R106, 0x1, -R2 ;  /* 0x000000016a6ae824 */ /* 0x000fe200078e0a02 */
[----:B------:R-:W-:Y:S01]  /*68d0*/  ISETP.GE.AND P6, PT, R89, RZ, PT ;  /* 0x000000ff5900720c */ /* 0x000fe20003fc6270 */
[----:B------:R-:W-:Y:S01]  /*68e0*/  @!P1 IMAD.MOV R90, RZ, RZ, -R90 ;  /* 0x000000ffff5a9224 */ /* 0x000fe200078e0a5a */
[C---:B------:R-:W-:Y:S01]  /*68f0*/  ISETP.GT.U32.AND P1, PT, R2.reuse, R104, PT ;  /* 0x000000680200720c */ /* 0x040fe20003f24070 */
[----:B------:R-:W-:Y:S01]  /*6900*/  @!P2 IMAD.MOV R88, RZ, RZ, -R88 ;  /* 0x000000ffff58a224 */ /* 0x000fe200078e0a58 */
[C---:B------:R-:W-:Y:S01]  /*6910*/  ISETP.GT.U32.AND P5, PT, R2.reuse, R9, PT ;  /* 0x000000090200720c */ /* 0x040fe20003fa4070 */
[----:B------:R-:W-:Y:S01]  /*6920*/  @!P0 IMAD.MOV R96, RZ, RZ, -R96 ;  /* 0x000000ffff608224 */ /* 0x000fe200078e0a60 */
[C---:B------:R-:W-:Y:S01]  /*6930*/  ISETP.GT.U32.AND P2, PT, R2.reuse, R102, PT ;  /* 0x000000660200720c */ /* 0x040fe20003f44070 */
[----:B------:R-:W-:Y:S01]  /*6940*/  @!P3 IMAD.MOV R92, RZ, RZ, -R92 ;  /* 0x000000ffff5cb224 */ /* 0x000fe200078e0a5c */
[----:B------:R-:W-:Y:S01]  /*6950*/  ISETP.GT.U32.AND P3, PT, R2, R98, PT ;  /* 0x000000620200720c */ /* 0x000fe20003f64070 */
[----:B------:R-:W-:Y:S01]  /*6960*/  IMAD R12, R12, 0x40, R3 ;  /* 0x000000400c0c7824 */ /* 0x000fe200078e0203 */
[----:B------:R-:W-:Y:S01]  /*6970*/  ISETP.GE.AND P0, PT, R91, RZ, PT ;  /* 0x000000ff5b00720c */ /* 0x000fe20003f06270 */
[----:B------:R-:W-:Y:S01]  /*6980*/  @!P4 IMAD.MOV R86, RZ, RZ, -R86 ;  /* 0x000000ffff56c224 */ /* 0x000fe200078e0a56 */
[C---:B------:R-:W-:Y:S01]  /*6990*/  ISETP.GT.U32.AND P4, PT, R2.reuse, R100, PT ;  /* 0x000000640200720c */ /* 0x040fe20003f84070 */
[----:B------:R-:W-:Y:S01]  /*69a0*/  @!P6 IMAD.MOV R94, RZ, RZ, -R94 ;  /* 0x000000ffff5ee224 */ /* 0x000fe200078e0a5e */
[----:B------:R-:W-:Y:S01]  /*69b0*/  ISETP.GT.U32.AND P6, PT, R2, R106, PT ;  /* 0x0000006a0200720c */ /* 0x000fe20003fc4070 */
[--C-:B------:R-:W-:Y:S01]  /*69c0*/  @!P1 IMAD.IADD R104, R104, 0x1, -R2.reuse ;  /* 0x0000000168689824 */ /* 0x100fe200078e0a02 */
[----:B------:R-:W-:Y:S01]  /*69d0*/  ISETP.GE.AND P1, PT, R97, RZ, PT ;  /* 0x000000ff6100720c */ /* 0x000fe20003f26270 */
[--C-:B------:R-:W-:Y:S01]  /*69e0*/  @!P5 IMAD.IADD R9, R9, 0x1, -R2.reuse ;  /* 0x000000010909d824 */ /* 0x100fe200078e0a02 */
[----:B------:R-:W-:Y:S01]  /*69f0*/  ISETP.NE.AND P5, PT, R5, RZ, PT ;  /* 0x000000ff0500720c */ /* 0x000fe20003fa5270 */
[--C-:B------:R-:W-:Y:S01]  /*6a00*/  @!P2 IMAD.IADD R102, R102, 0x1, -R2.reuse ;  /* 0x000000016666a824 */ /* 0x100fe200078e0a02 */
[----:B------:R-:W-:Y:S01]  /*6a10*/  ISETP.GE.AND P2, PT, R95, RZ, PT ;  /* 0x000000ff5f00720c */ /* 0x000fe20003f46270 */
[----:B------:R-:W-:Y:S01]  /*6a20*/  @!P3 IMAD.IADD R98, R98, 0x1, -R2 ;  /* 0x000000016262b824 */ /* 0x000fe200078e0a02 */
[----:B------:R-:W-:-:S02]  /*6a30*/  SEL R75, R77, R75, !P5 ;  /* 0x0000004b4d4b7207 */ /* 0x000fc40006800000 */
[----:B------:R-:W-:Y:S01]  /*6a40*/  SEL R82, R77, R82, !P5 ;  /* 0x000000524d527207 */ /* 0x000fe20006800000 */
[----:B------:R-:W-:Y:S01]  /*6a50*/  @!P4 IMAD.IADD R100, R100, 0x1, -R2 ;  /* 0x000000016464c824 */ /* 0x000fe200078e0a02 */
[----:B------:R-:W-:Y:S01]  /*6a60*/  LOP3.LUT R3, R3, 0x90, R6, 0x78, !PT ;  /* 0x0000009003037812 */ /* 0x000fe200078e7806 */
[----:B------:R-:W-:Y:S01]  /*6a70*/  IMAD R75, R75, UR4, RZ ;  /* 0x000000044b4b7c24 */ /* 0x000fe2000f8e02ff */
[C---:B------:R-:W-:Y:S01]  /*6a80*/  SEL R6, R77.reuse, R0, !P5 ;  /* 0x000000004d067207 */ /* 0x040fe20006800000 */
[----:B------:R-:W-:Y:S01]  /*6a90*/  IMAD R82, R82, UR4, RZ ;  /* 0x0000000452527c24 */ /* 0x000fe2000f8e02ff */
[C---:B------:R-:W-:Y:S01]  /*6aa0*/  SEL R5, R77.reuse, R14, !P5 ;  /* 0x0000000e4d057207 */ /* 0x040fe20006800000 */
[----:B------:R-:W-:Y:S01]  /*6ab0*/  @!P6 IMAD.IADD R106, R106, 0x1, -R2 ;  /* 0x000000016a6ae824 */ /* 0x000fe200078e0a02 */
[C---:B------:R-:W-:Y:S01]  /*6ac0*/  SEL R0, R77.reuse, R11, !P5 ;  /* 0x0000000b4d007207 */ /* 0x040fe20006800000 */
[----:B------:R-:W-:Y:S01]  /*6ad0*/  @!P1 IMAD.MOV R98, RZ, RZ, -R98 ;  /* 0x000000ffff629224 */ /* 0x000fe200078e0a62 */
[C---:B------:R-:W-:Y:S01]  /*6ae0*/  SEL R14, R77.reuse, R20, !P5 ;  /* 0x000000144d0e7207 */ /* 0x040fe20006800000 */
[----:B------:R-:W-:Y:S01]  /*6af0*/  @!P2 IMAD.MOV R104, RZ, RZ, -R104 ;  /* 0x000000ffff68a224 */ /* 0x000fe200078e0a68 */
[C---:B------:R-:W-:Y:S01]  /*6b00*/  SEL R2, R77.reuse, R4, !P5 ;  /* 0x000000044d027207 */ /* 0x040fe20006800000 */
[----:B------:R-:W-:Y:S01]  /*6b10*/  IMAD R4, R8, UR5, RZ ;  /* 0x0000000508047c24 */ /* 0x000fe2000f8e02ff */
[C---:B------:R-:W-:Y:S01]  /*6b20*/  SEL R11, R77.reuse, R18, !P5 ;  /* 0x000000124d0b7207 */ /* 0x040fe20006800000 */
[----:B------:R-:W-:Y:S01]  /*6b30*/  @!P0 IMAD.MOV R100, RZ, RZ, -R100 ;  /* 0x000000ffff648224 */ /* 0x000fe200078e0a64 */
[C---:B------:R-:W-:Y:S01]  /*6b40*/  SEL R20, R77.reuse, R73, !P5 ;  /* 0x000000494d147207 */ /* 0x040fe20006800000 */
[----:B------:R-:W-:Y:S01]  /*6b50*/  IMAD R6, R6, UR4, RZ ;  /* 0x0000000406067c24 */ /* 0x000fe2000f8e02ff */
[----:B------:R-:W-:Y:S01]  /*6b60*/  SEL R18, R77, R72, !P5 ;  /* 0x000000484d127207 */ /* 0x000fe20006800000 */
[----:B------:R-:W-:Y:S01]  /*6b70*/  IMAD R2, R2, UR4, RZ ;  /* 0x0000000402027c24 */ /* 0x000fe2000f8e02ff */
[----:B------:R-:W-:Y:S01]  /*6b80*/  LEA R73, P1, R75, UR12, 0x1 ;  /* 0x0000000c4b497c11 */ /* 0x000fe2000f8208ff */
[----:B------:R-:W-:Y:S01]  /*6b90*/  IMAD R0, R0, UR4, RZ ;  /* 0x0000000400007c24 */ /* 0x000fe2000f8e02ff */
[----:B------:R-:W-:Y:S01]  /*6ba0*/  LEA R72, P2, R82, UR14, 0x1 ;  /* 0x0000000e52487c11 */ /* 0x000fe2000f8408ff */
[----:B------:R-:W-:Y:S01]  /*6bb0*/  IMAD R5, R5, UR4, RZ ;  /* 0x0000000405057c24 */ /* 0x000fe2000f8e02ff */
[C---:B------:R-:W-:Y:S01]  /*6bc0*/  SEL R84, R77.reuse, R84, !P5 ;  /* 0x000000544d547207 */ /* 0x040fe20006800000 */
[----:B------:R0:W-:Y:S01]  /*6bd0*/  STL [R1+0x924], R73 ;  /* 0x0009244901007387 */ /* 0x0001e20000100800 */
[----:B------:R-:W-:Y:S01]  /*6be0*/  SEL R80, R77, R80, !P5 ;  /* 0x000000504d507207 */ /* 0x000fe20006800000 */
[----:B------:R-:W-:Y:S01]  /*6bf0*/  IMAD R11, R11, UR4, RZ ;  /* 0x000000040b0b7c24 */ /* 0x000fe2000f8e02ff */
[----:B------:R-:W-:Y:S01]  /*6c00*/  ISETP.GE.AND P3, PT, R99, RZ, PT ;  /* 0x000000ff6300720c */ /* 0x000fe20003f66270 */
[----:B------:R1:W-:Y:S01]  /*6c10*/  STL [R1+0x80c], R72 ;  /* 0x00080c4801007387 */ /* 0x0003e20000100800 */
[----:B------:R-:W-:Y:S01]  /*6c20*/  LEA R8, P0, R4, UR6, 0x1 ;  /* 0x0000000604087c11 */ /* 0x000fe2000f8008ff */
[----:B------:R-:W-:Y:S01]  /*6c30*/  IMAD R84, R84, UR4, RZ ;  /* 0x0000000454547c24 */ /* 0x000fe2000f8e02ff */
[C---:B------:R-:W-:Y:S01]  /*6c40*/  SEL R78, R77.reuse, R78, !P5 ;  /* 0x0000004e4d4e7207 */ /* 0x040fe20006800000 */
[----:B------:R-:W-:Y:S01]  /*6c50*/  IMAD R80, R80, UR4, RZ ;  /* 0x0000000450507c24 */ /* 0x000fe2000f8e02ff */
[----:B------:R-:W-:Y:S01]  /*6c60*/  SEL R86, R77, R86, !P5 ;  /* 0x000000564d567207 */ /* 0x000fe20006800000 */
[----:B------:R-:W-:Y:S01]  /*6c70*/  IMAD R14, R14, UR4, RZ ;  /* 0x000000040e0e7c24 */ /* 0x000fe2000f8e02ff */
[----:B0-----:R-:W-:Y:S01]  /*6c80*/  LEA.HI.X.SX32 R73, R75, UR13, 0x1, P1 ;  /* 0x0000000d4b497c11 */ /* 0x001fe200088f0eff */
[----:B------:R-:W-:Y:S01]  /*6c90*/  ULDC.64 UR12, c[0x0][0x218] ;  /* 0x00008600000c7ab9 */ /* 0x000fe20000000a00 */
[----:B------:R-:W-:Y:S01]  /*6ca0*/  LEA.HI.X.SX32 R4, R4, UR7, 0x1, P0 ;  /* 0x0000000704047c11 */ /* 0x000fe200080f0eff */
[----:B------:R-:W-:Y:S01]  /*6cb0*/  ULDC.64 UR6, c[0x0][0x218] ;  /* 0x0000860000067ab9 */ /* 0x000fe20000000a00 */
[----:B-1----:R-:W-:Y:S01]  /*6cc0*/  LEA.HI.X.SX32 R72, R82, UR15, 0x1, P2 ;  /* 0x0000000f52487c11 */ /* 0x002fe200090f0eff */
[----:B------:R0:W-:Y:S01]  /*6cd0*/  STL [R1+0x808], R73 ;  /* 0x0008084901007387 */ /* 0x0001e20000100800 */
[----:B------:R-:W-:Y:S01]  /*6ce0*/  ISETP.GE.AND P6, PT, R76, RZ, PT ;  /* 0x000000ff4c00720c */ /* 0x000fe20003fc6270 */
[----:B------:R-:W-:Y:S01]  /*6cf0*/  IMAD R78, R78, UR4, RZ ;  /* 0x000000044e4e7c24 */ /* 0x000fe2000f8e02ff */
[----:B------:R-:W-:Y:S01]  /*6d00*/  ULDC.64 UR14, c[0x0][0x218] ;  /* 0x00008600000e7ab9 */ /* 0x000fe20000000a00 */
[----:B------:R1:W-:Y:S01]  /*6d10*/  STL [R1+0x630], R72 ;  /* 0x0006304801007387 */ /* 0x0003e20000100800 */
[----:B------:R-:W-:Y:S01]  /*6d20*/  IMAD.MOV.U32 R76, RZ, RZ, R9 ;  /* 0x000000ffff4c7224 */ /* 0x000fe200078e0009 */
[C---:B------:R-:W-:Y:S01]  /*6d30*/  SEL R9, R77.reuse, R16, !P5 ;  /* 0x000000104d097207 */ /* 0x040fe20006800000 */
[----:B------:R-:W-:Y:S01]  /*6d40*/  IMAD R86, R86, UR4, RZ ;  /* 0x0000000456567c24 */ /* 0x000fe2000f8e02ff */
[----:B------:R-:W-:Y:S01]  /*6d50*/  SEL R16, R77, R70, !P5 ;  /* 0x000000464d107207 */ /* 0x000fe20006800000 */
[----:B------:R-:W-:Y:S01]  /*6d60*/  @!P3 IMAD.MOV R106, RZ, RZ, -R106 ;  /* 0x000000ffff6ab224 */ /* 0x000fe200078e0a6a */
[----:B0-----:R-:W-:Y:S01]  /*6d70*/  LEA R73, P0, R84, UR6, 0x1 ;  /* 0x0000000654497c11 */ /* 0x001fe2000f8008ff */
[----:B------:R-:W-:Y:S01]  /*6d80*/  IMAD R9, R9, UR4, RZ ;  /* 0x0000000409097c24 */ /* 0x000fe2000f8e02ff */
[C---:B------:R-:W-:Y:S01]  /*6d90*/  SEL R70, R77.reuse, R74, !P5 ;  /* 0x0000004a4d467207 */ /* 0x040fe20006800000 */
[----:B------:R-:W-:Y:S01]  /*6da0*/  IMAD R16, R16, UR4, RZ ;  /* 0x0000000410107c24 */ /* 0x000fe2000f8e02ff */
[----:B-1----:R-:W-:Y:S01]  /*6db0*/  LEA R72, P1, R80, UR12, 0x1 ;  /* 0x0000000c50487c11 */ /* 0x002fe2000f8208ff */
[----:B------:R0:W-:Y:S01]  /*6dc0*/  STL [R1+0x928], R73 ;  /* 0x0009284901007387 */ /* 0x0001e20000100800 */
[----:B------:R-:W-:Y:S01]  /*6dd0*/  LEA R74, P2, R78, UR14, 0x1 ;  /* 0x0000000e4e4a7c11 */ /* 0x000fe2000f8408ff */
[----:B------:R-:W-:Y:S01]  /*6de0*/  @!P6 IMAD.MOV R76, RZ, RZ, -R76 ;  /* 0x000000ffff4ce224 */ /* 0x000fe200078e0a4c */
[C---:B------:R-:W-:Y:S01]  /*6df0*/  SEL R88, R77.reuse, R88, !P5 ;  /* 0x000000584d587207 */ /* 0x040fe20006800000 */
[----:B------:R1:W-:Y:S01]  /*6e00*/  STL [R1+0x814], R72 ;  /* 0x0008144801007387 */ /* 0x0003e20000100800 */
[----:B------:R-:W-:Y:S01]  /*6e10*/  SEL R90, R77, R90, !P5 ;  /* 0x0000005a4d5a7207 */ /* 0x000fe20006800000 */
[----:B------:R-:W-:Y:S01]  /*6e20*/  IMAD R70, R70, UR4, RZ ;  /* 0x0000000446467c24 */ /* 0x000fe2000f8e02ff */
[----:B------:R-:W-:Y:S01]  /*6e30*/  ISETP.GE.AND P4, PT, R93, RZ, PT ;  /* 0x000000ff5d00720c */ /* 0x000fe20003f86270 */
[----:B------:R2:W-:Y:S01]  /*6e40*/  STL [R1+0x92c], R74 ;  /* 0x00092c4a01007387 */ /* 0x0005e20000100800 */
[C---:B------:R-:W-:Y:S01]  /*6e50*/  SEL R92, R77.reuse, R92, !P5 ;  /* 0x0000005c4d5c7207 */ /* 0x040fe20006800000 */
[----:B------:R-:W-:Y:S01]  /*6e60*/  IMAD R88, R88, UR4, RZ ;  /* 0x0000000458587c24 */ /* 0x000fe2000f8e02ff */
[----:B0-----:R-:W-:Y:S01]  /*6e70*/  LEA R73, P3, R86, UR16, 0x1 ;  /* 0x0000001056497c11 */ /* 0x001fe2000f8608ff */
[----:B------:R-:W-:Y:S01]  /*6e80*/  IMAD R90, R90, UR4, RZ ;  /* 0x000000045a5a7c24 */ /* 0x000fe2000f8e02ff */
[C---:B------:R-:W-:Y:S01]  /*6e90*/  SEL R94, R77.reuse, R94, !P5 ;  /* 0x0000005e4d5e7207 */ /* 0x040fe20006800000 */
[----:B------:R-:W-:Y:S01]  /*6ea0*/  IMAD R92, R92, UR4, RZ ;  /* 0x000000045c5c7c24 */ /* 0x000fe2000f8e02ff */
[----:B-1----:R-:W-:Y:S01]  /*6eb0*/  LEA.HI.X.SX32 R72, R84, UR7, 0x1, P0 ;  /* 0x0000000754487c11 */ /* 0x002fe200080f0eff */
[----:B------:R0:W-:Y:S01]  /*6ec0*/  STL [R1+0x81c], R73 ;  /* 0x00081c4901007387 */ /* 0x0001e20000100800 */
[----:B------:R-:W-:Y:S01]  /*6ed0*/  ULDC.64 UR6, c[0x0][0x218] ;  /* 0x0000860000067ab9 */ /* 0x000fe20000000a00 */
[----:B--2---:R-:W-:Y:S01]  /*6ee0*/  LEA.HI.X.SX32 R74, R80, UR13, 0x1, P1 ;  /* 0x0000000d504a7c11 */ /* 0x004fe200088f0eff */
[----:B------:R-:W-:Y:S01]  /*6ef0*/  ULDC.64 UR12, c[0x0][0x218] ;  /* 0x00008600000c7ab9 */ /* 0x000fe20000000a00 */
[----:B------:R1:W-:Y:S01]  /*6f00*/  STL [R1+0x810], R72 ;  /* 0x0008104801007387 */ /* 0x0003e20000100800 */
[----:B------:R-:W-:Y:S01]  /*6f10*/  IMAD R94, R94, UR4, RZ ;  /* 0x000000045e5e7c24 */ /* 0x000fe2000f8e02ff */
[C---:B------:R-:W-:Y:S01]  /*6f20*/  SEL R96, R77.reuse, R96, !P5 ;  /* 0x000000604d607207 */ /* 0x040fe20006800000 */
[----:B------:R-:W-:Y:S01]  /*6f30*/  @!P4 IMAD.MOV R102, RZ, RZ, -R102 ;  /* 0x000000ffff66c224 */ /* 0x000fe200078e0a66 */
[----:B------:R2:W-:Y:S01]  /*6f40*/  STL [R1+0x634], R74 ;  /* 0x0006344a01007387 */ /* 0x0005e20000100800 */
[C---:B------:R-:W-:Y:S01]  /*6f50*/  SEL R100, R77.reuse, R100, !P5 ;  /* 0x000000644d647207 */ /* 0x040fe20006800000 */
[----:B------:R-:W-:Y:S01]  /*6f60*/  IMAD R18, R18, UR4, RZ ;  /* 0x0000000412127c24 */ /* 0x000fe2000f8e02ff */
[----:B0-----:R-:W-:Y:S01]  /*6f70*/  LEA.HI.X.SX32 R73, R78, UR15, 0x1, P2 ;  /* 0x0000000f4e497c11 */ /* 0x001fe200090f0eff */
[----:B------:R-:W-:Y:S01]  /*6f80*/  ULDC.64 UR14, c[0x0][0x218] ;  /* 0x00008600000e7ab9 */ /* 0x000fe20000000a00 */
[C---:B------:R-:W-:Y:S01]  /*6f90*/  SEL R102, R77.reuse, R102, !P5 ;  /* 0x000000664d667207 */ /* 0x040fe20006800000 */
[----:B------:R-:W-:Y:S01]  /*6fa0*/  IMAD R96, R96, UR4, RZ ;  /* 0x0000000460607c24 */ /* 0x000fe2000f8e02ff */
[----:B-1----:R-:W-:Y:S01]  /*6fb0*/  LEA.HI.X.SX32 R72, R86, UR17, 0x1, P3 ;  /* 0x0000001156487c11 */ /* 0x002fe200098f0eff */
[----:B------:R0:W-:Y:S01]  /*6fc0*/  STL [R1+0x818], R73 ;  /* 0x0008184901007387 */ /* 0x0001e20000100800 */
[----:B------:R-:W-:Y:S01]  /*6fd0*/  ULDC.64 UR16, c[0x0][0x218] ;  /* 0x0000860000107ab9 */ /* 0x000fe20000000a00 */
[----:B--2---:R-:W-:Y:S01]  /*6fe0*/  LEA R74, P2, R92, UR14, 0x1 ;  /* 0x0000000e5c4a7c11 */ /* 0x004fe2000f8408ff */
[----:B------:R-:W-:Y:S01]  /*6ff0*/  IMAD R100, R100, UR4, RZ ;  /* 0x0000000464647c24 */ /* 0x000fe2000f8e02ff */
[----:B------:R1:W-:Y:S01]  /*7000*/  STL [R1+0x638], R72 ;  /* 0x0006384801007387 */ /* 0x0003e20000100800 */
[C---:B------:R-:W-:Y:S01]  /*7010*/  SEL R104, R77.reuse, R104, !P5 ;  /* 0x000000684d687207 */ /* 0x040fe20006800000 */
[----:B------:R-:W-:Y:S01]  /*7020*/  IMAD R102, R102, UR4, RZ ;  /* 0x0000000466667c24 */ /* 0x000fe2000f8e02ff */
[C---:B------:R-:W-:Y:S01]  /*7030*/  SEL R98, R77.reuse, R98, !P5 ;  /* 0x000000624d627207 */ /* 0x040fe20006800000 */
[----:B------:R-:W-:Y:S01]  /*7040*/  IMAD R20, R20, UR4, RZ ;  /* 0x0000000414147c24 */ /* 0x000fe2000f8e02ff */
[C---:B------:R-:W-:Y:S01]  /*7050*/  SEL R106, R77.reuse, R106, !P5 ;  /* 0x0000006a4d6a7207 */ /* 0x040fe20006800000 */
[----:B------:R-:W-:Y:S01]  /*7060*/  IMAD R104, R104, UR4, RZ ;  /* 0x0000000468687c24 */ /* 0x000fe2000f8e02ff */
[----:B0-----:R-:W-:Y:S01]  /*7070*/  LEA R73, P0, R88, UR6, 0x1 ;  /* 0x0000000658497c11 */ /* 0x001fe2000f8008ff */
[----:B------:R-:W-:Y:S01]  /*7080*/  IMAD R98, R98, UR4, RZ ;  /* 0x0000000462627c24 */ /* 0x000fe2000f8e02ff */
[C---:B------:R-:W-:Y:S01]  /*7090*/  SEL R76, R77.reuse, R76, !P5 ;  /* 0x0000004c4d4c7207 */ /* 0x040fe20006800000 */
[----:B------:R-:W-:Y:S01]  /*70a0*/  IMAD R106, R106, UR4, RZ ;  /* 0x000000046a6a7c24 */ /* 0x000fe2000f8e02ff */
[----:B-1----:R-:W-:Y:S01]  /*70b0*/  LEA R72, P1, R90, UR12, 0x1 ;  /* 0x0000000c5a487c11 */ /* 0x002fe2000f8208ff */
[----:B------:R0:W-:Y:S01]  /*70c0*/  STL [R1+0x930], R73 ;  /* 0x0009304901007387 */ /* 0x0001e20000100800 */
[C---:B------:R-:W-:Y:S01]  /*70d0*/  SEL R71, R77.reuse, R71, !P5 ;  /* 0x000000474d477207 */ /* 0x040fe20006800000 */
[----:B------:R-:W-:Y:S01]  /*70e0*/  IMAD R76, R76, UR4, RZ ;  /* 0x000000044c4c7c24 */ /* 0x000fe2000f8e02ff */
[C---:B------:R-:W-:Y:S01]  /*70f0*/  SEL R208, R77.reuse, R208, !P5 ;  /* 0x000000d04dd07207 */ /* 0x040fe20006800000 */
[----:B------:R1:W-:Y:S01]  /*7100*/  STL [R1+0x824], R72 ;  /* 0x0008244801007387 */ /* 0x0003e20000100800 */
[----:B------:R-:W-:Y:S01]  /*7110*/  SEL R69, R77, R69, !P5 ;  /* 0x000000454d457207 */ /* 0x000fe20006800000 */
[----:B------:R-:W-:Y:S01]  /*7120*/  IMAD R71, R71, UR4, RZ ;  /* 0x0000000447477c24 */ /* 0x000fe2000f8e02ff */
[----:B------:R-:W-:Y:S01]  /*7130*/  SEL R209, R77, R209, !P5 ;  /* 0x000000d14dd17207 */ /* 0x000fe20006800000 */
[----:B------:R2:W-:Y:S01]  /*7140*/  STL [R1+0x934], R74 ;  /* 0x0009344a01007387 */ /* 0x0005e20000100800 */
[----:B------:R-:W-:Y:S01]  /*7150*/  IMAD R208, R208, UR4, RZ ;  /* 0x00000004d0d07c24 */ /* 0x000fe2000f8e02ff */
[----:B0-----:R-:W-:Y:S01]  /*7160*/  LEA R73, P3, R94, UR16, 0x1 ;  /* 0x000000105e497c11 */ /* 0x001fe2000f8608ff */
[----:B------:R-:W-:Y:S01]  /*7170*/  IMAD R69, R69, UR4, RZ ;  /* 0x0000000445457c24 */ /* 0x000fe2000f8e02ff */
[----:B------:R-:W-:Y:S01]  /*7180*/  SEL R68, R77, R68, !P5 ;  /* 0x000000444d447207 */ /* 0x000fe20006800000 */
[----:B------:R-:W-:Y:S01]  /*7190*/  IMAD R209, R209, UR4, RZ ;  /* 0x00000004d1d17c24 */ /* 0x000fe2000f8e02ff */
[----:B-1----:R-:W-:Y:S01]  /*71a0*/  LEA.HI.X.SX32 R72, R88, UR7, 0x1, P0 ;  /* 0x0000000758487c11 */ /* 0x002fe200080f0eff */
[----:B------:R0:W-:Y:S01]  /*71b0*/  STL [R1+0x82c], R73 ;  /* 0x00082c4901007387 */ /* 0x0001e20000100800 */
[----:B------:R-:W-:Y:S01]  /*71c0*/  ULDC.64 UR6, c[0x0][0x218] ;  /* 0x0000860000067ab9 */ /* 0x000fe20000000a00 */
[C---:B------:R-:W-:Y:S01]  /*71d0*/  SEL R210, R77.reuse, R210, !P5 ;  /* 0x000000d24dd27207 */ /* 0x040fe20006800000 */
[----:B------:R-:W-:Y:S01]  /*71e0*/  IMAD R68, R68, UR4, RZ ;  /* 0x0000000444447c24 */ /* 0x000fe2000f8e02ff */
[----:B--2---:R-:W-:Y:S01]  /*71f0*/  LEA.HI.X.SX32 R74, R90, UR13, 0x1, P1 ;  /* 0x0000000d5a4a7c11 */ /* 0x004fe200088f0eff */
[----:B------:R1:W-:Y:S01]  /*7200*/  STL [R1+0x820], R72 ;  /* 0x0008204801007387 */ /* 0x0003e20000100800 */
[----:B------:R-:W-:Y:S01]  /*7210*/  ULDC.64 UR12, c[0x0][0x218] ;  /* 0x00008600000c7ab9 */ /* 0x000fe20000000a00 */
[C---:B------:R-:W-:Y:S01]  /*7220*/  SEL R67, R77.reuse, R67, !P5 ;  /* 0x000000434d437207 */ /* 0x040fe20006800000 */
[----:B------:R-:W-:Y:S01]  /*7230*/  IMAD R210, R210, UR4, RZ ;  /* 0x00000004d2d27c24 */ /* 0x000fe2000f8e02ff */
[----:B------:R2:W-:Y:S01]  /*7240*/  STL [R1+0x63c], R74 ;  /* 0x00063c4a01007387 */ /* 0x0005e20000100800 */
[----:B0-----:R-:W-:Y:S01]  /*7250*/  LEA.HI.X.SX32 R73, R92, UR15, 0x1, P2 ;  /* 0x0000000f5c497c11 */ /* 0x001fe200090f0eff */
[----:B------:R-:W-:Y:S01]  /*7260*/  ULDC.64 UR14, c[0x0][0x218] ;  /* 0x00008600000e7ab9 */ /* 0x000fe20000000a00 */
[----:B------:R-:W-:Y:S01]  /*7270*/  SEL R211, R77, R211, !P5 ;  /* 0x000000d34dd37207 */ /* 0x000fe20006800000 */
[----:B------:R-:W-:Y:S01]  /*7280*/  IMAD R67, R67, UR4, RZ ;  /* 0x0000000443437c24 */ /* 0x000fe2000f8e02ff */
[C---:B------:R-:W-:Y:S01]  /*7290*/  SEL R66, R77.reuse, R66, !P5 ;  /* 0x000000424d427207 */ /* 0x040fe20006800000 */
[----:B------:R0:W-:Y:S01]  /*72a0*/  STL [R1+0x828], R73 ;  /* 0x0008284901007387 */ /* 0x0001e20000100800 */
[----:B-1----:R-:W-:Y:S01]  /*72b0*/  LEA.HI.X.SX32 R72, R94, UR17, 0x1, P3 ;  /* 0x000000115e487c11 */ /* 0x002fe200098f0eff */
[----:B------:R-:W-:Y:S01]  /*72c0*/  ULDC.64 UR16, c[0x0][0x218] ;  /* 0x0000860000107ab9 */ /* 0x000fe20000000a00 */
[----:B------:R-:W-:Y:S01]  /*72d0*/  SEL R212, R77, R212, !P5 ;  /* 0x000000d44dd47207 */ /* 0x000fe20006800000 */
[----:B------:R-:W-:Y:S01]  /*72e0*/  IMAD R211, R211, UR4, RZ ;  /* 0x00000004d3d37c24 */ /* 0x000fe2000f8e02ff */
[----:B--2---:R-:W-:Y:S01]  /*72f0*/  LEA R74, P2, R102, UR14, 0x1 ;  /* 0x0000000e664a7c11 */ /* 0x004fe2000f8408ff */
[----:B------:R1:W-:Y:S01]  /*7300*/  STL [R1+0x640], R72 ;  /* 0x0006404801007387 */ /* 0x0003e20000100800 */
[C---:B------:R-:W-:Y:S01]  /*7310*/  SEL R65, R77.reuse, R65, !P5 ;  /* 0x000000414d417207 */ /* 0x040fe20006800000 */
[----:B------:R-:W-:Y:S01]  /*7320*/  IMAD R66, R66, UR4, RZ ;  /* 0x0000000442427c24 */ /* 0x000fe2000f8e02ff */
[----:B------:R-:W-:Y:S01]  /*7330*/  SEL R213, R77, R213, !P5 ;  /* 0x000000d54dd57207 */ /* 0x000fe20006800000 */
[----:B------:R-:W-:Y:S01]  /*7340*/  IMAD R212, R212, UR4, RZ ;  /* 0x00000004d4d47c24 */ /* 0x000fe2000f8e02ff */
[----:B0-----:R-:W-:Y:S01]  /*7350*/  LEA R73, P0, R96, UR6, 0x1 ;  /* 0x0000000660497c11 */ /* 0x001fe2000f8008ff */
[----:B------:R-:W-:Y:S01]  /*7360*/  IMAD R65, R65, UR4, RZ ;  /* 0x0000000441417c24 */ /* 0x000fe2000f8e02ff */
[----:B------:R-:W-:Y:S01]  /*7370*/  SEL R64, R77, R64, !P5 ;  /* 0x000000404d407207 */ /* 0x000fe20006800000 */
[----:B------:R-:W-:Y:S01]  /*7380*/  IMAD R213, R213, UR4, RZ ;  /* 0x00000004d5d57c24 */ /* 0x000fe2000f8e02ff */
[C---:B------:R-:W-:Y:S01]  /*7390*/  SEL R214, R77.reuse, R214, !P5 ;  /* 0x000000d64dd67207 */ /* 0x040fe20006800000 */
[----:B------:R0:W-:Y:S01]  /*73a0*/  STL [R1+0x938], R73 ;  /* 0x0009384901007387 */ /* 0x0001e20000100800 */
[----:B-1----:R-:W-:Y:S01]  /*73b0*/  LEA R72, P1, R100, UR12, 0x1 ;  /* 0x0000000c64487c11 */ /* 0x002fe2000f8208ff */
[----:B------:R-:W-:Y:S01]  /*73c0*/  IMAD R64, R64, UR4, RZ ;  /* 0x0000000440407c24 */ /* 0x000fe2000f8e02ff */
        /* <DEDUP_REMOVED lines=8> */
[----:B0-----:R-:W-:Y:S01]  /*7450*/  LEA R73, P3, R104, UR16, 0x1 ;  /* 0x0000001068497c11 */ /* 0x001fe2000f8608ff */
[----:B------:R-:W-:Y:S01]  /*7460*/  IMAD R215, R215, UR4, RZ ;  /* 0x00000004d7d77c24 */ /* 0x000fe2000f8e02ff */
[C---:B------:R-:W-:Y:S01]  /*7470*/  SEL R61, R77.reuse, R61, !P5 ;  /* 0x0000003d4d3d7207 */ /* 0x040fe20006800000 */
[----:B------:R-:W-:Y:S01]  /*7480*/  IMAD R62, R62, UR4, RZ ;  /* 0x000000043e3e7c24 */ /* 0x000fe2000f8e02ff */
[C---:B------:R-:W-:Y:S01]  /*7490*/  SEL R217, R77.reuse, R217, !P5 ;  /* 0x000000d94dd97207 */ /* 0x040fe20006800000 */
[----:B------:R0:W-:Y:S01]  /*74a0*/  STL [R1+0x83c], R73 ;  /* 0x00083c4901007387 */ /* 0x0001e20000100800 */
[----:B-1----:R-:W-:Y:S01]  /*74b0*/  LEA.HI.X.SX32 R72, R96, UR7, 0x1, P0 ;  /* 0x0000000760487c11 */ /* 0x002fe200080f0eff */
[----:B------:R-:W-:Y:S01]  /*74c0*/  ULDC.64 UR6, c[0x0][0x218] ;  /* 0x0000860000067ab9 */ /* 0x000fe20000000a00 */
[C---:B------:R-:W-:Y:S01]  /*74d0*/  SEL R218, R77.reuse, R218, !P5 ;  /* 0x000000da4dda7207 */ /* 0x040fe20006800000 */
[----:B------:R-:W-:Y:S01]  /*74e0*/  IMAD R216, R216, UR4, RZ ;  /* 0x00000004d8d87c24 */ /* 0x000fe2000f8e02ff */
[----:B--2---:R-:W-:Y:S01]  /*74f0*/  LEA.HI.X.SX32 R74, R100, UR13, 0x1, P1 ;  /* 0x0000000d644a7c11 */ /* 0x004fe200088f0eff */
[----:B------:R1:W-:Y:S01]  /*7500*/  STL [R1+0x830], R72 ;  /* 0x0008304801007387 */ /* 0x0003e20000100800 */
[----:B------:R-:W-:Y:S01]  /*7510*/  ULDC.64 UR12, c[0x0][0x218] ;  /* 0x00008600000c7ab9 */ /* 0x000fe20000000a00 */
[----:B------:R-:W-:Y:S01]  /*7520*/  SEL R219, R77, R219, !P5 ;  /* 0x000000db4ddb7207 */ /* 0x000fe20006800000 */
[----:B------:R-:W-:Y:S01]  /*7530*/  IMAD R61, R61, UR4, RZ ;  /* 0x000000043d3d7c24 */ /* 0x000fe2000f8e02ff */
[----:B0-----:R-:W-:Y:S01]  /*7540*/  LEA.HI.X.SX32 R73, R102, UR15, 0x1, P2 ;  /* 0x0000000f66497c11 */ /* 0x001fe200090f0eff */
[----:B------:R0:W-:Y:S01]  /*7550*/  STL [R1+0x644], R74 ;  /* 0x0006444a01007387 */ /* 0x0001e20000100800 */
[----:B------:R-:W-:Y:S01]  /*7560*/  ULDC.64 UR14, c[0x0][0x218] ;  /* 0x00008600000e7ab9 */ /* 0x000fe20000000a00 */
[----:B------:R-:W-:Y:S01]  /*7570*/  SEL R60, R77, R60, !P5 ;  /* 0x0000003c4d3c7207 */ /* 0x000fe20006800000 */
[----:B------:R-:W-:Y:S01]  /*7580*/  IMAD R217, R217, UR4, RZ ;  /* 0x00000004d9d97c24 */ /* 0x000fe2000f8e02ff */
[----:B------:R2:W-:Y:S01]  /*7590*/  STL [R1+0x838], R73 ;  /* 0x0008384901007387 */ /* 0x0005e20000100800 */
[----:B-1----:R-:W-:Y:S01]  /*75a0*/  LEA.HI.X.SX32 R72, R104, UR17, 0x1, P3 ;  /* 0x0000001168487c11 */ /* 0x002fe200098f0eff */
[----:B------:R-:W-:Y:S01]  /*75b0*/  ULDC.64 UR16, c[0x0][0x218] ;  /* 0x0000860000107ab9 */ /* 0x000fe20000000a00 */
[C---:B------:R-:W-:Y:S01]  /*75c0*/  SEL R220, R77.reuse, R220, !P5 ;  /* 0x000000dc4ddc7207 */ /* 0x040fe20006800000 */
[----:B------:R-:W-:Y:S01]  /*75d0*/  IMAD R218, R218, UR4, RZ ;  /* 0x00000004dada7c24 */ /* 0x000fe2000f8e02ff */
[----:B------:R-:W-:Y:S01]  /*75e0*/  SEL R59, R77, R59, !P5 ;  /* 0x0000003b4d3b7207 */ /* 0x000fe20006800000 */
[----:B------:R1:W-:Y:S01]  /*75f0*/  STL [R1+0x648], R72 ;  /* 0x0006484801007387 */ /* 0x0003e20000100800 */
[----:B0-----:R-:W-:Y:S01]  /*7600*/  LEA R74, P1, R106, UR12, 0x1 ;  /* 0x0000000c6a4a7c11 */ /* 0x001fe2000f8208ff */
[----:B------:R-:W-:Y:S01]  /*7610*/  IMAD R219, R219, UR4, RZ ;  /* 0x00000004dbdb7c24 */ /* 0x000fe2000f8e02ff */
[C---:B------:R-:W-:Y:S01]  /*7620*/  SEL R221, R77.reuse, R221, !P5 ;  /* 0x000000dd4ddd7207 */ /* 0x040fe20006800000 */
[----:B------:R-:W-:Y:S01]  /*7630*/  IMAD R60, R60, UR4, RZ ;  /* 0x000000043c3c7c24 */ /* 0x000fe2000f8e02ff */
[----:B--2---:R-:W-:Y:S01]  /*7640*/  LEA R73, P2, R76, UR14, 0x1 ;  /* 0x0000000e4c497c11 */ /* 0x004fe2000f8408ff */
[----:B------:R-:W-:Y:S01]  /*7650*/  IMAD R220, R220, UR4, RZ ;  /* 0x00000004dcdc7c24 */ /* 0x000fe2000f8e02ff */
[----:B------:R-:W-:Y:S01]  /*7660*/  SEL R58, R77, R58, !P5 ;  /* 0x0000003a4d3a7207 */ /* 0x000fe20006800000 */
[----:B------:R-:W-:Y:S01]  /*7670*/  IMAD R59, R59, UR4, RZ ;  /* 0x000000043b3b7c24 */ /* 0x000fe2000f8e02ff */
[----:B------:R-:W-:Y:S01]  /*7680*/  SEL R222, R77, R222, !P5 ;  /* 0x000000de4dde7207 */ /* 0x000fe20006800000 */
[----:B------:R-:W-:Y:S01]  /*7690*/  IMAD R221, R221, UR4, RZ ;  /* 0x00000004dddd7c24 */ /* 0x000fe2000f8e02ff */
        /* <DEDUP_REMOVED lines=16> */
[----:B0-----:R-:W-:Y:S01]  /*77a0*/  LEA R72, P3, R71, UR16, 0x1 ;  /* 0x0000001047487c11 */ /* 0x001fe2000f8608ff */
[----:B------:R-:W-:Y:S01]  /*77b0*/  IMAD R224, R224, UR4, RZ ;  /* 0x00000004e0e07c24 */ /* 0x000fe2000f8e02ff */
[----:B------:R-:W-:Y:S01]  /*77c0*/  SEL R226, R77, R226, !P5 ;  /* 0x000000e24de27207 */ /* 0x000fe20006800000 */
[----:B------:R-:W-:Y:S01]  /*77d0*/  IMAD R55, R55, UR4, RZ ;  /* 0x0000000437377c24 */ /* 0x000fe2000f8e02ff */
[----:B-1----:R-:W-:Y:S01]  /*77e0*/  LEA.HI.X.SX32 R74, R98, UR7, 0x1, P0 ;  /* 0x00000007624a7c11 */ /* 0x002fe200080f0eff */
[----:B------:R0:W-:Y:S01]  /*77f0*/  STL [R1+0x948], R72 ;  /* 0x0009484801007387 */ /* 0x0001e20000100800 */
[----:B------:R-:W-:Y:S01]  /*7800*/  LEA.HI.X.SX32 R71, R71, UR17, 0x1, P3 ;  /* 0x0000001147477c11 */ /* 0x000fe200098f0eff */
[----:B------:R-:W-:Y:S01]  /*7810*/  ULDC.64 UR6, c[0x0][0x218] ;  /* 0x0000860000067ab9 */ /* 0x000fe20000000a00 */
[----:B--2---:R-:W-:Y:S01]  /*7820*/  LEA.HI.X.SX32 R73, R106, UR13, 0x1, P1 ;  /* 0x0000000d6a497c11 */ /* 0x004fe200088f0eff */
[----:B------:R-:W-:Y:S01]  /*7830*/  STL [R1+0x840], R74 ;  /* 0x0008404a01007387 */ /* 0x000fe20000100800 */
[----:B------:R-:W-:Y:S01]  /*7840*/  SEL R53, R77, R53, !P5 ;  /* 0x000000354d357207 */ /* 0x000fe20006800000 */
[----:B------:R-:W-:Y:S01]  /*7850*/  IMAD R225, R225, UR4, RZ ;  /* 0x00000004e1e17c24 */ /* 0x000fe2000f8e02ff */
[C---:B------:R-:W-:Y:S01]  /*7860*/  SEL R227, R77.reuse, R227, !P5 ;  /* 0x000000e34de37207 */ /* 0x040fe20006800000 */
[----:B------:R-:W-:Y:S01]  /*7870*/  STL [R1+0x64c], R73 ;  /* 0x00064c4901007387 */ /* 0x000fe20000100800 */
[C---:B------:R-:W-:Y:S01]  /*7880*/  SEL R52, R77.reuse, R52, !P5 ;  /* 0x000000344d347207 */ /* 0x040fe20006800000 */
[----:B------:R-:W-:Y:S01]  /*7890*/  IMAD R54, R54, UR4, RZ ;  /* 0x0000000436367c24 */ /* 0x000fe2000f8e02ff */
[----:B0-----:R-:W-:Y:S01]  /*78a0*/  LEA.HI.X.SX32 R72, R76, UR15, 0x1, P2 ;  /* 0x0000000f4c487c11 */ /* 0x001fe200090f0eff */
[----:B------:R-:W-:Y:S01]  /*78b0*/  IMAD R226, R226, UR4, RZ ;  /* 0x00000004e2e27c24 */ /* 0x000fe2000f8e02ff */
        /* <DEDUP_REMOVED lines=8> */
[C---:B------:R-:W-:Y:S01]  /*7940*/  SEL R230, R77.reuse, R230, !P5 ;  /* 0x000000e64de67207 */ /* 0x040fe20006800000 */
[----:B------:R-:W-:Y:S01]  /*7950*/  IMAD R52, R52, UR4, RZ ;  /* 0x0000000434347c24 */ /* 0x000fe2000f8e02ff */
[C---:B------:R-:W-:Y:S01]  /*7960*/  SEL R49, R77.reuse, R49, !P5 ;  /* 0x000000314d317207 */ /* 0x040fe20006800000 */
[----:B------:R-:W-:Y:S01]  /*7970*/  IMAD R228, R228, UR4, RZ ;  /* 0x00000004e4e47c24 */ /* 0x000fe2000f8e02ff */
[----:B------:R-:W-:Y:S01]  /*7980*/  SEL R231, R77, R231, !P5 ;  /* 0x000000e74de77207 */ /* 0x000fe20006800000 */
[----:B------:R-:W-:Y:S01]  /*7990*/  IMAD R51, R51, UR4, RZ ;  /* 0x0000000433337c24 */ /* 0x000fe2000f8e02ff */
[----:B------:R-:W-:Y:S01]  /*79a0*/  SEL R48, R77, R48, !P5 ;  /* 0x000000304d307207 */ /* 0x000fe20006800000 */
[----:B------:R-:W-:Y:S01]  /*79b0*/  IMAD R229, R229, UR4, RZ ;  /* 0x00000004e5e57c24 */ /* 0x000fe2000f8e02ff */
        /* <DEDUP_REMOVED lines=106> */
[----:B0-----:R-:W-:Y:S01]  /*8060*/  LEA R72, P4, R70, UR6, 0x1 ;  /* 0x0000000646487c11 */ /* 0x001fe2000f8808ff */
[----:B------:R-:W-:Y:S01]  /*8070*/  IMAD R19, R19, UR4, RZ ;  /* 0x0000000413137c24 */ /* 0x000fe2000f8e02ff */
[C---:B-1----:R-:W-:Y:S01]  /*8080*/  LEA R71, P5, R208.reuse, UR6, 0x1 ;  /* 0x00000006d0477c11 */ /* 0x042fe2000f8a08ff */
[----:B------:R-:W-:Y:S01]  /*8090*/  IMAD R17, R17, UR4, RZ ;  /* 0x0000000411117c24 */ /* 0x000fe2000f8e02ff */
[----:B------:R-:W-:Y:S01]  /*80a0*/  LEA R73, P6, R69, UR6, 0x1 ;  /* 0x0000000645497c11 */ /* 0x000fe2000f8c08ff */
[----:B------:R0:W-:Y:S01]  /*80b0*/  STL [R1+0x804], R72 ;  /* 0x0008044801007387 */ /* 0x0001e20000100800 */
[----:B------:R-:W-:Y:S01]  /*80c0*/  LEA.HI.X.SX32 R208, R208, UR7, 0x1, P5 ;  /* 0x00000007d0d07c11 */ /* 0x000fe2000a8f0eff */
[----:B------:R-:W-:Y:S01]  /*80d0*/  IMAD R15, R15, UR4, RZ ;  /* 0x000000040f0f7c24 */ /* 0x000fe2000f8e02ff */
[----:B------:R-:W-:Y:S01]  /*80e0*/  USHF.R.U32.HI UR14, URZ, 0x4, UR8 ;  /* 0x000000043f0e7899 */ /* 0x000fe20008011608 */
[----:B------:R1:W-:Y:S01]  /*80f0*/  STL [R1+0x650], R71 ;  /* 0x0006504701007387 */ /* 0x0003e20000100800 */
[----:B------:R-:W-:Y:S01]  /*8100*/  IMAD R13, R13, UR4, RZ ;  /* 0x000000040d0d7c24 */ /* 0x000fe2000f8e02ff */
[----:B------:R-:W-:Y:S01]  /*8110*/  UMOV UR5, URZ ;  /* 0x0000003f00057c82 */ /* 0x000fe20008000000 */
[----:B------:R-:W-:Y:S01]  /*8120*/  IMAD R10, R10, UR4, RZ ;  /* 0x000000040a0a7c24 */ /* 0x000fe2000f8e02ff */
[----:B------:R2:W-:Y:S01]  /*8130*/  STL [R1+0x850], R73 ;  /* 0x0008504901007387 */ /* 0x0005e20000100800 */
[----:B------:R-:W-:Y:S01]  /*8140*/  USGXT.U32 UR14, UR14, 0xe ;  /* 0x0000000e0e0e789a */ /* 0x000fe20008000000 */
[----:B0-----:R-:W-:Y:S01]  /*8150*/  LEA R72, P0, R209, UR6, 0x1 ;  /* 0x00000006d1487c11 */ /* 0x001fe2000f8008ff */
[----:B------:R-:W-:Y:S01]  /*8160*/  UMOV UR4, URZ ;  /* 0x0000003f00047c82 */ /* 0x000fe20008000000 */
[----:B------:R-:W-:Y:S01]  /*8170*/  ULDC UR13, c[0x0][0x230] ;  /* 0x00008c00000d7ab9 */ /* 0x000fe20000000800 */
[----:B------:R-:W-:-:S02]  /*8180*/  CS2R R74, SRZ ;  /* 0x00000000004a7805 */ /* 0x000fc4000001ff00 */
[----:B-1----:R-:W-:Y:S01]  /*8190*/  LEA R71, P1, R68, UR6, 0x1 ;  /* 0x0000000644477c11 */ /* 0x002fe2000f8208ff */
[----:B------:R0:W-:Y:S01]  /*81a0*/  STL [R1+0x658], R72 ;  /* 0x0006584801007387 */ /* 0x0001e20000100800 */
[----:B------:R-:W-:Y:S02]  /*81b0*/  LEA.HI.X.SX32 R209, R209, UR7, 0x1, P0 ;  /* 0x00000007d1d17c11 */ /* 0x000fe400080f0eff */
[----:B------:R-:W-:Y:S02]  /*81c0*/  CS2R R76, SRZ ;  /* 0x00000000004c7805 */ /* 0x000fe4000001ff00 */
[----:B--2---:R-:W-:Y:S01]  /*81d0*/  LEA R73, P2, R210, UR6, 0x1 ;  /* 0x00000006d2497c11 */ /* 0x004fe2000f8408ff */
[----:B------:R1:W-:Y:S01]  /*81e0*/  STL [R1+0x854], R71 ;  /* 0x0008544701007387 */ /* 0x0003e20000100800 */
[----:B------:R-:W-:Y:S02]  /*81f0*/  CS2R R78, SRZ ;  /* 0x00000000004e7805 */ /* 0x000fe4000001ff00 */
[----:B------:R-:W-:-:S02]  /*8200*/  CS2R R80, SRZ ;  /* 0x0000000000507805 */ /* 0x000fc4000001ff00 */
[----:B------:R-:W-:Y:S01]  /*8210*/  LEA.HI.X.SX32 R210, R210, UR7, 0x1, P2 ;  /* 0x00000007d2d27c11 */ /* 0x000fe200090f0eff */
[----:B------:R-:W-:Y:S01]  /*8220*/  STL [R1+0x660], R73 ;  /* 0x0006604901007387 */ /* 0x000fe20000100800 */
[----:B------:R-:W-:Y:S02]  /*8230*/  CS2R R82, SRZ ;  /* 0x0000000000527805 */ /* 0x000fe4000001ff00 */
[----:B0-----:R-:W-:Y:S02]  /*8240*/  LEA R72, P3, R67, UR6, 0x1 ;  /* 0x0000000643487c11 */ /* 0x001fe4000f8608ff */
[----:B------:R-:W-:Y:S02]  /*8250*/  CS2R R84, SRZ ;  /* 0x0000000000547805 */ /* 0x000fe4000001ff00 */
[----:B------:R-:W-:Y:S02]  /*8260*/  CS2R R86, SRZ ;  /* 0x0000000000567805 */ /* 0x000fe4000001ff00 */
[----:B------:R-:W-:-:S02]  /*8270*/  CS2R R88, SRZ ;  /* 0x0000000000587805 */ /* 0x000fc4000001ff00 */
[----:B-1----:R-:W-:Y:S01]  /*8280*/  LEA.HI.X.SX32 R71, R70, UR7, 0x1, P4 ;  /* 0x0000000746477c11 */ /* 0x002fe2000a0f0eff */
[----:B------:R0:W-:Y:S01]  /*8290*/  STL [R1+0x858], R72 ;  /* 0x0008584801007387 */ /* 0x0001e20000100800 */
[C---:B------:R-:W-:Y:S02]  /*82a0*/  LEA R70, P4, R211.reuse, UR6, 0x1 ;  /* 0x00000006d3467c11 */ /* 0x040fe4000f8808ff */
[----:B------:R-:W-:Y:S02]  /*82b0*/  CS2R R90, SRZ ;  /* 0x00000000005a7805 */ /* 0x000fe4000001ff00 */
[----:B------:R-:W-:Y:S01]  /*82c0*/  CS2R R92, SRZ ;  /* 0x00000000005c7805 */ /* 0x000fe2000001ff00 */
[----:B------:R1:W-:Y:S01]  /*82d0*/  STL [R1+0x62c], R71 ;  /* 0x00062c4701007387 */ /* 0x0003e20000100800 */
[----:B------:R-:W-:Y:S02]  /*82e0*/  LEA.HI.X.SX32 R211, R211, UR7, 0x1, P4 ;  /* 0x00000007d3d37c11 */ /* 0x000fe4000a0f0eff */
[----:B------:R-:W-:-:S02]  /*82f0*/  CS2R R94, SRZ ;  /* 0x00000000005e7805 */ /* 0x000fc4000001ff00 */
[----:B------:R-:W-:Y:S01]  /*8300*/  CS2R R96, SRZ ;  /* 0x0000000000607805 */ /* 0x000fe2000001ff00 */
[----:B------:R2:W-:Y:S01]  /*8310*/  STL [R1+0x668], R70 ;  /* 0x0006684601007387 */ /* 0x0005e20000100800 */
[----:B------:R-:W-:Y:S02]  /*8320*/  CS2R R98, SRZ ;  /* 0x0000000000627805 */ /* 0x000fe4000001ff00 */
[----:B0-----:R-:W-:Y:S02]  /*8330*/  CS2R R72, SRZ ;  /* 0x0000000000487805 */ /* 0x001fe4000001ff00 */
[----:B------:R-:W-:Y:S02]  /*8340*/  CS2R R100, SRZ ;  /* 0x0000000000647805 */ /* 0x000fe4000001ff00 */
[----:B------:R-:W-:Y:S02]  /*8350*/  CS2R R102, SRZ ;  /* 0x0000000000667805 */ /* 0x000fe4000001ff00 */
[----:B------:R-:W-:-:S02]  /*8360*/  CS2R R104, SRZ ;  /* 0x0000000000687805 */ /* 0x000fc4000001ff00 */
[----:B-1----:R-:W-:Y:S02]  /*8370*/  LEA R71, P5, R66, UR6, 0x1 ;  /* 0x0000000642477c11 */ /* 0x002fe4000f8a08ff */
[----:B------:R-:W-:Y:S01]  /*8380*/  CS2R R106, SRZ ;  /* 0x00000000006a7805 */ /* 0x000fe2000001ff00 */
[----:B------:R-:W-:Y:S01]  /*8390*/  UMOV UR15, 0x80000020 ;  /* 0x80000020000f7882 */ /* 0x000fe20000000000 */
[----:B--2---:R-:W-:Y:S01]  /*83a0*/  LEA.HI.X.SX32 R70, R69, UR7, 0x1, P6 ;  /* 0x0000000745467c11 */ /* 0x004fe2000b0f0eff */
[----:B------:R-:W-:Y:S01]  /*83b0*/  STL [R1+0x85c], R71 ;  /* 0x00085c4701007387 */ /* 0x000fe20000100800 */
[----:B------:R-:W-:-:S03]  /*83c0*/  LEA R69, P6, R212, UR6, 0x1 ;  /* 0x00000006d4457c11 */ /* 0x000fc6000f8c08ff */
[----:B------:R0:W-:Y:S01]  /*83d0*/  STL [R1+0x654], R70 ;  /* 0x0006544601007387 */ /* 0x0001e20000100800 */
[----:B------:R-:W-:-:S03]  /*83e0*/  LEA.HI.X.SX32 R212, R212, UR7, 0x1, P6 ;  /* 0x00000007d4d47c11 */ /* 0x000fc6000b0f0eff */
[----:B------:R1:W-:Y:S01]  /*83f0*/  STL [R1+0x670], R69 ;  /* 0x0006704501007387 */ /* 0x0003e20000100800 */
[----:B0-----:R-:W-:Y:S02]  /*8400*/  LEA R70, P0, R65, UR6, 0x1 ;  /* 0x0000000641467c11 */ /* 0x001fe4000f8008ff */
[----:B-1----:R-:W-:-:S03]  /*8410*/  LEA.HI.X.SX32 R69, R68, UR7, 0x1, P1 ;  /* 0x0000000744457c11 */ /* 0x002fc600088f0eff */
[----:B------:R0:W-:Y:S01]  /*8420*/  STL [R1+0x860], R70 ;  /* 0x0008604601007387 */ /* 0x0001e20000100800 */
[----:B------:R-:W-:-:S03]  /*8430*/  LEA R68, P1, R213, UR6, 0x1 ;  /* 0x00000006d5447c11 */ /* 0x000fc6000f8208ff */
[----:B------:R1:W-:Y:S01]  /*8440*/  STL [R1+0x65c], R69 ;  /* 0x00065c4501007387 */ /* 0x0003e20000100800 */
[----:B------:R-:W-:-:S03]  /*8450*/  LEA.HI.X.SX32 R213, R213, UR7, 0x1, P1 ;  /* 0x00000007d5d57c11 */ /* 0x000fc600088f0eff */
[----:B------:R2:W-:Y:S01]  /*8460*/  STL [R1+0x678], R68 ;  /* 0x0006784401007387 */ /* 0x0005e20000100800 */
[----:B0-----:R-:W-:Y:S02]  /*8470*/  CS2R R70, SRZ ;  /* 0x0000000000467805 */ /* 0x001fe4000001ff00 */
[----:B-1----:R-:W-:Y:S02]  /*8480*/  LEA R69, P2, R64, UR6, 0x1 ;  /* 0x0000000640457c11 */ /* 0x002fe4000f8408ff */
[----:B--2---:R-:W-:-:S03]  /*8490*/  LEA.HI.X.SX32 R68, R67, UR7, 0x1, P3 ;  /* 0x0000000743447c11 */ /* 0x004fc600098f0eff */
        /* <DEDUP_REMOVED lines=31> */
[C---:B------:R-:W-:Y:S02]  /*8690*/  LEA R63, P4, R219.reuse, UR6, 0x1 ;  /* 0x00000006db3f7c11 */ /* 0x040fe4000f8808ff */
[----:B------:R-:W-:Y:S01]  /*86a0*/  LEA.HI.X.SX32 R218, R218, UR7, 0x1, P3 ;  /* 0x00000007dada7c11 */ /* 0x000fe200098f0eff */
        /* <DEDUP_REMOVED lines=19> */
[----:B-1----:R-:W-:-:S03]  /*87e0*/  LEA R61, P3, R222, UR6, 0x1 ;  /* 0x00000006de3d7c11 */ /* 0x002fc6000f8608ff */
        /* <DEDUP_REMOVED lines=141> */
[C---:B------:R-:W-:Y:S02]  /*90c0*/  LEA R42, P6, R242.reuse, UR6, 0x1 ;  /* 0x00000006f22a7c11 */ /* 0x040fe4000f8c08ff */
[----:B------:R-:W-:Y:S01]  /*90d0*/  LEA.HI.X.SX32 R241, R241, UR7, 0x1, P5 ;  /* 0x00000007f1f17c11 */ /* 0x000fe2000a8f0eff */
        /* <DEDUP_REMOVED lines=20> */
[----:B--2---:R-:W-:-:S03]  /*9220*/  LEA R40, P5, R245, UR6, 0x1 ;  /* 0x00000006f5287c11 */ /* 0x004fc6000f8a08ff */
[----:B------:R0:W-:Y:S01]  /*9230*/  STL [R1+0x8d0], R41 ;  /* 0x0008d02901007387 */ /* 0x0001e20000100800 */
[----:B------:R-:W-:-:S03]  /*9240*/  LEA.HI.X.SX32 R245, R245, UR7, 0x1, P5 ;  /* 0x00000007f5f57c11 */ /* 0x000fc6000a8f0eff */
[----:B------:R1:W-:Y:S01]  /*9250*/  STL [R1+0x768], R40 ;  /* 0x0007682801007387 */ /* 0x0003e20000100800 */
[----:B0-----:R-:W-:Y:S02]  /*9260*/  LEA R41, P6, R36, UR6, 0x1 ;  /* 0x0000000624297c11 */ /* 0x001fe4000f8c08ff */
[----:B-1----:R-:W-:-:S03]  /*9270*/  LEA.HI.X.SX32 R40, R39, UR7, 0x1, P0 ;  /* 0x0000000727287c11 */ /* 0x002fc600080f0eff */
        /* <DEDUP_REMOVED lines=46> */
[----:B------:R-:W-:Y:S02]  /*9560*/  LEA R33, P5, R252, UR6, 0x1 ;  /* 0x00000006fc217c11 */ /* 0x000fe4000f8a08ff */
[----:B------:R-:W-:Y:S01]  /*9570*/  LEA.HI.X.SX32 R30, R30, UR7, 0x1, P4 ;  /* 0x000000071e1e7c11 */ /* 0x000fe2000a0f0eff */
[----:B------:R0:W-:Y:S01]  /*9580*/  STL [R1+0x784], R34 ;  /* 0x0007842201007387 */ /* 0x0001e20000100800 */
[----:B------:R-:W-:-:S03]  /*9590*/  LEA.HI.X.SX32 R252, R252, UR7, 0x1, P5 ;  /* 0x00000007fcfc7c11 */ /* 0x000fc6000a8f0eff */
[----:B------:R1:W-:Y:S01]  /*95a0*/  STL [R1+0x7a0], R33 ;  /* 0x0007a02101007387 */ /* 0x0003e20000100800 */
[----:B0-----:R-:W-:Y:S02]  /*95b0*/  LEA R34, P6, R29, UR6, 0x1 ;  /* 0x000000061d227c11 */ /* 0x001fe4000f8c08ff */
[----:B-1----:R-:W-:-:S03]  /*95c0*/  LEA.HI.X.SX32 R33, R32, UR7, 0x1, P0 ;  /* 0x0000000720217c11 */ /* 0x002fc600080f0eff */
[----:B------:R0:W-:Y:S01]  /*95d0*/  STL [R1+0x8f0], R34 ;  /* 0x0008f02201007387 */ /* 0x0001e20000100800 */
[----:B------:R-:W-:Y:S02]  /*95e0*/  LEA R32, P0, R28, UR6, 0x1 ;  /* 0x000000061c207c11 */ /* 0x000fe4000f8008ff */
[----:B------:R-:W-:Y:S01]  /*95f0*/  LEA.HI.X.SX32 R29, R29, UR7, 0x1, P6 ;  /* 0x000000071d1d7c11 */ /* 0x000fe2000b0f0eff */
[----:B------:R1:W-:Y:S04]  /*9600*/  STL [R1+0x78c], R33 ;  /* 0x00078c2101007387 */ /* 0x0003e80000100800 */
[----:B------:R2:W-:Y:S01]  /*9610*/  STL [R1+0x7a8], R32 ;  /* 0x0007a82001007387 */ /* 0x0005e20000100800 */
[----:B0-----:R-:W-:Y:S02]  /*9620*/  CS2R R34, SRZ ;  /* 0x0000000000227805 */ /* 0x001fe4000001ff00 */
[----:B-1----:R-:W-:-:S02]  /*9630*/  LEA R33, P1, R27, UR6, 0x1 ;  /* 0x000000061b217c11 */ /* 0x002fc4000f8208ff */
        /* <DEDUP_REMOVED lines=8> */
[----:B------:R0:W-:Y:S04]  /*96c0*/  STL [R1+0x8f8], R32 ;  /* 0x0008f82001007387 */ /* 0x0001e80000100800 */
[----:B------:R1:W-:Y:S04]  /*96d0*/  STL [R1+0x79c], R30 ;  /* 0x00079c1e01007387 */ /* 0x0003e80000100800 */
[----:B------:R2:W-:Y:S01]  /*96e0*/  STL [R1+0x7b8], R31 ;  /* 0x0007b81f01007387 */ /* 0x0005e20000100800 */
[----:B0-----:R-:W-:Y:S02]  /*96f0*/  CS2R R32, SRZ ;  /* 0x0000000000207805 */ /* 0x001fe4000001ff00 */
[----:B-1----:R-:W-:-:S02]  /*9700*/  LEA R30, P5, R23, UR6, 0x1 ;  /* 0x00000006171e7c11 */ /* 0x002fc4000f8a08ff */
[----:B--2---:R-:W-:-:S03]  /*9710*/  LEA R31, P6, R22, UR6, 0x1 ;  /* 0x00000006161f7c11 */ /* 0x004fc6000f8c08ff */
[----:B------:R0:W-:Y:S01]  /*9720*/  STL [R1+0x8fc], R30 ;  /* 0x0008fc1e01007387 */ /* 0x0001e20000100800 */
[----:B------:R-:W-:-:S03]  /*9730*/  LEA.HI.X.SX32 R23, R23, UR7, 0x1, P5 ;  /* 0x0000000717177c11 */ /* 0x000fc6000a8f0eff */
[----:B------:R1:W-:Y:S04]  /*9740*/  STL [R1+0x7a4], R29 ;  /* 0x0007a41d01007387 */ /* 0x0003e80000100800 */
[----:B------:R-:W-:Y:S01]  /*9750*/  STL [R1+0x7c0], R31 ;  /* 0x0007c01f01007387 */ /* 0x000fe20000100800 */
[----:B0-----:R-:W-:Y:S02]  /*9760*/  LEA.HI.X.SX32 R30, R28, UR7, 0x1, P0 ;  /* 0x000000071c1e7c11 */ /* 0x001fe400080f0eff */
[----:B------:R-:W-:Y:S02]  /*9770*/  LEA.HI.X.SX32 R28, R27, UR7, 0x1, P1 ;  /* 0x000000071b1c7c11 */ /* 0x000fe400088f0eff */
[----:B-1----:R-:W-:Y:S01]  /*9780*/  LEA R29, P0, R21, UR6, 0x1 ;  /* 0x00000006151d7c11 */ /* 0x002fe2000f8008ff */
[----:B------:R0:W-:Y:S01]  /*9790*/  STL [R1+0x600], R30 ;  /* 0x0006001e01007387 */ /* 0x0001e20000100800 */
[----:B------:R-:W-:-:S03]  /*97a0*/  LEA R27, P1, R19, UR6, 0x1 ;  /* 0x00000006131b7c11 */ /* 0x000fc6000f8208ff */
[----:B------:R-:W-:Y:S01]  /*97b0*/  STL [R1+0x900], R29 ;  /* 0x0009001d01007387 */ /* 0x000fe20000100800 */
[----:B------:R-:W-:-:S03]  /*97c0*/  LEA.HI.X.SX32 R19, R19, UR7, 0x1, P1 ;  /* 0x0000000713137c11 */ /* 0x000fc600088f0eff */
[----:B------:R1:W-:Y:S01]  /*97d0*/  STL [R1+0x7ac], R28 ;  /* 0x0007ac1c01007387 */ /* 0x0003e20000100800 */
[----:B0-----:R-:W-:-:S03]  /*97e0*/  CS2R R30, SRZ ;  /* 0x00000000001e7805 */ /* 0x001fc6000001ff00 */
[----:B------:R0:W-:Y:S04]  /*97f0*/  STL [R1+0x7c8], R27 ;  /* 0x0007c81b01007387 */ /* 0x0001e80000100800 */
[----:B------:R2:W-:Y:S01]  /*9800*/  STL [R1+0x604], R26 ;  /* 0x0006041a01007387 */ /* 0x0005e20000100800 */
[----:B-1----:R-:W-:Y:S02]  /*9810*/  LEA R28, P2, R17, UR6, 0x1 ;  /* 0x00000006111c7c11 */ /* 0x002fe4000f8408ff */
[----:B0-----:R-:W-:-:S03]  /*9820*/  LEA.HI.X.SX32 R27, R25, UR7, 0x1, P3 ;  /* 0x00000007191b7c11 */ /* 0x001fc600098f0eff */
[----:B------:R0:W-:Y:S01]  /*9830*/  STL [R1+0x904], R28 ;  /* 0x0009041c01007387 */ /* 0x0001e20000100800 */
[----:B------:R-:W-:Y:S02]  /*9840*/  LEA.HI.X.SX32 R25, R24, UR7, 0x1, P4 ;  /* 0x0000000718197c11 */ /* 0x000fe4000a0f0eff */
[----:B--2---:R-:W-:Y:S01]  /*9850*/  LEA R26, P3, R15, UR6, 0x1 ;  /* 0x000000060f1a7c11 */ /* 0x004fe2000f8608ff */
[----:B------:R-:W-:Y:S01]  /*9860*/  STL [R1+0x7b4], R27 ;  /* 0x0007b41b01007387 */ /* 0x000fe20000100800 */
[----:B------:R-:W-:-:S03]  /*9870*/  LEA R24, P4, R13, UR6, 0x1 ;  /* 0x000000060d187c11 */ /* 0x000fc6000f8808ff */
[----:B------:R1:W-:Y:S01]  /*9880*/  STL [R1+0x908], R26 ;  /* 0x0009081a01007387 */ /* 0x0003e20000100800 */
[----:B------:R-:W-:Y:S02]  /*9890*/  LEA.HI.X.SX32 R13, R13, UR7, 0x1, P4 ;  /* 0x000000070d0d7c11 */ /* 0x000fe4000a0f0eff */
[----:B0-----:R-:W-:Y:S01]  /*98a0*/  CS2R R28, SRZ ;  /* 0x00000000001c7805 */ /* 0x001fe2000001ff00 */
[----:B------:R0:W-:Y:S04]  /*98b0*/  STL [R1+0x608], R25 ;  /* 0x0006081901007387 */ /* 0x0001e80000100800 */
[----:B------:R2:W-:Y:S01]  /*98c0*/  STL [R1+0x7d4], R24 ;  /* 0x0007d41801007387 */ /* 0x0005e20000100800 */
[----:B-1----:R-:W-:-:S03]  /*98d0*/  CS2R R26, SRZ ;  /* 0x00000000001a7805 */ /* 0x002fc6000001ff00 */
[----:B------:R1:W-:Y:S01]  /*98e0*/  STL [R1+0x7bc], R23 ;  /* 0x0007bc1701007387 */ /* 0x0003e20000100800 */
[----:B0-----:R-:W-:Y:S02]  /*98f0*/  LEA R25, P5, R10, UR6, 0x1 ;  /* 0x000000060a197c11 */ /* 0x001fe4000f8a08ff */
[----:B--2---:R-:W-:-:S03]  /*9900*/  LEA.HI.X.SX32 R24, R22, UR7, 0x1, P6 ;  /* 0x0000000716187c11 */ /* 0x004fc6000b0f0eff */
[----:B------:R-:W-:Y:S01]  /*9910*/  STL [R1+0x90c], R25 ;  /* 0x00090c1901007387 */ /* 0x000fe20000100800 */
        /* <DEDUP_REMOVED lines=12> */
[----:B------:R-:W-:Y:S01]  /*99e0*/  STL [R1+0x7e4], R22 ;  /* 0x0007e41601007387 */ /* 0x000fe20000100800 */
[----:B------:R-:W-:Y:S02]  /*99f0*/  LEA.HI.X.SX32 R17, R15, UR7, 0x1, P3 ;  /* 0x000000070f117c11 */ /* 0x000fe400098f0eff */
[----:B--2---:R-:W-:Y:S01]  /*9a00*/  LEA R19, P2, R5, UR6, 0x1 ;  /* 0x0000000605137c11 */ /* 0x004fe2000f8408ff */
[----:B------:R-:W-:Y:S01]  /*9a10*/  STL [R1+0x7cc], R21 ;  /* 0x0007cc1501007387 */ /* 0x000fe20000100800 */
[----:B------:R-:W-:-:S03]  /*9a20*/  LEA R15, P3, R9, UR6, 0x1 ;  /* 0x00000006090f7c11 */ /* 0x000fc6000f8608ff */
[----:B------:R-:W-:Y:S04]  /*9a30*/  STL [R1+0x914], R19 ;  /* 0x0009141301007387 */ /* 0x000fe80000100800 */
[----:B------:R0:W-:Y:S04]  /*9a40*/  STL [R1+0x7d0], R17 ;  /* 0x0007d01101007387 */ /* 0x0001e80000100800 */
[----:B------:R1:W-:Y:S04]  /*9a50*/  STL [R1+0x7ec], R15 ;  /* 0x0007ec0f01007387 */ /* 0x0003e80000100800 */
[----:B------:R2:W-:Y:S01]  /*9a60*/  STL [R1+0x614], R13 ;  /* 0x0006140d01007387 */ /* 0x0005e20000100800 */
[----:B0-----:R-:W-:-:S02]  /*9a70*/  LEA R17, P4, R11, UR6, 0x1 ;  /* 0x000000060b117c11 */ /* 0x001fc4000f8808ff */
[----:B-1----:R-:W-:-:S03]  /*9a80*/  LEA.HI.X.SX32 R15, R10, UR7, 0x1, P5 ;  /* 0x000000070a0f7c11 */ /* 0x002fc6000a8f0eff */
        /* <DEDUP_REMOVED lines=11> */
[----:B------:R0:W-:Y:S01]  /*9b40*/  STL [R1+0x7fc], R10 ;  /* 0x0007fc0a01007387 */ /* 0x0001e20000100800 */
[----:B------:R-:W-:Y:S02]  /*9b50*/  LEA.HI.X.SX32 R0, R5, UR7, 0x1, P2 ;  /* 0x0000000705007c11 */ /* 0x000fe400090f0eff */
[----:B--2---:R-:W-:Y:S01]  /*9b60*/  LEA R2, P1, R20, UR6, 0x1 ;  /* 0x0000000614027c11 */ /* 0x004fe2000f8208ff */
[----:B------:R-:W-:Y:S01]  /*9b70*/  STL [R1+0x61c], R6 ;  /* 0x00061c0601007387 */ /* 0x000fe20000100800 */
[----:B------:R-:W-:Y:S01]  /*9b80*/  LEA.HI.X.SX32 R5, R9, UR7, 0x1, P3 ;  /* 0x0000000709057c11 */ /* 0x000fe200098f0eff */
[----:B------:R-:W-:Y:S01]  /*9b90*/  UIADD3 UR6, UR8, 0x8000, URZ ;  /* 0x0000800008067890 */ /* 0x000fe2000fffe03f */
[C---:B------:R-:W-:Y:S01]  /*9ba0*/  LOP3.LUT R9, R12.reuse, 0x10, RZ, 0x3c, !PT ;  /* 0x000000100c097812 */ /* 0x040fe200078e3cff */
[----:B------:R1:W-:Y:S01]  /*9bb0*/  STL [R1+0x920], R2 ;  /* 0x0009200201007387 */ /* 0x0003e20000100800 */
[C---:B------:R-:W-:Y:S01]  /*9bc0*/  LOP3.LUT R9, R12.reuse, 0x40, RZ, 0x3c, !PT ;  /* 0x000000400c097812 */ /* 0x040fe200078e3cff */
[----:B------:R-:W-:Y:S01]  /*9bd0*/  USHF.R.U32.HI UR6, URZ, 0x4, UR6 ;  /* 0x000000043f067899 */ /* 0x000fe20008011606 */
[C---:B0-----:R-:W-:Y:S01]  /*9be0*/  LOP3.LUT R10, R12.reuse, 0x30, RZ, 0x3c, !PT ;  /* 0x000000300c0a7812 */ /* 0x041fe200078e3cff */
[----:B------:R0:W-:Y:S01]  /*9bf0*/  STL [R1+0x7e8], R0 ;  /* 0x0007e80001007387 */ /* 0x0001e20000100800 */
[C---:B------:R-:W-:Y:S01]  /*9c00*/  LOP3.LUT R10, R12.reuse, 0x60, RZ, 0x3c, !PT ;  /* 0x000000600c0a7812 */ /* 0x040fe200078e3cff */
[----:B------:R-:W-:Y:S01]  /*9c10*/  USGXT.U32 UR12, UR6, 0xe ;  /* 0x0000000e060c789a */ /* 0x000fe20008000000 */
[----:B------:R-:W-:Y:S01]  /*9c20*/  LOP3.LUT R9, R12, 0x70, RZ, 0x3c, !PT ;  /* 0x000000700c097812 */ /* 0x000fe200078e3cff */
[----:B------:R2:W-:Y:S01]  /*9c30*/  STL [R1+0x620], R5 ;  /* 0x0006200501007387 */ /* 0x0005e20000100800 */
[----:B------:R-:W-:Y:S01]  /*9c40*/  UIADD3 UR6, UP1, UR14, 0x2, URZ ;  /* 0x000000020e067890 */ /* 0x000fe2000ff3e03f */
[----:B-1----:R-:W-:Y:S01]  /*9c50*/  LEA.HI.X.SX32 R2, R11, UR7, 0x1, P4 ;  /* 0x000000070b027c11 */ /* 0x002fe2000a0f0eff */
[----:B------:R-:W-:Y:S01]  /*9c60*/  UIADD3 UR9, UP0, UR12, 0x80, URZ ;  /* 0x000000800c097890 */ /* 0x000fe2000ff1e03f */
[----:B------:R-:W-:Y:S01]  /*9c70*/  IMAD.U32 R6, RZ, RZ, UR13 ;  /* 0x0000000dff067e24 */ /* 0x000fe2000f8e00ff */
[----:B------:R-:W-:Y:S01]  /*9c80*/  UMOV UR13, 0x40000040 ;  /* 0x40000040000d7882 */ /* 0x000fe20000000000 */
[----:B0-----:R-:W-:Y:S01]  /*9c90*/  LEA.HI.X.SX32 R0, R14, UR7, 0x1, P5 ;  /* 0x000000070e007c11 */ /* 0x001fe2000a8f0eff */
[----:B------:R0:W-:Y:S01]  /*9ca0*/  STL [R1+0x7f0], R2 ;  /* 0x0007f00201007387 */ /* 0x0001e20000100800 */
[----:B--2---:R-:W-:-:S03]  /*9cb0*/  LEA.HI.X.SX32 R5, R16, UR7, 0x1, P6 ;  /* 0x0000000710057c11 */ /* 0x004fc6000b0f0eff */
[----:B------:R1:W-:Y:S04]  /*9cc0*/  STL [R1+0x624], R0 ;  /* 0x0006240001007387 */ /* 0x0003e80000100800 */
[----:B------:R2:W-:Y:S01]  /*9cd0*/  STL [R1+0x7f8], R5 ;  /* 0x0007f80501007387 */ /* 0x0005e20000100800 */
[----:B0-----:R-:W-:Y:S02]  /*9ce0*/  LEA.HI.X.SX32 R2, R18, UR7, 0x1, P0 ;  /* 0x0000000712027c11 */ /* 0x001fe400080f0eff */
[----:B-1----:R-:W-:-:S03]  /*9cf0*/  LEA.HI.X.SX32 R0, R20, UR7, 0x1, P1 ;  /* 0x0000000714007c11 */ /* 0x002fc600088f0eff */
[----:B------:R0:W-:Y:S01]  /*9d00*/  STL [R1+0x628], R2 ;  /* 0x0006280201007387 */ /* 0x0001e20000100800 */
[----:B------:R-:W-:Y:S01]  /*9d10*/  UIADD3.X UR7, UR5, -0x7fffffe0, URZ, UP1, !UPT ;  /* 0x8000002005077890 */ /* 0x000fe20008ffe43f */
[----:B--2---:R-:W-:Y:S02]  /*9d20*/  LOP3.LUT R5, R206, 0x1f, RZ, 0xc0, !PT ;  /* 0x0000001fce057812 */ /* 0x004fe400078ec0ff */
[----:B------:R1:W-:Y:S01]  /*9d30*/  STL [R1+0x800], R0 ;  /* 0x0008000001007387 */ /* 0x0003e20000100800 */
[----:B------:R-:W-:Y:S02]  /*9d40*/  UIADD3.X UR5, UR4, 0x40000040, URZ, UP0, !UPT ;  /* 0x4000004004057890 */ /* 0x000fe400087fe43f */
[----:B------:R-:W-:Y:S01]  /*9d50*/  UIADD3.64 UR26, UR6, 0x3fe, URZ ;  /* 0x000003fe061a7897 */ /* 0x000fe2000fffe03f */
[----:B------:R2:W-:Y:S01]  /*9d60*/  STL [R1+0x400], RZ ;  /* 0x000400ff01007387 */ /* 0x0005e20000100800 */
[----:B------:R-:W-:Y:S01]  /*9d70*/  UMOV UR4, UR9 ;  /* 0x0000000900047c82 */ /* 0x000fe20008000000 */
[----:B0-----:R-:W0:Y:S01]  /*9d80*/  LDC R2, c[0x0][0x23c] ;  /* 0x00008f00ff027b82 */ /* 0x001e220000000800 */
[----:B------:R-:W-:Y:S01]  /*9d90*/  UIADD3.64 UR30, UR6, 0x400, URZ ;  /* 0x00000400061e7897 */ /* 0x000fe2000fffe03f */
[----:B------:R2:W-:Y:S01]  /*9da0*/  STL [R1+0x404], RZ ;  /* 0x000404ff01007387 */ /* 0x0005e20000100800 */
[----:B------:R-:W-:-:S02]  /*9db0*/  UIADD3.64 UR16, UR4, 0x80, URZ ;  /* 0x0000008004107897 */ /* 0x000fc4000fffe03f */
[----:B------:R-:W-:Y:S01]  /*9dc0*/  UIADD3.64 UR20, UR4, 0x100, URZ ;  /* 0x0000010004147897 */ /* 0x000fe2000fffe03f */
[----:B------:R2:W-:Y:S04]  /*9dd0*/  STL [R1+0x408], RZ ;  /* 0x000408ff01007387 */ /* 0x0005e80000100800 */
[----:B------:R2:W-:Y:S04]  /*9de0*/  STL [R1+0x40c], RZ ;  /* 0x00040cff01007387 */ /* 0x0005e80000100800 */
[----:B------:R2:W-:Y:S04]  /*9df0*/  STL [R1+0x410], RZ ;  /* 0x000410ff01007387 */ /* 0x0005e80000100800 */
[----:B------:R2:W-:Y:S04]  /*9e00*/  STL [R1+0x414], RZ ;  /* 0x000414ff01007387 */ /* 0x0005e80000100800 */
[----:B------:R2:W-:Y:S01]  /*9e10*/  STL [R1+0x418], RZ ;  /* 0x000418ff01007387 */ /* 0x0005e20000100800 */
[----:B0-----:R-:W-:-:S03]  /*9e20*/  IMAD.SHL.U32 R13, R2, 0x20, RZ ;  /* 0x00000020020d7824 */ /* 0x001fc600078e00ff */
[----:B------:R2:W-:Y:S01]  /*9e30*/  STL [R1+0x41c], RZ ;  /* 0x00041cff01007387 */ /* 0x0005e20000100800 */
[----:B------:R-:W-:Y:S01]  /*9e40*/  IMAD R2, R5, R2, RZ ;  /* 0x0000000205027224 */ /* 0x000fe200078e02ff */
[C---:B------:R-:W-:Y:S02]  /*9e50*/  LOP3.LUT R5, R12.reuse, 0x20, RZ, 0x3c, !PT ;  /* 0x000000200c057812 */ /* 0x040fe400078e3cff */
[----:B------:R2:W-:Y:S01]  /*9e60*/  STL [R1+0x420], RZ ;  /* 0x000420ff01007387 */ /* 0x0005e20000100800 */
[----:B------:R-:W-:Y:S02]  /*9e70*/  LOP3.LUT R5, R12, 0x50, RZ, 0x3c, !PT ;  /* 0x000000500c057812 */ /* 0x000fe400078e3cff */
[----:B-1----:R-:W-:Y:S01]  /*9e80*/  SHF.R.S32.HI R0, RZ, 0x1f, R2 ;  /* 0x0000001fff007819 */ /* 0x002fe20000011402 */
[----:B------:R2:W-:Y:S01]  /*9e90*/  STL [R1+0x424], RZ ;  /* 0x000424ff01007387 */ /* 0x0005e20000100800 */
[----:B------:R-:W-:Y:S02]  /*9ea0*/  LOP3.LUT R5, R3, 0x20, RZ, 0x3c, !PT ;  /* 0x0000002003057812 */ /* 0x000fe400078e3cff */
[C---:B------:R-:W-:Y:S01]  /*9eb0*/  SHF.L.U64.HI R0, R2.reuse, 0x1, R0 ;  /* 0x0000000102007819 */ /* 0x040fe20000010200 */
[----:B------:R2:W-:Y:S01]  /*9ec0*/  STL [R1+0x428], RZ ;  /* 0x000428ff01007387 */ /* 0x0005e20000100800 */
[----:B------:R-:W-:-:S03]  /*9ed0*/  IMAD.SHL.U32 R2, R2, 0x2, RZ ;  /* 0x0000000202027824 */ /* 0x000fc600078e00ff */
        /* <DEDUP_REMOVED lines=245> */
[----:B------:R2:W-:Y:S04]  /*ae30*/  STL [R1], RZ ;  /* 0x000000ff01007387 */ /* 0x0005e80000100800 */
        /* <DEDUP_REMOVED lines=126> */
[----:B------:R2:W-:Y:S02]  /*b620*/  STL [R1+0x1fc], RZ ;  /* 0x0001fcff01007387 */ /* 0x0005e40000100800 */
.L_x_1:
[----:B------:R-:W0:Y:S01]  /*b630*/  LDC R9, c[0x0][0x238] ;  /* 0x00008e00ff097b82 */ /* 0x000e220000000800 */
[C---:B------:R-:W-:Y:S01]  /*b640*/  ISETP.GT.AND P0, PT, R6.reuse, 0x1, PT ;  /* 0x000000010600780c */ /* 0x040fe20003f04270 */
[----:B------:R-:W-:Y:S01]  /*b650*/  IMAD.MOV.U32 R5, RZ, RZ, R4 ;  /* 0x000000ffff057224 */ /* 0x000fe200078e0004 */
[----:B-----5:R-:W-:Y:S01]  /*b660*/  PRMT R16, RZ, 0x7610, R16 ;  /* 0x00007610ff107816 */ /* 0x020fe20000000010 */
[----:B------:R-:W-:Y:S01]  /*b670*/  IMAD.MOV.U32 R4, RZ, RZ, R8 ;  /* 0x000000ffff047224 */ /* 0x000fe200078e0008 */
[C---:B------:R-:W-:Y:S01]  /*b680*/  ISETP.GT.AND P1, PT, R6.reuse, 0x2, PT ;  /* 0x000000020600780c */ /* 0x040fe20003f24270 */
[----:B------:R-:W-:Y:S02]  /*b690*/  STL [R1+0xf78], R232 ;  /* 0x000f78e801007387 */ /* 0x000fe40000100800 */
[----:B------:R-:W1:Y:S01]  /*b6a0*/  LDC R13, c[0x0][0x238] ;  /* 0x00008e00ff0d7b82 */ /* 0x000e620000000800 */
[----:B------:R-:W-:Y:S01]  /*b6b0*/  PRMT R20, RZ, 0x7610, R20 ;  /* 0x00007610ff147816 */ /* 0x000fe20000000014 */
[----:B------:R-:W-:Y:S01]  /*b6c0*/  STL [R1+0xf74], R231 ;  /* 0x000f74e701007387 */ /* 0x000fe20000100800 */
[----:B------:R-:W-:-:S02]  /*b6d0*/  ISETP.GT.AND P2, PT, R6, 0x8, PT ;  /* 0x000000080600780c */ /* 0x000fc40003f44270 */
[----:B------:R-:W-:Y:S01]  /*b6e0*/  PRMT R11, RZ, 0x7610, R11 ;  /* 0x00007610ff0b7816 */ /* 0x000fe2000000000b */
[----:B------:R-:W-:Y:S01]  /*b6f0*/  STL [R1+0xf70], R230 ;  /* 0x000f70e601007387 */ /* 0x000fe20000100800 */
[----:B------:R-:W-:Y:S02]  /*b700*/  PRMT R152, RZ, 0x7610, R152 ;  /* 0x00007610ff987816 */ /* 0x000fe40000000098 */
[----:B------:R-:W-:Y:S01]  /*b710*/  PRMT R10, RZ, 0x7610, R10 ;  /* 0x00007610ff0a7816 */ /* 0x000fe2000000000a */
[----:B------:R-:W-:Y:S01]  /*b720*/  STL [R1+0xf6c], R229 ;  /* 0x000f6ce501007387 */ /* 0x000fe20000100800 */
[----:B------:R-:W-:-:S03]  /*b730*/  PRMT R14, RZ, 0x7610, R14 ;  /* 0x00007610ff0e7816 */ /* 0x000fc6000000000e */
[----:B------:R-:W-:Y:S01]  /*b740*/  STL [R1+0xf68], R228 ;  /* 0x000f68e401007387 */ /* 0x000fe20000100800 */
[----:B0-----:R-:W-:-:S03]  /*b750*/  IMAD.WIDE R8, R9, 0x2, R4 ;  /* 0x0000000209087825 */ /* 0x001fc600078e0204 */
[----:B------:R-:W-:Y:S04]  /*b760*/  STL [R1+0xf64], R227 ;  /* 0x000f64e301007387 */ /* 0x000fe80000100800 */
[----:B------:R0:W3:Y:S01]  /*b770*/  @P0 LDG.E.U16 R16, desc[UR10][R8.64] ;  /* 0x0000000a08100981 */ /* 0x0000e2000c1e1500 */
[----:B-1----:R-:W-:-:S03]  /*b780*/  IMAD.SHL.U32 R13, R13, 0x2, RZ ;  /* 0x000000020d0d7824 */ /* 0x002fc600078e00ff */
[----:B------:R-:W-:Y:S01]  /*b790*/  STL [R1+0xf60], R226 ;  /* 0x000f60e201007387 */ /* 0x000fe20000100800 */
[----:B------:R-:W-:-:S03]  /*b7a0*/  ISETP.GT.AND P0, PT, R6, RZ, PT ;  /* 0x000000ff0600720c */ /* 0x000fc60003f04270 */
[----:B------:R-:W-:Y:S01]  /*b7b0*/  STL [R1+0xf5c], R225 ;  /* 0x000f5ce101007387 */ /* 0x000fe20000100800 */
[----:B0-----:R-:W-:Y:S02]  /*b7c0*/  IMAD.WIDE R8, R13, 0x2, R4 ;  /* 0x000000020d087825 */ /* 0x001fe400078e0204 */
[----:B------:R-:W0:Y:S01]  /*b7d0*/  LDC R13, c[0x0][0x238] ;  /* 0x00008e00ff0d7b82 */ /* 0x000e220000000800 */
[----:B------:R-:W-:Y:S04]  /*b7e0*/  STL [R1+0xf58], R224 ;  /* 0x000f58e001007387 */ /* 0x000fe80000100800 */
[----:B------:R1:W4:Y:S04]  /*b7f0*/  @P1 LDG.E.U16 R20, desc[UR10][R8.64] ;  /* 0x0000000a08141981 */ /* 0x000328000c1e1500 */
[----:B------:R-:W2:Y:S01]  /*b800*/  @P0 LDG.E.U16 R10, desc[UR10][R4.64] ;  /* 0x0000000a040a0981 */ /* 0x000ea2000c1e1500 */
[----:B0-----:R-:W-:-:S03]  /*b810*/  IMAD.SHL.U32 R13, R13, 0x8, RZ ;  /* 0x000000080d0d7824 */ /* 0x001fc600078e00ff */
[----:B------:R-:W-:Y:S01]  /*b820*/  STL [R1+0xf54], R223 ;  /* 0x000f54df01007387 */ /* 0x000fe20000100800 */
[----:B-1----:R-:W-:Y:S01]  /*b830*/  IMAD.WIDE R8, R13, 0x2, R4 ;  /* 0x000000020d087825 */ /* 0x002fe200078e0204 */
[C---:B------:R-:W-:Y:S01]  /*b840*/  ISETP.GT.AND P1, PT, R6.reuse, 0x3, PT ;  /* 0x000000030600780c */ /* 0x040fe20003f24270 */
[----:B------:R-:W0:Y:S01]  /*b850*/  LDC R13, c[0x0][0x238] ;  /* 0x00008e00ff0d7b82 */ /* 0x000e220000000800 */
[----:B------:R-:W-:Y:S01]  /*b860*/  ISETP.GT.AND P0, PT, R6, 0x10, PT ;  /* 0x000000100600780c */ /* 0x000fe20003f04270 */
[----:B------:R-:W-:Y:S04]  /*b870*/  STL [R1+0xf50], R222 ;  /* 0x000f50de01007387 */ /* 0x000fe80000100800 */
[----:B------:R1:W3:Y:S04]  /*b880*/  @P2 LDG.E.U16 R11, desc[UR10][R8.64] ;  /* 0x0000000a080b2981 */ /* 0x0002e8000c1e1500 */
[----:B------:R-:W-:Y:S01]  /*b890*/  STL [R1+0xf4c], R221 ;  /* 0x000f4cdd01007387 */ /* 0x000fe20000100800 */
[----:B------:R-:W-:-:S03]  /*b8a0*/  PRMT R15, RZ, 0x7610, R15 ;  /* 0x00007610ff0f7816 */ /* 0x000fc6000000000f */
[----:B------:R-:W-:Y:S04]  /*b8b0*/  STL [R1+0xf48], R220 ;  /* 0x000f48dc01007387 */ /* 0x000fe80000100800 */
[----:B------:R-:W-:Y:S04]  /*b8c0*/  STL [R1+0xf44], R219 ;  /* 0x000f44db01007387 */ /* 0x000fe80000100800 */
[----:B------:R-:W-:Y:S01]  /*b8d0*/  STL [R1+0xf40], R217 ;  /* 0x000f40d901007387 */ /* 0x000fe20000100800 */
[----:B0-----:R-:W-:-:S03]  /*b8e0*/  IMAD R13, R13, 0x3, RZ ;  /* 0x000000030d0d7824 */ /* 0x001fc600078e02ff */
[----:B------:R-:W-:Y:S01]  /*b8f0*/  STL [R1+0xf3c], R216 ;  /* 0x000f3cd801007387 */ /* 0x000fe20000100800 */
[----:B-1----:R-:W-:Y:S02]  /*b900*/  IMAD.WIDE R8, R13, 0x2, R4 ;  /* 0x000000020d087825 */ /* 0x002fe400078e0204 */
[----:B------:R-:W0:Y:S01]  /*b910*/  LDC R13, c[0x0][0x238] ;  /* 0x00008e00ff0d7b82 */ /* 0x000e220000000800 */
[----:B------:R-:W-:Y:S04]  /*b920*/  STL [R1+0xf38], R215 ;  /* 0x000f38d701007387 */ /* 0x000fe80000100800 */
[----:B------:R1:W4:Y:S01]  /*b930*/  @P1 LDG.E.U16 R152, desc[UR10][R8.64] ;  /* 0x0000000a08981981 */ /* 0x000322000c1e1500 */
[----:B0-----:R-:W-:-:S03]  /*b940*/  IMAD.SHL.U32 R13, R13, 0x10, RZ ;  /* 0x000000100d0d7824 */ /* 0x001fc600078e00ff */
[----:B------:R-:W-:Y:S01]  /*b950*/  STL [R1+0xf34], R214 ;  /* 0x000f34d601007387 */ /* 0x000fe20000100800 */
[----:B-1----:R-:W-:Y:S01]  /*b960*/  IMAD.WIDE R8, R13, 0x2, R4 ;  /* 0x000000020d087825 */ /* 0x002fe200078e0204 */
[----:B------:R-:W-:Y:S01]  /*b970*/  ISETP.GT.AND P1, PT, R6, 0x18, PT ;  /* 0x000000180600780c */ /* 0x000fe20003f24270 */
[----:B------:R-:W0:Y:S01]  /*b980*/  LDC R13, c[0x0][0x238] ;  /* 0x00008e00ff0d7b82 */ /* 0x000e220000000800 */
[----:B------:R-:W-:Y:S04]  /*b990*/  STL [R1+0xf30], R213 ;  /* 0x000f30d501007387 */ /* 0x000fe80000100800 */
[----:B------:R1:W4:Y:S04]  /*b9a0*/  @P0 LDG.E.U16 R14, desc[UR10][R8.64] ;  /* 0x0000000a080e0981 */ /* 0x000328000c1e1500 */
[----:B------:R-:W-:Y:S04]  /*b9b0*/  STL [R1+0xf2c], R212 ;  /* 0x000f2cd401007387 */ /* 0x000fe80000100800 */
[----:B------:R-:W-:Y:S04]  /*b9c0*/  STL [R1+0xf28], R211 ;  /* 0x000f28d301007387 */ /* 0x000fe80000100800 */
[----:B------:R-:W-:Y:S04]  /*b9d0*/  STL [R1+0xf24], R210 ;  /* 0x000f24d201007387 */ /* 0x000fe80000100800 */
[----:B------:R-:W-:Y:S01]  /*b9e0*/  STL [R1+0xf20], R209 ;  /* 0x000f20d101007387 */ /* 0x000fe20000100800 */
[----:B0-----:R-:W-:-:S03]  /*b9f0*/  IMAD R13, R13, 0x18, RZ ;  /* 0x000000180d0d7824 */ /* 0x001fc600078e02ff */
[----:B------:R0:W-:Y:S01]  /*ba00*/  STL [R1+0xc54], R149 ;  /* 0x000c549501007387 */ /* 0x0001e20000100800 */
[----:B-1----:R-:W-:-:S03]  /*ba10*/  IMAD.WIDE R8, R13, 0x2, R4 ;  /* 0x000000020d087825 */ /* 0x002fc600078e0204 */
[----:B------:R-:W-:Y:S01]  /*ba20*/  STL [R1+0xc50], R150 ;  /* 0x000c509601007387 */ /* 0x000fe20000100800 */
[----:B------:R-:W1:Y:S03]  /*ba30*/  LDC R13, c[0x0][0x238] ;  /* 0x00008e00ff0d7b82 */ /* 0x000e660000000800 */
[----:B------:R1:W4:Y:S04]  /*ba40*/  @P1 LDG.E.U16 R15, desc[UR10][R8.64] ;  /* 0x0000000a080f1981 */ /* 0x000328000c1e1500 */
[----:B------:R-:W-:Y:S01]  /*ba50*/  STL [R1+0xc4c], R151 ;  /* 0x000c4c9701007387 */ /* 0x000fe20000100800 */
[----:B------:R-:W-:Y:S01]  /*ba60*/  ISETP.GT.AND P0, PT, R6, 0x4, PT ;  /* 0x000000040600780c */ /* 0x000fe20003f04270 */
[----:B0-----:R-:W0:Y:S02]  /*ba70*/  LDC R149, c[0x0][0x238] ;  /* 0x00008e00ff957b82 */ /* 0x001e240000000800 */
[----:B------:R-:W-:Y:S04]  /*ba80*/  STL [R1+0xb88], R207 ;  /* 0x000b88cf01007387 */ /* 0x000fe80000100800 */
[----:B------:R1:W-:Y:S02]  /*ba90*/  STL [R1+0xb80], R7 ;  /* 0x000b800701007387 */ /* 0x0003e40000100800 */
[----:B-1----:R-:W-:Y:S01]  /*baa0*/  IMAD.SHL.U32 R13, R13, 0x4, RZ ;  /* 0x000000040d0d7824 */ /* 0x002fe200078e00ff */
[----:B------:R-:W1:Y:S03]  /*bab0*/  LDC R7, c[0x0][0x238] ;  /* 0x00008e00ff077b82 */ /* 0x000e660000000800 */
[----:B------:R-:W-:-:S05]  /*bac0*/  IMAD.WIDE R8, R13, 0x2, R4 ;  /* 0x000000020d087825 */ /* 0x000fca00078e0204 */
[----:B------:R-:W0:Y:S01]  /*bad0*/  LDC R13, c[0x0][0x238] ;  /* 0x00008e00ff0d7b82 */ /* 0x000e220000000800 */
[----:B------:R-:W-:Y:S02]  /*bae0*/  ISETP.GT.AND P1, PT, R6, 0x5, PT ;  /* 0x000000050600780c */ /* 0x000fe40003f24270 */
[----:B------:R-:W-:Y:S02]  /*baf0*/  PRMT R156, RZ, 0x7610, R156 ;  /* 0x00007610ff9c7816 */ /* 0x000fe4000000009c */
[----:B------:R-:W-:-:S04]  /*bb00*/  PRMT R160, RZ, 0x7610, R160 ;  /* 0x00007610ffa07816 */ /* 0x000fc800000000a0 */
[----:B------:R0:W4:Y:S01]  /*bb10*/  @P0 LDG.E.U16 R156, desc[UR10][R8.64] ;  /* 0x0000000a089c0981 */ /* 0x000122000c1e1500 */
[----:B-1----:R-:W-:Y:S02]  /*bb20*/  IMAD R7, R7, 0x9, RZ ;  /* 0x0000000907077824 */ /* 0x002fe400078e02ff */
[----:B0-----:R-:W-:-:S04]  /*bb30*/  IMAD R13, R13, 0x5, RZ ;  /* 0x000000050d0d7824 */ /* 0x001fc800078e02ff */
[----:B------:R-:W-:Y:S01]  /*bb40*/  IMAD.WIDE R8, R13, 0x2, R4 ;  /* 0x000000020d087825 */ /* 0x000fe200078e0204 */
[C---:B------:R-:W-:Y:S02]  /*bb50*/  ISETP.GT.AND P2, PT, R6.reuse, 0x9, PT ;  /* 0x000000090600780c */ /* 0x040fe40003f44270 */
[----:B------:R-:W-:Y:S02]  /*bb60*/  PRMT R17, RZ, 0x7610, R17 ;  /* 0x00007610ff117816 */ /* 0x000fe40000000011 */
[----:B------:R-:W-:Y:S01]  /*bb70*/  PRMT R164, RZ, 0x7610, R164 ;  /* 0x00007610ffa47816 */ /* 0x000fe200000000a4 */
[----:B------:R0:W4:Y:S01]  /*bb80*/  @P1 LDG.E.U16 R160, desc[UR10][R8.64] ;  /* 0x0000000a08a01981 */ /* 0x000122000c1e1500 */
[----:B------:R-:W-:Y:S02]  /*bb90*/  ISETP.GT.AND P0, PT, R6, 0x6, PT ;  /* 0x000000060600780c */ /* 0x000fe40003f04270 */
[----:B------:R-:W-:Y:S02]  /*bba0*/  PRMT R18, RZ, 0x7610, R18 ;  /* 0x00007610ff127816 */ /* 0x000fe40000000012 */
[----:B------:R-:W-:-:S02]  /*bbb0*/  PRMT R19, RZ, 0x7610, R19 ;  /* 0x00007610ff137816 */ /* 0x000fc40000000013 */
[----:B------:R-:W-:Y:S02]  /*bbc0*/  PRMT R168, RZ, 0x7610, R168 ;  /* 0x00007610ffa87816 */ /* 0x000fe400000000a8 */
[----:B------:R-:W-:Y:S01]  /*bbd0*/  PRMT R21, RZ, 0x7610, R21 ;  /* 0x00007610ff157816 */ /* 0x000fe20000000015 */
[----:B0-----:R-:W-:Y:S01]  /*bbe0*/  IMAD.WIDE R8, R7, 0x2, R4 ;  /* 0x0000000207087825 */ /* 0x001fe200078e0204 */
[----:B------:R-:W-:Y:S01]  /*bbf0*/  PRMT R153, RZ, 0x7610, R153 ;  /* 0x00007610ff997816 */ /* 0x000fe20000000099 */
[----:B------:R-:W0:Y:S01]  /*bc00*/  LDC R7, c[0x0][0x238] ;  /* 0x00008e00ff077b82 */ /* 0x000e220000000800 */
[----:B------:R-:W-:Y:S02]  /*bc10*/  PRMT R157, RZ, 0x7610, R157 ;  /* 0x00007610ff9d7816 */ /* 0x000fe4000000009d */
[----:B------:R-:W-:Y:S01]  /*bc20*/  PRMT R22, RZ, 0x7610, R22 ;  /* 0x00007610ff167816 */ /* 0x000fe20000000016 */
[----:B------:R1:W4:Y:S01]  /*bc30*/  @P2 LDG.E.U16 R17, desc[UR10][R8.64] ;  /* 0x0000000a08112981 */ /* 0x000322000c1e1500 */
[----:B------:R-:W-:-:S02]  /*bc40*/  PRMT R23, RZ, 0x7610, R23 ;  /* 0x00007610ff177816 */ /* 0x000fc40000000017 */
[----:B------:R-:W-:Y:S02]  /*bc50*/  PRMT R161, RZ, 0x7610, R161 ;  /* 0x00007610ffa17816 */ /* 0x000fe400000000a1 */
[----:B------:R-:W-:Y:S02]  /*bc60*/  PRMT R165, RZ, 0x7610, R165 ;  /* 0x00007610ffa57816 */ /* 0x000fe400000000a5 */
[----:B------:R-:W-:Y:S02]  /*bc70*/  PRMT R169, RZ, 0x7610, R169 ;  /* 0x00007610ffa97816 */ /* 0x000fe400000000a9 */
[----:B------:R-:W-:Y:S02]  /*bc80*/  PRMT R154, RZ, 0x7610, R154 ;  /* 0x00007610ff9a7816 */ /* 0x000fe4000000009a */
[----:B------:R-:W-:Y:S02]  /*bc90*/  PRMT R158, RZ, 0x7610, R158 ;  /* 0x00007610ff9e7816 */ /* 0x000fe4000000009e */
[----:B------:R-:W-:-:S02]  /*bca0*/  PRMT R155, RZ, 0x7610, R155 ;  /* 0x00007610ff9b7816 */ /* 0x000fc4000000009b */
[----:B------:R-:W-:Y:S02]  /*bcb0*/  PRMT R162, RZ, 0x7610, R162 ;  /* 0x00007610ffa27816 */ /* 0x000fe400000000a2 */
[----:B------:R-:W-:Y:S02]  /*bcc0*/  PRMT R166, RZ, 0x7610, R166 ;  /* 0x00007610ffa67816 */ /* 0x000fe400000000a6 */
[----:B------:R-:W-:Y:S01]  /*bcd0*/  PRMT R170, RZ, 0x7610, R170 ;  /* 0x00007610ffaa7816 */ /* 0x000fe200000000aa */
[----:B0-----:R-:W-:Y:S01]  /*bce0*/  IMAD R7, R7, 0x6, RZ ;  /* 0x0000000607077824 */ /* 0x001fe200078e02ff */
[----:B------:R-:W-:Y:S02]  /*bcf0*/  PRMT R159, RZ, 0x7610, R159 ;  /* 0x00007610ff9f7816 */ /* 0x000fe4000000009f */
[----:B------:R-:W-:Y:S01]  /*bd00*/  PRMT R163, RZ, 0x7610, R163 ;  /* 0x00007610ffa37816 */ /* 0x000fe200000000a3 */
[----:B-1----:R-:W-:Y:S01]  /*bd10*/  IMAD.WIDE R8, R7, 0x2, R4 ;  /* 0x0000000207087825 */ /* 0x002fe200078e0204 */
[----:B------:R-:W0:Y:S01]  /*bd20*/  S2R R232, SR_TID.X ;  /* 0x0000000000e87919 */ /* 0x000e220000002100 */
[----:B------:R-:W1:Y:S03]  /*bd30*/  LDC R7, c[0x0][0x238] ;  /* 0x00008e00ff077b82 */ /* 0x000e660000000800 */
[----:B------:R2:W4:Y:S01]  /*bd40*/  @P0 LDG.E.U16 R164, desc[UR10][R8.64] ;  /* 0x0000000a08a40981 */ /* 0x000522000c1e1500 */
[----:B------:R-:W-:-:S03]  /*bd50*/  IMAD R149, R149, 0x1e, RZ ;  /* 0x0000001e95957824 */ /* 0x000fc600078e02ff */
[----:B------:R-:W3:Y:S01]  /*bd60*/  LDL.LU R13, [R1+0x650] ;  /* 0x00065000010d7983 */ /* 0x000ee20000300800 */
[----:B-1----:R-:W-:-:S04]  /*bd70*/  IMAD R7, R7, 0x11, RZ ;  /* 0x0000001107077824 */ /* 0x002fc800078e02ff */
[----:B--2---:R-:W-:Y:S02]  /*bd80*/  IMAD.WIDE R8, R7, 0x2, R4 ;  /* 0x0000000207087825 */ /* 0x004fe400078e0204 */
[----:B------:R-:W1:Y:S01]  /*bd90*/  LDC R7, c[0x0][0x238] ;  /* 0x00008e00ff077b82 */ /* 0x000e620000000800 */
[----:B------:R-:W-:-:S13]  /*bda0*/  ISETP.GT.AND P1, PT, R6, 0x11, PT ;  /* 0x000000110600780c */ /* 0x000fda0003f24270 */
[----:B------:R2:W4:Y:S01]  /*bdb0*/  @P1 LDG.E.U16 R18, desc[UR10][R8.64] ;  /* 0x0000000a08121981 */ /* 0x000522000c1e1500 */
        /* <DEDUP_REMOVED lines=83> */
[C---:B------:R-:W-:Y:S02]  /*c2f0*/  ISETP.GT.AND P1, PT, R6.reuse, 0x1c, PT ;  /* 0x0000001c0600780c */ /* 0x040fe40003f24270 */
[----:B------:R-:W-:-:S11]  /*c300*/  ISETP.GT.AND P0, PT, R6, 0x1d, PT ;  /* 0x0000001d0600780c */ /* 0x000fd60003f04270 */
[----:B------:R2:W4:Y:S01]  /*c310*/  @P1 LDG.E.U16 R159, desc[UR10][R8.64] ;  /* 0x0000000a089f1981 */ /* 0x000522000c1e1500 */
[----:B-1----:R-:W-:-:S04]  /*c320*/  IMAD R7, R7, 0x1d, RZ ;  /* 0x0000001d07077824 */ /* 0x002fc800078e02ff */
[----:B--2---:R-:W-:Y:S01]  /*c330*/  IMAD.WIDE R8, R7, 0x2, R4 ;  /* 0x0000000207087825 */ /* 0x004fe200078e0204 */
[----:B------:R-:W-:Y:S01]  /*c340*/  ISETP.GT.AND P1, PT, R6, 0x1e, PT ;  /* 0x0000001e0600780c */ /* 0x000fe20003f24270 */
[----:B------:R-:W2:Y:S04]  /*c350*/  LDL.LU R7, [R1+0x84c] ;  /* 0x00084c0001077983 */ /* 0x000ea80000300800 */
[----:B------:R1:W4:Y:S01]  /*c360*/  @P0 LDG.E.U16 R163, desc[UR10][R8.64] ;  /* 0x0000000a08a30981 */ /* 0x000322000c1e1500 */
[----:B------:R-:W-:-:S03]  /*c370*/  PRMT R167, RZ, 0x7610, R167 ;  /* 0x00007610ffa77816 */ /* 0x000fc600000000a7 */
[----:B------:R-:W4:Y:S01]  /*c380*/  LDL R151, [R1+0x64c] ;  /* 0x00064c0001977983 */ /* 0x000f220000100800 */
[----:B-1----:R-:W-:Y:S02]  /*c390*/  IMAD.WIDE R8, R149, 0x2, R4 ;  /* 0x0000000295087825 */ /* 0x002fe400078e0204 */
[----:B------:R-:W1:Y:S01]  /*c3a0*/  LDC R149, c[0x0][0x238] ;  /* 0x00008e00ff957b82 */ /* 0x000e620000000800 */
[----:B------:R-:W-:Y:S01]  /*c3b0*/  ISETP.GT.AND P0, PT, R6, 0x1f, PT ;  /* 0x0000001f0600780c */ /* 0x000fe20003f04270 */
[----:B------:R-:W-:Y:S01]  /*c3c0*/  STL [R1+0xb8c], R4 ;  /* 0x000b8c0401007387 */ /* 0x000fe20000100800 */
[----:B------:R-:W-:-:S03]  /*c3d0*/  PRMT R173, RZ, 0x7610, R173 ;  /* 0x00007610ffad7816 */ /* 0x000fc600000000ad */
[----:B------:R0:W4:Y:S04]  /*c3e0*/  @P1 LDG.E.U16 R167, desc[UR10][R8.64] ;  /* 0x0000000a08a71981 */ /* 0x000128000c1e1500 */
[----:B------:R3:W-:Y:S01]  /*c3f0*/  STL [R1+0xb84], R5 ;  /* 0x000b840501007387 */ /* 0x0007e20000100800 */
[----:B-1----:R-:W-:-:S04]  /*c400*/  IMAD R149, R149, 0x1f, RZ ;  /* 0x0000001f95957824 */ /* 0x002fc800078e02ff */
[----:B0-----:R-:W-:Y:S02]  /*c410*/  IMAD.WIDE R8, R149, 0x2, R4 ;  /* 0x0000000295087825 */ /* 0x001fe400078e0204 */
[----:B---3--:R-:W3:Y:S01]  /*c420*/  LDL.LU R5, [R1+0x948] ;  /* 0x0009480001057983 */ /* 0x008ee20000300800 */
[----:B------:R-:W-:-:S03]  /*c430*/  LOP3.LUT R149, R232, 0x1f, RZ, 0xc0, !PT ;  /* 0x0000001fe8957812 */ /* 0x000fc600078ec0ff */
[----:B------:R0:W4:Y:S01]  /*c440*/  @P0 LDG.E.U16 R173, desc[UR10][R8.64] ;  /* 0x0000000a08ad0981 */ /* 0x000122000c1e1500 */
[----:B------:R-:W-:-:S03]  /*c450*/  ISETP.GE.AND P0, PT, R149, R6, PT ;  /* 0x000000069500720c */ /* 0x000fc60003f06270 */
[----:B------:R-:W4:Y:S04]  /*c460*/  LDL R213, [R1+0x648] ;  /* 0x0006480001d57983 */ /* 0x000f280000100800 */
        /* <DEDUP_REMOVED lines=8> */
[----:B------:R1:W-:Y:S01]  /*c4f0*/  STL [R1+0xb90], R6 ;  /* 0x000b900601007387 */ /* 0x0003e20000100800 */
[----:B------:R-:W-:Y:S06]  /*c500*/  BAR.SYNC.DEFER_BLOCKING 0x0 ;  /* 0x0000000000007b1d */ /* 0x000fec0000010000 */
[----:B-1----:R-:W4:Y:S01]  /*c510*/  LDL.LU R6, [R1+0x844] ;  /* 0x0008440001067983 */ /* 0x002f220000300800 */
[----:B0-----:R-:W-:-:S02]  /*c520*/  IADD3 R8, P1, R13, R2, RZ ;  /* 0x000000020d087210 */ /* 0x001fc40007f3e0ff */
[----:B------:R-:W-:-:S03]  /*c530*/  PRMT R206, RZ, 0x7610, R206 ;  /* 0x00007610ffce7816 */ /* 0x000fc600000000ce */
[----:B------:R-:W-:Y:S01]  /*c540*/  IMAD.X R9, R208, 0x1, R0, P1 ;  /* 0x00000001d0097824 */ /* 0x000fe200008e0600 */
[----:B------:R-:W-:-:S04]  /*c550*/  PRMT R174, RZ, 0x7610, R174 ;  /* 0x00007610ffae7816 */ /* 0x000fc800000000ae */
[----:B------:R3:W4:Y:S02]  /*c560*/  @!P0 LDG.E.U16 R206, desc[UR10][R8.64] ;  /* 0x0000000a08ce8981 */ /* 0x000724000c1e1500 */
[-C--:B---3--:R-:W-:Y:S02]  /*c570*/  IADD3 R8, P1, R5, R2.reuse, RZ ;  /* 0x0000000205087210 */ /* 0x088fe40007f3e0ff */
[----:B------:R-:W-:Y:S03]  /*c580*/  STL [R1+0xb94], R5 ;  /* 0x000b940501007387 */ /* 0x000fe60000100800 */
[----:B--2---:R-:W-:Y:S01]  /*c590*/  IMAD.X R9, R7, 0x1, R0, P1 ;  /* 0x0000000107097824 */ /* 0x004fe200008e0600 */
[----:B------:R-:W-:Y:S04]  /*c5a0*/  STL [R1+0xb98], R7 ;  /* 0x000b980701007387 */ /* 0x000fe80000100800 */
[----:B------:R4:W2:Y:S02]  /*c5b0*/  @!P0 LDG.E.U16 R174, desc[UR10][R8.64] ;  /* 0x0000000a08ae8981 */ /* 0x0008a4000c1e1500 */
[----:B----4-:R-:W-:-:S02]  /*c5c0*/  IADD3 R8, P1, R6, R2, RZ ;  /* 0x0000000206087210 */ /* 0x010fc40007f3e0ff */
[----:B------:R0:W-:Y:S04]  /*c5d0*/  STL [R1+0xb9c], R6 ;  /* 0x000b9c0601007387 */ /* 0x0001e80000100800 */
[----:B0-----:R-:W3:Y:S01]  /*c5e0*/  LDL.LU R6, [R1+0x83c] ;  /* 0x00083c0001067983 */ /* 0x001ee20000300800 */
[----:B------:R-:W-:Y:S01]  /*c5f0*/  PRMT R175, RZ, 0x7610, R175 ;  /* 0x00007610ffaf7816 */ /* 0x000fe200000000af */
[----:B------:R-:W-:Y:S01]  /*c600*/  IMAD.X R9, R151, 0x1, R0, P1 ;  /* 0x0000000197097824 */ /* 0x000fe200008e0600 */
[----:B------:R-:W-:Y:S01]  /*c610*/  PRMT R176, RZ, 0x7610, R176 ;  /* 0x00007610ffb07816 */ /* 0x000fe200000000b0 */
[----:B------:R-:W4:Y:S04]  /*c620*/  LDL R151, [R1+0x814] ;  /* 0x0008140001977983 */ /* 0x000f280000100800 */
[----:B------:R3:W2:Y:S01]  /*c630*/  @!P0 LDG.E.U16 R175, desc[UR10][R8.64] ;  /* 0x0000000a08af8981 */ /* 0x0006a2000c1e1500 */
[----:B------:R-:W-:-:S03]  /*c640*/  PRMT R177, RZ, 0x7610, R177 ;  /* 0x00007610ffb17816 */ /* 0x000fc600000000b1 */
[----:B------:R-:W2:Y:S01]  /*c650*/  LDL R5, [R1+0x634] ;  /* 0x0006340001057983 */ /* 0x000ea20000100800 */
[----:B------:R-:W-:Y:S02]  /*c660*/  PRMT R195, RZ, 0x7610, R195 ;  /* 0x00007610ffc37816 */ /* 0x000fe400000000c3 */
[----:B---3--:R-:W-:-:S05]  /*c670*/  IADD3 R8, P1, R6, R2, RZ ;  /* 0x0000000206087210 */ /* 0x008fca0007f3e0ff */
[----:B------:R-:W-:-:S05]  /*c680*/  IMAD.X R9, R213, 0x1, R0, P1 ;  /* 0x00000001d5097824 */ /* 0x000fca00008e0600 */
[----:B------:R0:W3:Y:S02]  /*c690*/  @!P0 LDG.E.U16 R176, desc[UR10][R8.64] ;  /* 0x0000000a08b08981 */ /* 0x0000e4000c1e1500 */
[----:B0-----:R-:W-:-:S05]  /*c6a0*/  IADD3 R8, P1, R209, R2, RZ ;  /* 0x00000002d1087210 */ /* 0x001fca0007f3e0ff */
[----:B------:R-:W-:Y:S01]  /*c6b0*/  IMAD.X R9, R207, 0x1, R0, P1 ;  /* 0x00000001cf097824 */ /* 0x000fe200008e0600 */
[----:B------:R0:W-:Y:S04]  /*c6c0*/  STL [R1+0xba0], R6 ;  /* 0x000ba00601007387 */ /* 0x0001e80000100800 */
[----:B------:R1:W3:Y:S04]  /*c6d0*/  @!P0 LDG.E.U16 R177, desc[UR10][R8.64] ;  /* 0x0000000a08b18981 */ /* 0x0002e8000c1e1500 */
[----:B------:R-:W3:Y:S04]  /*c6e0*/  LDL R209, [R1+0x80c] ;  /* 0x00080c0001d17983 */ /* 0x000ee80000100800 */
[----:B------:R-:W3:Y:S01]  /*c6f0*/  LDL R207, [R1+0x630] ;  /* 0x0006300001cf7983 */ /* 0x000ee20000100800 */
[----:B-1----:R-:W-:-:S02]  /*c700*/  IADD3 R8, P1, R212, R2, RZ ;  /* 0x00000002d4087210 */ /* 0x002fc40007f3e0ff */
[----:B------:R-:W-:Y:S01]  /*c710*/  PRMT R194, RZ, 0x7610, R194 ;  /* 0x00007610ffc27816 */ /* 0x000fe200000000c2 */
[----:B------:R-:W3:Y:S02]  /*c720*/  LDL R7, [R1+0x7fc] ;  /* 0x0007fc0001077983 */ /* 0x000ee40000100800 */
[----:B------:R-:W-:Y:S01]  /*c730*/  IMAD.X R9, R211, 0x1, R0, P1 ;  /* 0x00000001d3097824 */ /* 0x000fe200008e0600 */
[----:B------:R-:W-:Y:S01]  /*c740*/  PRMT R193, RZ, 0x7610, R193 ;  /* 0x00007610ffc17816 */ /* 0x000fe200000000c1 */
[----:B0-----:R-:W3:Y:S04]  /*c750*/  LDL R6, [R1+0x7f4] ;  /* 0x0007f40001067983 */ /* 0x001ee80000100800 */
[----:B------:R0:W3:Y:S02]  /*c760*/  @!P0 LDG.E.U16 R195, desc[UR10][R8.64] ;  /* 0x0000000a08c38981 */ /* 0x0000e4000c1e1500 */
[----:B0-----:R-:W-:-:S02]  /*c770*/  IADD3 R8, P1, R150, R2, RZ ;  /* 0x0000000296087210 */ /* 0x001fc40007f3e0ff */
[----:B------:R-:W3:Y:S03]  /*c780*/  LDL R150, [R1+0x804] ;  /* 0x0008040001967983 */ /* 0x000ee60000100800 */
[----:B------:R-:W-:Y:S02]  /*c790*/  IMAD.X R9, R149, 0x1, R0, P1 ;  /* 0x0000000195097824 */ /* 0x000fe400008e0600 */
[----:B------:R-:W3:Y:S04]  /*c7a0*/  LDL R149, [R1+0x62c] ;  /* 0x00062c0001957983 */ /* 0x000ee80000100800 */
[----:B------:R0:W3:Y:S02]  /*c7b0*/  @!P0 LDG.E.U16 R194, desc[UR10][R8.64] ;  /* 0x0000000a08c28981 */ /* 0x0000e4000c1e1500 */
[----:B0-----:R-:W-:-:S05]  /*c7c0*/  IADD3 R8, P1, R210, R2, RZ ;  /* 0x00000002d2087210 */ /* 0x001fca0007f3e0ff */
[----:B------:R-:W-:Y:S02]  /*c7d0*/  IMAD.X R9, R4, 0x1, R0, P1 ;  /* 0x0000000104097824 */ /* 0x000fe400008e0600 */
[----:B------:R-:W3:Y:S04]  /*c7e0*/  LDL R4, [R1+0x628] ;  /* 0x0006280001047983 */ /* 0x000ee80000100800 */
[----:B------:R4:W3:Y:S01]  /*c7f0*/  @!P0 LDG.E.U16 R193, desc[UR10][R8.64] ;  /* 0x0000000a08c18981 */ /* 0x0008e2000c1e1500 */
[----:B------:R-:W-:Y:S02]  /*c800*/  PRMT R192, RZ, 0x7610, R192 ;  /* 0x00007610ffc07816 */ /* 0x000fe400000000c0 */
[----:B----4-:R-:W-:Y:S02]  /*c810*/  IADD3 R8, P1, R151, R2, RZ ;  /* 0x0000000297087210 */ /* 0x010fe40007f3e0ff */
[----:B------:R-:W-:Y:S01]  /*c820*/  PRMT R191, RZ, 0x7610, R191 ;  /* 0x00007610ffbf7816 */ /* 0x000fe200000000bf */
[----:B------:R-:W4:Y:S02]  /*c830*/  LDL R151, [R1+0x7ec] ;  /* 0x0007ec0001977983 */ /* 0x000f240000100800 */
[----:B--2---:R-:W-:-:S02]  /*c840*/  IMAD.X R9, R5, 0x1, R0, P1 ;  /* 0x0000000105097824 */ /* 0x004fc400008e0600 */
[----:B------:R-:W2:Y:S04]  /*c850*/  LDL R5, [R1+0x624] ;  /* 0x0006240001057983 */ /* 0x000ea80000100800 */
[----:B------:R3:W4:Y:S04]  /*c860*/  @!P0 LDG.E.U16 R192, desc[UR10][R8.64] ;  /* 0x0000000a08c08981 */ /* 0x000728000c1e1500 */
[----:B------:R-:W-:Y:S04]  /*c870*/  STL [R1+0xba4], R12 ;  /* 0x000ba40c01007387 */ /* 0x000fe80000100800 */
[----:B------:R-:W4:Y:S01]  /*c880*/  LDL R210, [R1+0x620] ;  /* 0x0006200001d27983 */ /* 0x000f220000100800 */
[----:B------:R-:W-:-:S03]  /*c890*/  PRMT R190, RZ, 0x7610, R190 ;  /* 0x00007610ffbe7816 */ /* 0x000fc600000000be */
[----:B------:R-:W-:Y:S04]  /*c8a0*/  STS.U16 [R12+UR8+0x8000], R10 ;  /* 0x0080000a0c007988 */ /* 0x000fe80008000408 */
[----:B------:R-:W-:Y:S04]  /*c8b0*/  STS.U16 [R12+UR8+0x8400], R11 ;  /* 0x0084000b0c007988 */ /* 0x000fe80008000408 */
[----:B------:R-:W-:Y:S04]  /*c8c0*/  STS.U16 [R12+UR8+0x8800], R14 ;  /* 0x0088000e0c007988 */ /* 0x000fe80008000408 */
[----:B------:R0:W-:Y:S01]  /*c8d0*/  STS.U16 [R12+UR8+0x8c00], R15 ;  /* 0x008c000f0c007988 */ /* 0x0001e20008000408 */
[----:B------:R-:W-:-:S02]  /*c8e0*/  PRMT R189, RZ, 0x7610, R189 ;  /* 0x00007610ffbd7816 */ /* 0x000fc400000000bd */
[----:B------:R-:W-:Y:S02]  /*c8f0*/  PRMT R188, RZ, 0x7610, R188 ;  /* 0x00007610ffbc7816 */ /* 0x000fe400000000bc */
[----:B------:R-:W-:Y:S01]  /*c900*/  PRMT R187, RZ, 0x7610, R187 ;  /* 0x00007610ffbb7816 */ /* 0x000fe200000000bb */
[----:B------:R-:W-:Y:S01]  /*c910*/  IMAD.SHL.U32 R211, R232, 0x2, RZ ;  /* 0x00000002e8d37824 */ /* 0x000fe200078e00ff */
[----:B------:R-:W-:Y:S01]  /*c920*/  PRMT R186, RZ, 0x7610, R186 ;  /* 0x00007610ffba7816 */ /* 0x000fe200000000ba */
[----:B------:R-:W4:Y:S04]  /*c930*/  LDL R212, [R1+0x8d8] ;  /* 0x0008d80001d47983 */ /* 0x000f280000100800 */
[----:B0-----:R-:W4:Y:S01]  /*c940*/  LDL R12, [R1+0x61c] ;  /* 0x00061c00010c7983 */ /* 0x001f220000100800 */
[----:B---3--:R-:W-:-:S05]  /*c950*/  IADD3 R8, P1, R209, R2, RZ ;  /* 0x00000002d1087210 */ /* 0x008fca0007f3e0ff */
[--C-:B------:R-:W-:Y:S02]  /*c960*/  IMAD.X R9, R207, 0x1, R0.reuse, P1 ;  /* 0x00000001cf097824 */ /* 0x100fe400008e0600 */
[----:B------:R-:W3:Y:S04]  /*c970*/  LDL R207, [R1+0x904] ;  /* 0x0009040001cf7983 */ /* 0x000ee80000100800 */
[----:B------:R0:W3:Y:S02]  /*c980*/  @!P0 LDG.E.U16 R191, desc[UR10][R8.64] ;  /* 0x0000000a08bf8981 */ /* 0x0000e4000c1e1500 */
[----:B0-----:R-:W-:Y:S02]  /*c990*/  IADD3 R8, P1, R150, R2, RZ ;  /* 0x0000000296087210 */ /* 0x001fe40007f3e0ff */
[----:B------:R-:W3:Y:S03]  /*c9a0*/  LDL R150, [R1+0x7cc] ;  /* 0x0007cc0001967983 */ /* 0x000ee60000100800 */
[----:B------:R-:W-:-:S02]  /*c9b0*/  IMAD.X R9, R149, 0x1, R0, P1 ;  /* 0x0000000195097824 */ /* 0x000fc400008e0600 */
        /* <DEDUP_REMOVED lines=9> */
[----:B--2---:R-:W-:-:S02]  /*ca50*/  IMAD.X R9, R5, 0x1, R0, P1 ;  /* 0x0000000105097824 */ /* 0x004fc400008e0600 */
[----:B------:R-:W2:Y:S04]  /*ca60*/  LDL R5, [R1+0x614] ;  /* 0x0006140001057983 */ /* 0x000ea80000100800 */
[----:B------:R4:W2:Y:S02]  /*ca70*/  @!P0 LDG.E.U16 R188, desc[UR10][R8.64] ;  /* 0x0000000a08bc8981 */ /* 0x0008a4000c1e1500 */
[----:B----4-:R-:W-:-:S05]  /*ca80*/  IADD3 R8, P1, R151, R2, RZ ;  /* 0x0000000297087210 */ /* 0x010fca0007f3e0ff */
[----:B------:R-:W-:Y:S01]  /*ca90*/  IMAD.X R9, R210, 0x1, R0, P1 ;  /* 0x00000001d2097824 */ /* 0x000fe200008e0600 */
[----:B------:R-:W-:Y:S01]  /*caa0*/  LOP3.LUT R211, R211, 0x7e, RZ, 0xc0, !PT ;  /* 0x0000007ed3d37812 */ /* 0x000fe200078ec0ff */
[----:B------:R-:W4:Y:S04]  /*cab0*/  LDL R210, [R1+0x7ac] ;  /* 0x0007ac0001d27983 */ /* 0x000f280000100800 */
[----:B------:R3:W4:Y:S01]  /*cac0*/  @!P0 LDG.E.U16 R187, desc[UR10][R8.64] ;  /* 0x0000000a08bb8981 */ /* 0x000722000c1e1500 */
[----:B------:R-:W-:Y:S02]  /*cad0*/  LOP3.LUT R209, R232, 0x40, RZ, 0xc0, !PT ;  /* 0x00000040e8d17812 */ /* 0x000fe400078ec0ff */
[----:B---3--:R-:W-:Y:S02]  /*cae0*/  IADD3 R8, P1, R149, R2, RZ ;  /* 0x0000000295087210 */ /* 0x008fe40007f3e0ff */
[----:B------:R-:W3:Y:S01]  /*caf0*/  LDL R149, [R1+0x900] ;  /* 0x0009000001957983 */ /* 0x000ee20000100800 */
[----:B------:R-:W-:-:S05]  /*cb00*/  IMAD R209, R209, 0x40, R211 ;  /* 0x00000040d1d17824 */ /* 0x000fca00078e02d3 */
[----:B------:R-:W-:-:S05]  /*cb10*/  LOP3.LUT R209, R209, 0x10, RZ, 0x3c, !PT ;  /* 0x00000010d1d17812 */ /* 0x000fca00078e3cff */
[----:B------:R-:W-:Y:S04]  /*cb20*/  STS.U16 [R209+UR8+0x8080], R16 ;  /* 0x00808010d1007988 */ /* 0x000fe80008000408 */
[----:B------:R-:W-:Y:S01]  /*cb30*/  STS.U16 [R209+UR8+0x8480], R17 ;  /* 0x00848011d1007988 */ /* 0x000fe20008000408 */
[----:B------:R-:W-:-:S03]  /*cb40*/  IMAD.X R9, R12, 0x1, R0, P1 ;  /* 0x000000010c097824 */ /* 0x000fc600008e0600 */
[----:B------:R-:W-:Y:S04]  /*cb50*/  STS.U16 [R209+UR8+0x8880], R18 ;  /* 0x00888012d1007988 */ /* 0x000fe80008000408 */
[----:B------:R0:W-:Y:S04]  /*cb60*/  STS.U16 [R209+UR8+0x8c80], R19 ;  /* 0x008c8013d1007988 */ /* 0x0001e80008000408 */
[----:B------:R-:W4:Y:S01]  /*cb70*/  LDL R12, [R1+0x7c4] ;  /* 0x0007c400010c7983 */ /* 0x000f220000100800 */
[----:B0-----:R-:W-:-:S06]  /*cb80*/  PRMT R19, RZ, 0x7610, R19 ;  /* 0x00007610ff137816 */ /* 0x001fcc0000000013 */
[----:B------:R0:W4:Y:S02]  /*cb90*/  @!P0 LDG.E.U16 R19, desc[UR10][R8.64] ;  /* 0x0000000a08138981 */ /* 0x000124000c1e1500 */
[----:B0-----:R-:W-:Y:S02]  /*cba0*/  IADD3 R8, P1, R7, R2, RZ ;  /* 0x0000000207087210 */ /* 0x001fe40007f3e0ff */
[----:B------:R-:W4:Y:S03]  /*cbb0*/  LDL R7, [R1+0x8fc] ;  /* 0x0008fc0001077983 */ /* 0x000f260000100800 */
[----:B------:R-:W-:Y:S02]  /*cbc0*/  IMAD.X R9, R4, 0x1, R0, P1 ;  /* 0x0000000104097824 */ /* 0x000fe400008e0600 */
[----:B------:R-:W4:Y:S01]  /*cbd0*/  LDL R4, [R1+0x7bc] ;  /* 0x0007bc0001047983 */ /* 0x000f220000100800 */
[----:B------:R-:W-:Y:S01]  /*cbe0*/  IMAD.SHL.U32 R209, R232, 0x2, RZ ;  /* 0x00000002e8d17824 */ /* 0x000fe200078e00ff */
[----:B------:R-:W-:-:S02]  /*cbf0*/  PRMT R18, RZ, 0x7610, R18 ;  /* 0x00007610ff127816 */ /* 0x000fc40000000012 */
[----:B------:R-:W-:Y:S02]  /*cc00*/  LOP3.LUT R151, R232, 0x40, RZ, 0xc0, !PT ;  /* 0x00000040e8977812 */ /* 0x000fe400078ec0ff */
[----:B------:R-:W-:Y:S02]  /*cc10*/  LOP3.LUT R209, R209, 0x7e, RZ, 0xc0, !PT ;  /* 0x0000007ed1d17812 */ /* 0x000fe400078ec0ff */
[----:B------:R0:W4:Y:S03]  /*cc20*/  @!P0 LDG.E.U16 R18, desc[UR10][R8.64] ;  /* 0x0000000a08128981 */ /* 0x000126000c1e1500 */
[----:B------:R-:W-:Y:S01]  /*cc30*/  IMAD R151, R151, 0x40, R209 ;  /* 0x0000004097977824 */ /* 0x000fe200078e02d1 */
[----:B------:R-:W-:Y:S01]  /*cc40*/  PRMT R17, RZ, 0x7610, R17 ;  /* 0x00007610ff117816 */ /* 0x000fe20000000011 */
[----:B------:R-:W4:Y:S01]  /*cc50*/  LDL R209, [R1+0x8e8] ;  /* 0x0008e80001d17983 */ /* 0x000f220000100800 */
[----:B0-----:R-:W-:-:S03]  /*cc60*/  IADD3 R8, P1, R6, R2, RZ ;  /* 0x0000000206087210 */ /* 0x001fc60007f3e0ff */
[----:B------:R-:W4:Y:S02]  /*cc70*/  LDL R6, [R1+0x8f8] ;  /* 0x0008f80001067983 */ /* 0x000f240000100800 */
[----:B--2---:R-:W-:Y:S02]  /*cc80*/  IMAD.X R9, R5, 0x1, R0, P1 ;  /* 0x0000000105097824 */ /* 0x004fe400008e0600 */
[----:B------:R-:W2:Y:S01]  /*cc90*/  LDL R5, [R1+0x7b4] ;  /* 0x0007b40001057983 */ /* 0x000ea20000100800 */
[----:B------:R-:W-:-:S03]  /*cca0*/  LOP3.LUT R151, R151, 0x20, RZ, 0x3c, !PT ;  /* 0x0000002097977812 */ /* 0x000fc600078e3cff */
[----:B------:R0:W2:Y:S04]  /*ccb0*/  @!P0 LDG.E.U16 R17, desc[UR10][R8.64] ;  /* 0x0000000a08118981 */ /* 0x0000a8000c1e1500 */
[----:B------:R-:W-:Y:S04]  /*ccc0*/  STS.U16 [R151+UR8+0x8100], R20 ;  /* 0x0081001497007988 */ /* 0x000fe80008000408 */
[----:B------:R-:W-:Y:S01]  /*ccd0*/  STS.U16 [R151+UR8+0x8500], R21 ;  /* 0x0085001597007988 */ /* 0x000fe20008000408 */
[----:B0-----:R-:W-:-:S03]  /*cce0*/  IADD3 R8, P1, R207, R2, RZ ;  /* 0x00000002cf087210 */ /* 0x001fc60007f3e0ff */
[----:B------:R-:W-:Y:S04]  /*ccf0*/  STS.U16 [R151+UR8+0x8900], R22 ;  /* 0x0089001697007988 */ /* 0x000fe80008000408 */
[----:B------:R0:W-:Y:S01]  /*cd00*/  STS.U16 [R151+UR8+0x8d00], R23 ;  /* 0x008d001797007988 */ /* 0x0001e20008000408 */
[----:B------:R-:W-:Y:S01]  /*cd10*/  PRMT R16, RZ, 0x7610, R16 ;  /* 0x00007610ff107816 */ /* 0x000fe20000000010 */
[----:B------:R-:W-:Y:S01]  /*cd20*/  IMAD.X R9, R150, 0x1, R0, P1 ;  /* 0x0000000196097824 */ /* 0x000fe200008e0600 */
[----:B------:R-:W-:Y:S01]  /*cd30*/  PRMT R15, RZ, 0x7610, R15 ;  /* 0x00007610ff0f7816 */ /* 0x000fe2000000000f */
[----:B------:R-:W2:Y:S04]  /*cd40*/  LDL R150, [R1+0x8e4] ;  /* 0x0008e40001967983 */ /* 0x000ea80000100800 */
[----:B------:R3:W2:Y:S04]  /*cd50*/  @!P0 LDG.E.U16 R16, desc[UR10][R8.64] ;  /* 0x0000000a08108981 */ /* 0x0006a8000c1e1500 */
[----:B0-----:R-:W2:Y:S01]  /*cd60*/  LDL R151, [R1+0x8f4] ;  /* 0x0008f40001977983 */ /* 0x001ea20000100800 */
[----:B---3--:R-:W-:-:S03]  /*cd70*/  IADD3 R8, P1, R149, R2, RZ ;  /* 0x0000000295087210 */ /* 0x008fc60007f3e0ff */
[----:B------:R-:W3:Y:S01]  /*cd80*/  LDL R149, [R1+0x8f0] ;  /* 0x0008f00001957983 */ /* 0x000ee20000100800 */
[----:B------:R-:W-:Y:S01]  /*cd90*/  PRMT R14, RZ, 0x7610, R14 ;  /* 0x00007610ff0e7816 */ /* 0x000fe2000000000e */
[----:B----4-:R-:W-:Y:S02]  /*cda0*/  IMAD.X R9, R12, 0x1, R0, P1 ;  /* 0x000000010c097824 */ /* 0x010fe400008e0600 */
[----:B------:R-:W4:Y:S04]  /*cdb0*/  LDL R12, [R1+0x7a4] ;  /* 0x0007a400010c7983 */ /* 0x000f280000100800 */
[----:B------:R0:W4:Y:S02]  /*cdc0*/  @!P0 LDG.E.U16 R15, desc[UR10][R8.64] ;  /* 0x0000000a080f8981 */ /* 0x000124000c1e1500 */
[----:B0-----:R-:W-:-:S02]  /*cdd0*/  IADD3 R8, P1, R7, R2, RZ ;  /* 0x0000000207087210 */ /* 0x001fc40007f3e0ff */
[----:B------:R-:W4:Y:S03]  /*cde0*/  LDL R7, [R1+0x8ec] ;  /* 0x0008ec0001077983 */ /* 0x000f260000100800 */
[----:B------:R-:W-:Y:S02]  /*cdf0*/  IMAD.X R9, R4, 0x1, R0, P1 ;  /* 0x0000000104097824 */ /* 0x000fe400008e0600 */
[----:B------:R-:W4:Y:S04]  /*ce00*/  LDL R4, [R1+0x79c] ;  /* 0x00079c0001047983 */ /* 0x000f280000100800 */
[----:B------:R0:W4:Y:S01]  /*ce10*/  @!P0 LDG.E.U16 R14, desc[UR10][R8.64] ;  /* 0x0000000a080e8981 */ /* 0x000122000c1e1500 */
[----:B------:R-:W-:-:S02]  /*ce20*/  PRMT R11, RZ, 0x7610, R11 ;  /* 0x00007610ff0b7816 */ /* 0x000fc4000000000b */
[-C--:B0-----:R-:W-:Y:S02]  /*ce30*/  IADD3 R8, P1, R6, R2.reuse, RZ ;  /* 0x0000000206087210 */ /* 0x081fe40007f3e0ff */
[----:B------:R-:W-:Y:S01]  /*ce40*/  PRMT R10, RZ, 0x7610, R10 ;  /* 0x00007610ff0a7816 */ /* 0x000fe2000000000a */
[----:B------:R-:W4:Y:S02]  /*ce50*/  LDL R6, [R1+0x78c] ;  /* 0x00078c0001067983 */ /* 0x000f240000100800 */
[----:B--2---:R-:W-:Y:S02]  /*ce60*/  IMAD.X R9, R5, 0x1, R0, P1 ;  /* 0x0000000105097824 */ /* 0x004fe400008e0600 */
[----:B------:R-:W2:Y:S04]  /*ce70*/  LDL R5, [R1+0x794] ;  /* 0x0007940001057983 */ /* 0x000ea80000100800 */
[----:B------:R0:W2:Y:S02]  /*ce80*/  @!P0 LDG.E.U16 R11, desc[UR10][R8.64] ;  /* 0x0000000a080b8981 */ /* 0x0000a4000c1e1500 */
[----:B0-----:R-:W-:-:S05]  /*ce90*/  IADD3 R8, P1, R151, R2, RZ ;  /* 0x0000000297087210 */ /* 0x001fca0007f3e0ff */
[----:B------:R-:W-:-:S05]  /*cea0*/  IMAD.X R9, R210, 0x1, R0, P1 ;  /* 0x00000001d2097824 */ /* 0x000fca00008e0600 */
[----:B------:R3:W2:Y:S02]  /*ceb0*/  @!P0 LDG.E.U16 R10, desc[UR10][R8.64] ;  /* 0x0000000a080a8981 */ /* 0x0006a4000c1e1500 */
[----:B---3--:R-:W-:Y:S02]  /*cec0*/  IADD3 R8, P1, R149, R2, RZ ;  /* 0x0000000295087210 */ /* 0x008fe40007f3e0ff */
[----:B------:R-:W3:Y:S01]  /*ced0*/  LDL R149, [R1+0x8e0] ;  /* 0x0008e00001957983 */ /* 0x000ee20000100800 */
[C---:B------:R-:W-:Y:S01]  /*cee0*/  IMAD.SHL.U32 R211, R232.reuse, 0x2, RZ ;  /* 0x00000002e8d37824 */ /* 0x040fe200078e00ff */
[----:B------:R-:W-:-:S04]  /*cef0*/  LOP3.LUT R207, R232, 0x40, RZ, 0xc0, !PT ;  /* 0x00000040e8cf7812 */ /* 0x000fc800078ec0ff */
[----:B------:R-:W-:Y:S02]  /*cf00*/  LOP3.LUT R211, R211, 0x7e, RZ, 0xc0, !PT ;  /* 0x0000007ed3d37812 */ /* 0x000fe400078ec0ff */
[----:B------:R-:W-:Y:S01]  /*cf10*/  PRMT R185, RZ, 0x7610, R185 ;  /* 0x00007610ffb97816 */ /* 0x000fe200000000b9 */
[----:B----4-:R-:W-:Y:S02]  /*cf20*/  IMAD.X R9, R12, 0x1, R0, P1 ;  /* 0x000000010c097824 */ /* 0x010fe400008e0600 */
[----:B------:R-:W4:Y:S04]  /*cf30*/  LDL R12, [R1+0x784] ;  /* 0x00078400010c7983 */ /* 0x000f280000100800 */
[----:B------:R0:W4:Y:S01]  /*cf40*/  @!P0 LDG.E.U16 R186, desc[UR10][R8.64] ;  /* 0x0000000a08ba8981 */ /* 0x000122000c1e1500 */
[----:B------:R-:W-:-:S03]  /*cf50*/  IMAD R207, R207, 0x40, R211 ;  /* 0x00000040cfcf7824 */ /* 0x000fc600078e02d3 */
[----:B------:R-:W4:Y:S01]  /*cf60*/  LDL R211, [R1+0x774] ;  /* 0x0007740001d37983 */ /* 0x000f220000100800 */
[----:B0-----:R-:W-:-:S03]  /*cf70*/  IADD3 R8, P1, R7, R2, RZ ;  /* 0x0000000207087210 */ /* 0x001fc60007f3e0ff */
[----:B------:R-:W4:Y:S02]  /*cf80*/  LDL R7, [R1+0x8dc] ;  /* 0x0008dc0001077983 */ /* 0x000f240000100800 */
[----:B------:R-:W-:Y:S02]  /*cf90*/  IMAD.X R9, R4, 0x1, R0, P1 ;  /* 0x0000000104097824 */ /* 0x000fe400008e0600 */
[----:B------:R-:W4:Y:S01]  /*cfa0*/  LDL R4, [R1+0x77c] ;  /* 0x00077c0001047983 */ /* 0x000f220000100800 */
[----:B------:R-:W-:-:S03]  /*cfb0*/  LOP3.LUT R207, R207, 0x30, RZ, 0x3c, !PT ;  /* 0x00000030cfcf7812 */ /* 0x000fc600078e3cff */
[----:B------:R0:W4:Y:S04]  /*cfc0*/  @!P0 LDG.E.U16 R185, desc[UR10][R8.64] ;  /* 0x0000000a08b98981 */ /* 0x000128000c1e1500 */
[----:B------:R-:W-:Y:S01]  /*cfd0*/  STS.U16 [R207+UR8+0x8180], R152 ;  /* 0x00818098cf007988 */ /* 0x000fe20008000408 */
[----:B0-----:R-:W-:-:S03]  /*cfe0*/  IADD3 R8, P1, R209, R2, RZ ;  /* 0x00000002d1087210 */ /* 0x001fc60007f3e0ff */
[----:B------:R-:W-:Y:S04]  /*cff0*/  STS.U16 [R207+UR8+0x8580], R153 ;  /* 0x00858099cf007988 */ /* 0x000fe80008000408 */
[----:B------:R-:W-:Y:S04]  /*d000*/  STS.U16 [R207+UR8+0x8980], R154 ;  /* 0x0089809acf007988 */ /* 0x000fe80008000408 */
[----:B------:R0:W-:Y:S01]  /*d010*/  STS.U16 [R207+UR8+0x8d80], R155 ;  /* 0x008d809bcf007988 */ /* 0x0001e20008000408 */
[----:B--2---:R-:W-:-:S03]  /*d020*/  IMAD.X R9, R5, 0x1, R0, P1 ;  /* 0x0000000105097824 */ /* 0x004fc600008e0600 */
[----:B------:R-:W2:Y:S01]  /*d030*/  LDL R5, [R1+0x8d4] ;  /* 0x0008d40001057983 */ /* 0x000ea20000100800 */
[----:B------:R-:W-:Y:S02]  /*d040*/  PRMT R184, RZ, 0x7610, R184 ;  /* 0x00007610ffb87816 */ /* 0x000fe400000000b8 */
[C---:B------:R-:W-:Y:S01]  /*d050*/  LOP3.LUT R151, R232.reuse, 0x40, RZ, 0xc0, !PT ;  /* 0x00000040e8977812 */ /* 0x040fe200078ec0ff */
[----:B------:R-:W2:Y:S01]  /*d060*/  LDL R209, [R1+0x76c] ;  /* 0x00076c0001d17983 */ /* 0x000ea20000100800 */
[----:B0-----:R-:W-:-:S03]  /*d070*/  IMAD.SHL.U32 R207, R232, 0x2, RZ ;  /* 0x00000002e8cf7824 */ /* 0x001fc600078e00ff */
[----:B------:R0:W2:Y:S02]  /*d080*/  @!P0 LDG.E.U16 R184, desc[UR10][R8.64] ;  /* 0x0000000a08b88981 */ /* 0x0000a4000c1e1500 */
[----:B------:R-:W-:-:S05]  /*d090*/  LOP3.LUT R207, R207, 0x7e, RZ, 0xc0, !PT ;  /* 0x0000007ecfcf7812 */ /* 0x000fca00078ec0ff */
[----:B------:R-:W-:Y:S01]  /*d0a0*/  IMAD R151, R151, 0x40, R207 ;  /* 0x0000004097977824 */ /* 0x000fe200078e02cf */
[----:B0-----:R-:W-:Y:S01]  /*d0b0*/  IADD3 R8, P1, R150, R2, RZ ;  /* 0x0000000296087210 */ /* 0x001fe20007f3e0ff */
[----:B------:R-:W2:Y:S01]  /*d0c0*/  LDL R207, [R1+0x8d0] ;  /* 0x0008d00001cf7983 */ /* 0x000ea20000100800 */
[----:B------:R-:W-:-:S03]  /*d0d0*/  PRMT R183, RZ, 0x7610, R183 ;  /* 0x00007610ffb77816 */ /* 0x000fc600000000b7 */
[----:B------:R-:W-:Y:S01]  /*d0e0*/  IMAD.X R9, R6, 0x1, R0, P1 ;  /* 0x0000000106097824 */ /* 0x000fe200008e0600 */
[----:B------:R-:W2:Y:S04]  /*d0f0*/  LDL R150, [R1+0x764] ;  /* 0x0007640001967983 */ /* 0x000ea80000100800 */
[----:B------:R3:W2:Y:S01]  /*d100*/  @!P0 LDG.E.U16 R183, desc[UR10][R8.64] ;  /* 0x0000000a08b78981 */ /* 0x0006a2000c1e1500 */
[----:B------:R-:W-:-:S05]  /*d110*/  LOP3.LUT R151, R151, 0x40, RZ, 0x3c, !PT ;  /* 0x0000004097977812 */ /* 0x000fca00078e3cff */
[----:B------:R-:W-:Y:S04]  /*d120*/  STS.U16 [R151+UR8+0x8200], R156 ;  /* 0x0082009c97007988 */ /* 0x000fe80008000408 */
[----:B------:R-:W-:Y:S04]  /*d130*/  STS.U16 [R151+UR8+0x8600], R157 ;  /* 0x0086009d97007988 */ /* 0x000fe80008000408 */
[----:B------:R-:W-:Y:S04]  /*d140*/  STS.U16 [R151+UR8+0x8a00], R158 ;  /* 0x008a009e97007988 */ /* 0x000fe80008000408 */
[----:B------:R0:W-:Y:S04]  /*d150*/  STS.U16 [R151+UR8+0x8e00], R159 ;  /* 0x008e009f97007988 */ /* 0x0001e80008000408 */
[----:B0-----:R-:W2:Y:S01]  /*d160*/  LDL R151, [R1+0x75c] ;  /* 0x00075c0001977983 */ /* 0x001ea20000100800 */
[----:B---3--:R-:W-:-:S03]  /*d170*/  IADD3 R8, P1, R149, R2, RZ ;  /* 0x0000000295087210 */ /* 0x008fc60007f3e0ff */
[----:B------:R-:W3:Y:S01]  /*d180*/  LDL R149, [R1+0x8cc] ;  /* 0x0008cc0001957983 */ /* 0x000ee20000100800 */
[----:B------:R-:W-:Y:S02]  /*d190*/  PRMT R182, RZ, 0x7610, R182 ;  /* 0x00007610ffb67816 */ /* 0x000fe400000000b6 */
[----:B------:R-:W-:Y:S01]  /*d1a0*/  PRMT R181, RZ, 0x7610, R181 ;  /* 0x00007610ffb57816 */ /* 0x000fe200000000b5 */
[----:B----4-:R-:W-:Y:S01]  /*d1b0*/  IMAD.X R9, R12, 0x1, R0, P1 ;  /* 0x000000010c097824 */ /* 0x010fe200008e0600 */
[----:B------:R-:W-:Y:S01]  /*d1c0*/  PRMT R180, RZ, 0x7610, R180 ;  /* 0x00007610ffb47816 */ /* 0x000fe200000000b4 */
[----:B------:R-:W4:Y:S04]  /*d1d0*/  LDL R12, [R1+0x8c8] ;  /* 0x0008c800010c7983 */ /* 0x000f280000100800 */
[----:B------:R0:W4:Y:S02]  /*d1e0*/  @!P0 LDG.E.U16 R182, desc[UR10][R8.64] ;  /* 0x0000000a08b68981 */ /* 0x000124000c1e1500 */
[----:B0-----:R-:W-:-:S02]  /*d1f0*/  IADD3 R8, P1, R7, R2, RZ ;  /* 0x0000000207087210 */ /* 0x001fc40007f3e0ff */
[----:B------:R-:W4:Y:S03]  /*d200*/  LDL R7, [R1+0x754] ;  /* 0x0007540001077983 */ /* 0x000f260000100800 */
[----:B------:R-:W-:Y:S01]  /*d210*/  IMAD.X R9, R4, 0x1, R0, P1 ;  /* 0x0000000104097824 */ /* 0x000fe200008e0600 */
[----:B------:R-:W-:Y:S01]  /*d220*/  PRMT R179, RZ, 0x7610, R179 ;  /* 0x00007610ffb37816 */ /* 0x000fe200000000b3 */
[----:B------:R-:W4:Y:S04]  /*d230*/  LDL R4, [R1+0x74c] ;  /* 0x00074c0001047983 */ /* 0x000f280000100800 */
[----:B------:R0:W4:Y:S02]  /*d240*/  @!P0 LDG.E.U16 R181, desc[UR10][R8.64] ;  /* 0x0000000a08b58981 */ /* 0x000124000c1e1500 */
[----:B0-----:R-:W-:-:S05]  /*d250*/  IADD3 R8, P1, R212, R2, RZ ;  /* 0x00000002d4087210 */ /* 0x001fca0007f3e0ff */
[----:B------:R-:W-:-:S05]  /*d260*/  IMAD.X R9, R211, 0x1, R0, P1 ;  /* 0x00000001d3097824 */ /* 0x000fca00008e0600 */
[----:B------:R2:W4:Y:S02]  /*d270*/  @!P0 LDG.E.U16 R180, desc[UR10][R8.64] ;  /* 0x0000000a08b48981 */ /* 0x000524000c1e1500 */
[----:B--2---:R-:W-:-:S05]  /*d280*/  IADD3 R8, P1, R5, R2, RZ ;  /* 0x0000000205087210 */ /* 0x004fca0007f3e0ff */
[----:B------:R-:W-:-:S05]  /*d290*/  IMAD.X R9, R209, 0x1, R0, P1 ;  /* 0x00000001d1097824 */ /* 0x000fca00008e0600 */
[----:B------:R0:W2:Y:S01]  /*d2a0*/  @!P0 LDG.E.U16 R179, desc[UR10][R8.64] ;  /* 0x0000000a08b38981 */ /* 0x0000a2000c1e1500 */
[----:B------:R-:W-:Y:S02]  /*d2b0*/  PRMT R178, RZ, 0x7610, R178 ;  /* 0x00007610ffb27816 */ /* 0x000fe400000000b2 */
[----:B0-----:R-:W-:-:S05]  /*d2c0*/  IADD3 R8, P1, R207, R2, RZ ;  /* 0x00000002cf087210 */ /* 0x001fca0007f3e0ff */
[----:B------:R-:W-:Y:S02]  /*d2d0*/  IMAD.X R9, R150, 0x1, R0, P1 ;  /* 0x0000000196097824 */ /* 0x000fe400008e0600 */
[----:B------:R-:W2:Y:S04]  /*d2e0*/  LDL.LU R150, [R1+0x8c4] ;  /* 0x0008c40001967983 */ /* 0x000ea80000300800 */
[----:B------:R3:W2:Y:S01]  /*d2f0*/  @!P0 LDG.E.U16 R178, desc[UR10][R8.64] ;  /* 0x0000000a08b28981 */ /* 0x0006a2000c1e1500 */
[C---:B------:R-:W-:Y:S01]  /*d300*/  IMAD.SHL.U32 R210, R232.reuse, 0x2, RZ ;  /* 0x00000002e8d27824 */ /* 0x040fe200078e00ff */
[----:B------:R-:W-:-:S04]  /*d310*/  LOP3.LUT R6, R232, 0x40, RZ, 0xc0, !PT ;  /* 0x00000040e8067812 */ /* 0x000fc800078ec0ff */
[----:B------:R-:W-:-:S05]  /*d320*/  LOP3.LUT R210, R210, 0x7e, RZ, 0xc0, !PT ;  /* 0x0000007ed2d27812 */ /* 0x000fca00078ec0ff */
[----:B------:R-:W-:Y:S01]  /*d330*/  IMAD R6, R6, 0x40, R210 ;  /* 0x0000004006067824 */ /* 0x000fe200078e02d2 */
[----:B---3--:R-:W-:Y:S02]  /*d340*/  IADD3 R8, P1, R149, R2, RZ ;  /* 0x0000000295087210 */ /* 0x008fe40007f3e0ff */
[----:B------:R-:W3:Y:S04]  /*d350*/  LDL.LU R149, [R1+0x744] ;  /* 0x0007440001957983 */ /* 0x000ee80000300800 */
[----:B------:R-:W3:Y:S01]  /*d360*/  LDL.LU R231, [R1+0x8c0] ;  /* 0x0008c00001e77983 */ /* 0x000ee20000300800 */
[----:B------:R-:W-:-:S03]  /*d370*/  IMAD.X R9, R151, 0x1, R0, P1 ;  /* 0x0000000197097824 */ /* 0x000fc600008e0600 */
[----:B------:R-:W3:Y:S04]  /*d380*/  LDL.LU R230, [R1+0x73c] ;  /* 0x00073c0001e67983 */ /* 0x000ee80000300800 */
[----:B------:R-:W3:Y:S04]  /*d390*/  LDL R217, [R1+0x8b8] ;  /* 0x0008b80001d97983 */ /* 0x000ee80000100800 */
[----:B------:R-:W3:Y:S04]  /*d3a0*/  LDL R210, [R1+0x72c] ;  /* 0x00072c0001d27983 */ /* 0x000ee80000100800 */
[----:B------:R-:W3:Y:S04]  /*d3b0*/  LDL R216, [R1+0x8b4] ;  /* 0x0008b40001d87983 */ /* 0x000ee80000100800 */
[----:B------:R-:W3:Y:S04]  /*d3c0*/  LDL R209, [R1+0x724] ;  /* 0x0007240001d17983 */ /* 0x000ee80000100800 */
[----:B------:R-:W3:Y:S04]  /*d3d0*/  LDL R215, [R1+0x8b0] ;  /* 0x0008b00001d77983 */ /* 0x000ee80000100800 */
[----:B------:R-:W3:Y:S04]  /*d3e0*/  LDL R151, [R1+0x71c] ;  /* 0x00071c0001977983 */ /* 0x000ee80000100800 */
[----:B------:R-:W3:Y:S04]  /*d3f0*/  LDL.LU R229, [R1+0x734] ;  /* 0x0007340001e57983 */ /* 0x000ee80000300800 */
[----:B------:R-:W3:Y:S01]  /*d400*/  LDL.LU R228, [R1+0x8bc] ;  /* 0x0008bc0001e47983 */ /* 0x000ee20000300800 */
[----:B------:R-:W-:-:S05]  /*d410*/  LOP3.LUT R6, R6, 0x50, RZ, 0x3c, !PT ;  /* 0x0000005006067812 */ /* 0x000fca00078e3cff */
[----:B------:R-:W-:Y:S04]  /*d420*/  STS.U16 [R6+UR8+0x8280], R160 ;  /* 0x008280a006007988 */ /* 0x000fe80008000408 */
[----:B------:R-:W-:Y:S04]  /*d430*/  STS.U16 [R6+UR8+0x8680], R161 ;  /* 0x008680a106007988 */ /* 0x000fe80008000408 */
[----:B------:R-:W-:Y:S01]  /*d440*/  STS.U16 [R6+UR8+0x8a80], R162 ;  /* 0x008a80a206007988 */ /* 0x000fe20008000408 */
[----:B------:R-:W-:-:S03]  /*d450*/  PRMT R172, RZ, 0x7610, R172 ;  /* 0x00007610ffac7816 */ /* 0x000fc600000000ac */
[----:B------:R0:W-:Y:S01]  /*d460*/  STS.U16 [R6+UR8+0x8e80], R163 ;  /* 0x008e80a306007988 */ /* 0x0001e20008000408 */
[----:B------:R-:W-:-:S03]  /*d470*/  LOP3.LUT R5, R232, 0x40, RZ, 0xc0, !PT ;  /* 0x00000040e8057812 */ /* 0x000fc600078ec0ff */
[----:B------:R4:W3:Y:S01]  /*d480*/  @!P0 LDG.E.U16 R172, desc[UR10][R8.64] ;  /* 0x0000000a08ac8981 */ /* 0x0008e2000c1e1500 */
[----:B0-----:R-:W-:-:S05]  /*d490*/  IMAD.SHL.U32 R6, R232, 0x2, RZ ;  /* 0x00000002e8067824 */ /* 0x001fca00078e00ff */
[----:B------:R-:W-:Y:S02]  /*d4a0*/  LOP3.LUT R6, R6, 0x7e, RZ, 0xc0, !PT ;  /* 0x0000007e06067812 */ /* 0x000fe400078ec0ff */
[----:B----4-:R-:W-:-:S03]  /*d4b0*/  IADD3 R8, P1, R12, R2, RZ ;  /* 0x000000020c087210 */ /* 0x010fc60007f3e0ff */
[----:B------:R-:W-:Y:S01]  /*d4c0*/  IMAD R5, R5, 0x40, R6 ;  /* 0x0000004005057824 */ /* 0x000fe200078e0206 */
[----:B------:R-:W-:Y:S01]  /*d4d0*/  PRMT R171, RZ, 0x7610, R171 ;  /* 0x00007610ffab7816 */ /* 0x000fe200000000ab */
[----:B------:R-:W-:-:S03]  /*d4e0*/  IMAD.X R9, R7, 0x1, R0, P1 ;  /* 0x0000000107097824 */ /* 0x000fc600008e0600 */
[----:B------:R-:W-:Y:S02]  /*d4f0*/  LOP3.LUT R5, R5, 0x60, RZ, 0x3c, !PT ;  /* 0x0000006005057812 */ /* 0x000fe400078e3cff */
[----:B------:R0:W4:Y:S04]  /*d500*/  @!P0 LDG.E.U16 R171, desc[UR10][R8.64] ;  /* 0x0000000a08ab8981 */ /* 0x000128000c1e1500 */
[----:B------:R-:W-:Y:S04]  /*d510*/  STS.U16 [R5+UR8+0x8300], R164 ;  /* 0x008300a405007988 */ /* 0x000fe80008000408 */
[----:B------:R-:W-:Y:S01]  /*d520*/  STS.U16 [R5+UR8+0x8700], R165 ;  /* 0x008700a505007988 */ /* 0x000fe20008000408 */
[----:B0-----:R-:W-:-:S03]  /*d530*/  IADD3 R8, P1, R4, R2, RZ ;  /* 0x0000000204087210 */ /* 0x001fc60007f3e0ff */
[----:B------:R-:W-:Y:S04]  /*d540*/  STS.U16 [R5+UR8+0x8b00], R166 ;  /* 0x008b00a605007988 */ /* 0x000fe80008000408 */
[----:B------:R0:W-:Y:S01]  /*d550*/  STS.U16 [R5+UR8+0x8f00], R167 ;  /* 0x008f00a705007988 */ /* 0x0001e20008000408 */
[----:B------:R-:W-:Y:S01]  /*d560*/  IMAD.X R9, R241, 0x1, R0, P1 ;  /* 0x00000001f1097824 */ /* 0x000fe200008e0600 */
[----:B0-----:R-:W-:-:S06]  /*d570*/  PRMT R167, RZ, 0x7610, R167 ;  /* 0x00007610ffa77816 */ /* 0x001fcc00000000a7 */
[----:B------:R2:W4:Y:S01]  /*d580*/  @!P0 LDG.E.U16 R167, desc[UR10][R8.64] ;  /* 0x0000000a08a78981 */ /* 0x000522000c1e1500 */
[----:B------:R-:W-:Y:S02]  /*d590*/  PRMT R164, RZ, 0x7610, R164 ;  /* 0x00007610ffa47816 */ /* 0x000fe400000000a4 */
[----:B--2---:R-:W-:Y:S01]  /*d5a0*/  IADD3 R8, P1, R150, R2, RZ ;  /* 0x0000000296087210 */ /* 0x004fe20007f3e0ff */
[C---:B------:R-:W-:Y:S01]  /*d5b0*/  IMAD.SHL.U32 R5, R232.reuse, 0x2, RZ ;  /* 0x00000002e8057824 */ /* 0x040fe200078e00ff */
[----:B------:R-:W-:Y:S01]  /*d5c0*/  PRMT R163, RZ, 0x7610, R163 ;  /* 0x00007610ffa37816 */ /* 0x000fe200000000a3 */
[----:B------:R-:W-:Y:S01]  /*d5d0*/  STL [R1+0xe58], R241 ;  /* 0x000e58f101007387 */ /* 0x000fe20000100800 */
[----:B------:R-:W-:Y:S02]  /*d5e0*/  LOP3.LUT R4, R232, 0x40, RZ, 0xc0, !PT ;  /* 0x00000040e8047812 */ /* 0x000fe400078ec0ff */
[----:B------:R-:W-:Y:S01]  /*d5f0*/  LOP3.LUT R5, R5, 0x7e, RZ, 0xc0, !PT ;  /* 0x0000007e05057812 */ /* 0x000fe200078ec0ff */
[----:B------:R-:W2:Y:S04]  /*d600*/  LDL R214, [R1+0x8ac] ;  /* 0x0008ac0001d67983 */ /* 0x000ea80000100800 */
[----:B------:R-:W4:Y:S01]  /*d610*/  LDL R213, [R1+0x714] ;  /* 0x0007140001d57983 */ /* 0x000f220000100800 */
[----:B------:R-:W-:Y:S01]  /*d620*/  IMAD R4, R4, 0x40, R5 ;  /* 0x0000004004047824 */ /* 0x000fe200078e0205 */
[----:B------:R-:W-:-:S02]  /*d630*/  PRMT R162, RZ, 0x7610, R162 ;  /* 0x00007610ffa27816 */ /* 0x000fc400000000a2 */
[----:B------:R-:W4:Y:S02]  /*d640*/  LDL R212, [R1+0x8a8] ;  /* 0x0008a80001d47983 */ /* 0x000f240000100800 */
[----:B------:R-:W-:Y:S02]  /*d650*/  LOP3.LUT R4, R4, 0x70, RZ, 0x3c, !PT ;  /* 0x0000007004047812 */ /* 0x000fe400078e3cff */
[----:B------:R-:W4:Y:S04]  /*d660*/  LDL R211, [R1+0x70c] ;  /* 0x00070c0001d37983 */ /* 0x000f280000100800 */
[----:B------:R-:W-:Y:S04]  /*d670*/  STS.U16 [R4+UR8+0x8380], R168 ;  /* 0x008380a804007988 */ /* 0x000fe80008000408 */
[----:B------:R-:W4:Y:S01]  /*d680*/  LDL.LU R12, [R1+0x838] ;  /* 0x00083800010c7983 */ /* 0x000f220000300800 */
[----:B------:R-:W-:-:S03]  /*d690*/  PRMT R161, RZ, 0x7610, R161 ;  /* 0x00007610ffa17816 */ /* 0x000fc600000000a1 */
[----:B------:R-:W-:Y:S04]  /*d6a0*/  STS.U16 [R4+UR8+0x8780], R169 ;  /* 0x008780a904007988 */ /* 0x000fe80008000408 */
[----:B------:R-:W4:Y:S04]  /*d6b0*/  LDL.LU R6, [R1+0x93c] ;  /* 0x00093c0001067983 */ /* 0x000f280000300800 */
[----:B------:R-:W-:Y:S04]  /*d6c0*/  STS.U16 [R4+UR8+0x8b80], R170 ;  /* 0x008b80aa04007988 */ /* 0x000fe80008000408 */
[----:B------:R-:W4:Y:S04]  /*d6d0*/  LDL.LU R7, [R1+0x840] ;  /* 0x0008400001077983 */ /* 0x000f280000300800 */
[----:B------:R0:W-:Y:S04]  /*d6e0*/  STS.U16 [R4+UR8+0x8f80], R173 ;  /* 0x008f80ad04007988 */ /* 0x0001e80008000408 */
[----:B------:R-:W4:Y:S04]  /*d6f0*/  LDL.LU R5, [R1+0x940] ;  /* 0x0009400001057983 */ /* 0x000f280000300800 */
[----:B0-----:R-:W4:Y:S04]  /*d700*/  LDL.LU R4, [R1+0x848] ;  /* 0x0008480001047983 */ /* 0x001f280000300800 */
[----:B------:R-:W4:Y:S01]  /*d710*/  LDL.LU R207, [R1+0x944] ;  /* 0x0009440001cf7983 */ /* 0x000f220000300800 */
[----:B------:R-:W-:-:S02]  /*d720*/  PRMT R160, RZ, 0x7610, R160 ;  /* 0x00007610ffa07816 */ /* 0x000fc400000000a0 */
[----:B------:R-:W-:Y:S01]  /*d730*/  PRMT R159, RZ, 0x7610, R159 ;  /* 0x00007610ff9f7816 */ /* 0x000fe2000000009f */
[----:B------:R-:W4:Y:S01]  /*d740*/  LDL R221, [R1+0x6d4] ;  /* 0x0006d40001dd7983 */ /* 0x000f220000100800 */
[----:B------:R-:W-:Y:S02]  /*d750*/  PRMT R158, RZ, 0x7610, R158 ;  /* 0x00007610ff9e7816 */ /* 0x000fe4000000009e */
[----:B------:R-:W-:Y:S01]  /*d760*/  PRMT R157, RZ, 0x7610, R157 ;  /* 0x00007610ff9d7816 */ /* 0x000fe2000000009d */
[----:B------:R-:W4:Y:S01]  /*d770*/  LDL R220, [R1+0x888] ;  /* 0x0008880001dc7983 */ /* 0x000f220000100800 */
[----:B------:R-:W-:Y:S02]  /*d780*/  PRMT R156, RZ, 0x7610, R156 ;  /* 0x00007610ff9c7816 */ /* 0x000fe4000000009c */
[----:B------:R-:W-:Y:S01]  /*d790*/  PRMT R155, RZ, 0x7610, R155 ;  /* 0x00007610ff9b7816 */ /* 0x000fe2000000009b */
[----:B------:R-:W4:Y:S01]  /*d7a0*/  LDL R219, [R1+0x6cc] ;  /* 0x0006cc0001db7983 */ /* 0x000f220000100800 */
[----:B---3--:R-:W-:Y:S01]  /*d7b0*/  IMAD.X R9, R149, 0x1, R0, P1 ;  /* 0x0000000195097824 */ /* 0x008fe200008e0600 */
[----:B------:R-:W-:-:S02]  /*d7c0*/  PRMT R154, RZ, 0x7610, R154 ;  /* 0x00007610ff9a7816 */ /* 0x000fc4000000009a */
[----:B------:R-:W-:Y:S02]  /*d7d0*/  PRMT R153, RZ, 0x7610, R153 ;  /* 0x00007610ff997816 */ /* 0x000fe40000000099 */
[----:B------:R-:W-:Y:S01]  /*d7e0*/  PRMT R152, RZ, 0x7610, R152 ;  /* 0x00007610ff987816 */ /* 0x000fe20000000098 */
[----:B------:R0:W3:Y:S01]  /*d7f0*/  @!P0 LDG.E.U16 R164, desc[UR10][R8.64] ;  /* 0x0000000a08a48981 */ /* 0x0000e2000c1e1500 */
[----:B------:R-:W-:Y:S02]  /*d800*/  PRMT R23, RZ, 0x7610, R23 ;  /* 0x00007610ff177816 */ /* 0x000fe40000000017 */
[----:B------:R-:W-:Y:S02]  /*d810*/  PRMT R22, RZ, 0x7610, R22 ;  /* 0x00007610ff167816 */ /* 0x000fe40000000016 */
[----:B------:R-:W-:Y:S02]  /*d820*/  PRMT R21, RZ, 0x7610, R21 ;  /* 0x00007610ff157816 */ /* 0x000fe40000000015 */
[----:B------:R-:W-:Y:S01]  /*d830*/  PRMT R20, RZ, 0x7610, R20 ;  /* 0x00007610ff147816 */ /* 0x000fe20000000014 */
[----:B------:R1:W-:Y:S01]  /*d840*/  STS.U16 [R3+UR8+0x1a00], R19 ;  /* 0x001a001303007988 */ /* 0x0003e20008000408 */
[----:B0-----:R-:W-:-:S03]  /*d850*/  IADD3 R8, P1, R231, R2, RZ ;  /* 0x00000002e7087210 */ /* 0x001fc60007f3e0ff */
[----:B------:R0:W-:Y:S02]  /*d860*/  STS.U16 [R3+UR8+0x1c00], R18 ;  /* 0x001c001203007988 */ /* 0x0001e40008000408 */
[----:B------:R-:W-:Y:S02]  /*d870*/  IMAD.X R9, R230, 0x1, R0, P1 ;  /* 0x00000001e6097824 */ /* 0x000fe400008e0600 */
[----:B------:R0:W-:Y:S04]  /*d880*/  STS.U16 [R3+UR8+0x1e00], R17 ;  /* 0x001e001103007988 */ /* 0x0001e80008000408 */
[----:B------:R1:W3:Y:S04]  /*d890*/  @!P0 LDG.E.U16 R163, desc[UR10][R8.64] ;  /* 0x0000000a08a38981 */ /* 0x0002e8000c1e1500 */
[----:B------:R-:W3:Y:S01]  /*d8a0*/  LDL R241, [R1+0x938] ;  /* 0x0009380001f17983 */ /* 0x000ee20000100800 */
[----:B-1----:R-:W-:-:S05]  /*d8b0*/  IADD3 R8, P1, R228, R2, RZ ;  /* 0x00000002e4087210 */ /* 0x002fca0007f3e0ff */
[----:B------:R-:W-:-:S05]  /*d8c0*/  IMAD.X R9, R229, 0x1, R0, P1 ;  /* 0x00000001e5097824 */ /* 0x000fca00008e0600 */
[----:B------:R1:W3:Y:S02]  /*d8d0*/  @!P0 LDG.E.U16 R162, desc[UR10][R8.64] ;  /* 0x0000000a08a28981 */ /* 0x0002e4000c1e1500 */
[-C--:B-1----:R-:W-:Y:S02]  /*d8e0*/  IADD3 R8, P1, R217, R2.reuse, RZ ;  /* 0x00000002d9087210 */ /* 0x082fe40007f3e0ff */
[----:B------:R-:W3:Y:S03]  /*d8f0*/  LDL R217, [R1+0x8a4] ;  /* 0x0008a40001d97983 */ /* 0x000ee60000100800 */
[----:B------:R-:W-:Y:S02]  /*d900*/  IMAD.X R9, R210, 0x1, R0, P1 ;  /* 0x00000001d2097824 */ /* 0x000fe400008e0600 */
[----:B------:R-:W3:Y:S04]  /*d910*/  LDL R210, [R1+0x704] ;  /* 0x0007040001d27983 */ /* 0x000ee80000100800 */
[----:B------:R1:W3:Y:S02]  /*d920*/  @!P0 LDG.E.U16 R161, desc[UR10][R8.64] ;  /* 0x0000000a08a18981 */ /* 0x0002e4000c1e1500 */
[----:B-1----:R-:W-:-:S02]  /*d930*/  IADD3 R8, P1, R216, R2, RZ ;  /* 0x00000002d8087210 */ /* 0x002fc40007f3e0ff */
        /* <DEDUP_REMOVED lines=9> */
[----:B--2---:R-:W-:-:S02]  /*d9d0*/  IADD3 R8, P1, R214, R2, RZ ;  /* 0x00000002d6087210 */ /* 0x004fc40007f3e0ff */
[----:B------:R-:W2:Y:S03]  /*d9e0*/  LDL R214, [R1+0x898] ;  /* 0x0008980001d67983 */ /* 0x000ea60000100800 */
[----:B----4-:R-:W-:Y:S02]  /*d9f0*/  IMAD.X R9, R213, 0x1, R0, P1 ;  /* 0x00000001d5097824 */ /* 0x010fe400008e0600 */
[----:B------:R-:W4:Y:S04]  /*da00*/  LDL R213, [R1+0x6ec] ;  /* 0x0006ec0001d57983 */ /* 0x000f280000100800 */
[----:B------:R1:W4:Y:S02]  /*da10*/  @!P0 LDG.E.U16 R158, desc[UR10][R8.64] ;  /* 0x0000000a089e8981 */ /* 0x000324000c1e1500 */
[----:B-1----:R-:W-:-:S02]  /*da20*/  IADD3 R8, P1, R212, R2, RZ ;  /* 0x00000002d4087210 */ /* 0x002fc40007f3e0ff */
[----:B------:R-:W4:Y:S03]  /*da30*/  LDL R212, [R1+0x894] ;  /* 0x0008940001d47983 */ /* 0x000f260000100800 */
[----:B------:R-:W-:Y:S02]  /*da40*/  IMAD.X R9, R211, 0x1, R0, P1 ;  /* 0x00000001d3097824 */ /* 0x000fe400008e0600 */
[----:B------:R-:W4:Y:S04]  /*da50*/  LDL R211, [R1+0x6e4] ;  /* 0x0006e40001d37983 */ /* 0x000f280000100800 */
[----:B------:R3:W4:Y:S02]  /*da60*/  @!P0 LDG.E.U16 R157, desc[UR10][R8.64] ;  /* 0x0000000a089d8981 */ /* 0x000724000c1e1500 */
[----:B---3--:R-:W-:-:S02]  /*da70*/  IADD3 R8, P1, R217, R2, RZ ;  /* 0x00000002d9087210 */ /* 0x008fc40007f3e0ff */
        /* <DEDUP_REMOVED lines=31> */
[----:B------:R-:W-:-:S05]  /*dc70*/  IMAD.X R9, R221, 0x1, R0, P1 ;  /* 0x00000001dd097824 */ /* 0x000fca00008e0600 */
[----:B------:R1:W3:Y:S02]  /*dc80*/  @!P0 LDG.E.U16 R22, desc[UR10][R8.64] ;  /* 0x0000000a08168981 */ /* 0x0002e4000c1e1500 */
[----:B-1----:R-:W-:-:S05]  /*dc90*/  IADD3 R8, P1, R220, R2, RZ ;  /* 0x00000002dc087210 */ /* 0x002fca0007f3e0ff */
[----:B------:R-:W-:-:S05]  /*dca0*/  IMAD.X R9, R219, 0x1, R0, P1 ;  /* 0x00000001db097824 */ /* 0x000fca00008e0600 */
[----:B------:R1:W3:Y:S02]  /*dcb0*/  @!P0 LDG.E.U16 R21, desc[UR10][R8.64] ;  /* 0x0000000a08158981 */ /* 0x0002e4000c1e1500 */
[----:B-1----:R-:W-:-:S05]  /*dcc0*/  IADD3 R8, P1, R217, R2, RZ ;  /* 0x00000002d9087210 */ /* 0x002fca0007f3e0ff */
[----:B------:R-:W-:-:S05]  /*dcd0*/  IMAD.X R9, R216, 0x1, R0, P1 ;  /* 0x00000001d8097824 */ /* 0x000fca00008e0600 */
[----:B------:R1:W3:Y:S01]  /*dce0*/  @!P0 LDG.E.U16 R20, desc[UR10][R8.64] ;  /* 0x0000000a08148981 */ /* 0x0002e2000c1e1500 */
[----:B------:R-:W-:Y:S02]  /*dcf0*/  PRMT R19, RZ, 0x7610, R19 ;  /* 0x00007610ff137816 */ /* 0x000fe40000000013 */
[----:B-1----:R-:W-:-:S05]  /*dd00*/  IADD3 R8, P1, R215, R2, RZ ;  /* 0x00000002d7087210 */ /* 0x002fca0007f3e0ff */
[----:B--2---:R-:W-:-:S05]  /*dd10*/  IMAD.X R9, R214, 0x1, R0, P1 ;  /* 0x00000001d6097824 */ /* 0x004fca00008e0600 */
[----:B------:R4:W2:Y:S01]  /*dd20*/  @!P0 LDG.E.U16 R19, desc[UR10][R8.64] ;  /* 0x0000000a08138981 */ /* 0x0008a2000c1e1500 */
[----:B0-----:R-:W-:Y:S02]  /*dd30*/  PRMT R18, RZ, 0x7610, R18 ;  /* 0x00007610ff127816 */ /* 0x001fe40000000012 */
[----:B----4-:R-:W-:-:S05]  /*dd40*/  IADD3 R8, P1, R213, R2, RZ ;  /* 0x00000002d5087210 */ /* 0x010fca0007f3e0ff */
[----:B------:R-:W-:-:S05]  /*dd50*/  IMAD.X R9, R212, 0x1, R0, P1 ;  /* 0x00000001d4097824 */ /* 0x000fca00008e0600 */
[----:B------:R0:W4:Y:S01]  /*dd60*/  @!P0 LDG.E.U16 R18, desc[UR10][R8.64] ;  /* 0x0000000a08128981 */ /* 0x000122000c1e1500 */
[----:B------:R-:W-:Y:S02]  /*dd70*/  PRMT R17, RZ, 0x7610, R17 ;  /* 0x00007610ff117816 */ /* 0x000fe40000000011 */
[----:B0-----:R-:W-:-:S05]  /*dd80*/  IADD3 R8, P1, R211, R2, RZ ;  /* 0x00000002d3087210 */ /* 0x001fca0007f3e0ff */
[----:B---3--:R-:W-:-:S05]  /*dd90*/  IMAD.X R9, R210, 0x1, R0, P1 ;  /* 0x00000001d2097824 */ /* 0x008fca00008e0600 */
[----:B------:R0:W3:Y:S02]  /*dda0*/  @!P0 LDG.E.U16 R17, desc[UR10][R8.64] ;  /* 0x0000000a08118981 */ /* 0x0000e4000c1e1500 */
[----:B0-----:R-:W-:-:S05]  /*ddb0*/  IADD3 R8, P1, R209, R2, RZ ;  /* 0x00000002d1087210 */ /* 0x001fca0007f3e0ff */
[----:B------:R-:W-:Y:S02]  /*ddc0*/  IMAD.X R9, R151, 0x1, R0, P1 ;  /* 0x0000000197097824 */ /* 0x000fe400008e0600 */
[----:B------:R-:W2:Y:S04]  /*ddd0*/  LDL R151, [R1+0x818] ;  /* 0x0008180001977983 */ /* 0x000ea80000100800 */
[----:B------:R-:W4:Y:S04]  /*dde0*/  LDL.LU R232, [R1+0x860] ;  /* 0x0008600001e87983 */ /* 0x000f280000300800 */
[----:B------:R-:W3:Y:S04]  /*ddf0*/  LDL.LU R227, [R1+0x69c] ;  /* 0x00069c0001e37983 */ /* 0x000ee80000300800 */
[----:B------:R-:W2:Y:S04]  /*de00*/  LDL.LU R226, [R1+0x654] ;  /* 0x0006540001e27983 */ /* 0x000ea80000300800 */
[----:B------:R-:W2:Y:S04]  /*de10*/  LDL.LU R225, [R1+0x850] ;  /* 0x0008500001e17983 */ /* 0x000ea80000300800 */
[----:B------:R-:W2:Y:S04]  /*de20*/  LDL.LU R224, [R1+0x858] ;  /* 0x0008580001e07983 */ /* 0x000ea80000300800 */
[----:B------:R-:W2:Y:S04]  /*de30*/  LDL.LU R223, [R1+0x664] ;  /* 0x0006640001df7983 */ /* 0x000ea80000300800 */
[----:B------:R-:W4:Y:S04]  /*de40*/  LDL.LU R222, [R1+0x694] ;  /* 0x0006940001de7983 */ /* 0x000f280000300800 */
[----:B------:R-:W2:Y:S04]  /*de50*/  LDL.LU R221, [R1+0x870] ;  /* 0x0008700001dd7983 */ /* 0x000ea80000300800 */
[----:B------:R-:W4:Y:S04]  /*de60*/  LDL.LU R220, [R1+0x85c] ;  /* 0x00085c0001dc7983 */ /* 0x000f280000300800 */
        /* <DEDUP_REMOVED lines=10> */
[----:B------:R0:W-:Y:S02]  /*df10*/  STS.U16 [R3+UR8+0x2000], R16 ;  /* 0x0020001003007988 */ /* 0x0001e40008000408 */
[----:B0-----:R-:W-:-:S02]  /*df20*/  PRMT R16, RZ, 0x7610, R16 ;  /* 0x00007610ff107816 */ /* 0x001fc40000000010 */
[----:B------:R0:W-:Y:S04]  /*df30*/  STS.U16 [R3+UR8+0x2200], R15 ;  /* 0x0022000f03007988 */ /* 0x0001e80008000408 */
[----:B------:R3:W4:Y:S01]  /*df40*/  @!P0 LDG.E.U16 R16, desc[UR10][R8.64] ;  /* 0x0000000a08108981 */ /* 0x000722000c1e1500 */
[----:B0-----:R-:W-:-:S03]  /*df50*/  PRMT R15, RZ, 0x7610, R15 ;  /* 0x00007610ff0f7816 */ /* 0x001fc6000000000f */
[----:B------:R0:W-:Y:S02]  /*df60*/  STS.U16 [R3+UR8+0x2400], R14 ;  /* 0x0024000e03007988 */ /* 0x0001e40008000408 */
[----:B0-----:R-:W-:Y:S02]  /*df70*/  PRMT R14, RZ, 0x7610, R14 ;  /* 0x00007610ff0e7816 */ /* 0x001fe4000000000e */
[----:B------:R0:W-:Y:S02]  /*df80*/  STS.U16 [R3+UR8+0x2600], R11 ;  /* 0x0026000b03007988 */ /* 0x0001e40008000408 */
[----:B0-----:R-:W-:Y:S02]  /*df90*/  PRMT R11, RZ, 0x7610, R11 ;  /* 0x00007610ff0b7816 */ /* 0x001fe4000000000b */
[----:B------:R0:W-:Y:S02]  /*dfa0*/  STS.U16 [R3+UR8+0x2800], R10 ;  /* 0x0028000a03007988 */ /* 0x0001e40008000408 */
[----:B0-----:R-:W-:-:S02]  /*dfb0*/  PRMT R10, RZ, 0x7610, R10 ;  /* 0x00007610ff0a7816 */ /* 0x001fc4000000000a */
[----:B------:R-:W-:Y:S02]  /*dfc0*/  PRMT R165, RZ, 0x7610, R165 ;  /* 0x00007610ffa57816 */ /* 0x000fe400000000a5 */
[----:B------:R-:W-:Y:S02]  /*dfd0*/  PRMT R166, RZ, 0x7610, R166 ;  /* 0x00007610ffa67816 */ /* 0x000fe400000000a6 */
[----:B------:R-:W-:Y:S01]  /*dfe0*/  PRMT R168, RZ, 0x7610, R168 ;  /* 0x00007610ffa87816 */ /* 0x000fe200000000a8 */
[----:B------:R0:W-:Y:S02]  /*dff0*/  STS.U16 [R3+UR8+0x200], R175 ;  /* 0x000200af03007988 */ /* 0x0001e40008000408 */
[----:B0-----:R-:W-:Y:S02]  /*e000*/  PRMT R175, RZ, 0x7610, R175 ;  /* 0x00007610ffaf7816 */ /* 0x001fe400000000af */
[----:B------:R0:W-:Y:S02]  /*e010*/  STS.U16 [R3+UR8+0x400], R176 ;  /* 0x000400b003007988 */ /* 0x0001e40008000408 */
[----:B0-----:R-:W-:-:S02]  /*e020*/  PRMT R176, RZ, 0x7610, R176 ;  /* 0x00007610ffb07816 */ /* 0x001fc400000000b0 */
[----:B------:R0:W-:Y:S02]  /*e030*/  STS.U16 [R3+UR8+0x600], R177 ;  /* 0x000600b103007988 */ /* 0x0001e40008000408 */
[----:B0-----:R-:W-:Y:S02]  /*e040*/  PRMT R177, RZ, 0x7610, R177 ;  /* 0x00007610ffb17816 */ /* 0x001fe400000000b1 */
[----:B------:R0:W-:Y:S01]  /*e050*/  STL [R1+0xba8], R207 ;  /* 0x000ba8cf01007387 */ /* 0x0001e20000100800 */
[----:B------:R-:W-:Y:S02]  /*e060*/  PRMT R205, RZ, 0x7610, R205 ;  /* 0x00007610ffcd7816 */ /* 0x000fe400000000cd */
[----:B------:R-:W-:Y:S02]  /*e070*/  PRMT R204, RZ, 0x7610, R204 ;  /* 0x00007610ffcc7816 */ /* 0x000fe400000000cc */
[----:B---3--:R-:W-:-:S05]  /*e080*/  IADD3 R8, P1, R227, R2, RZ ;  /* 0x00000002e3087210 */ /* 0x008fca0007f3e0ff */
[----:B------:R-:W-:-:S05]  /*e090*/  IMAD.X R9, R218, 0x1, R0, P1 ;  /* 0x00000001da097824 */ /* 0x000fca00008e0600 */
[----:B------:R2:W3:Y:S02]  /*e0a0*/  @!P0 LDG.E.U16 R15, desc[UR10][R8.64] ;  /* 0x0000000a080f8981 */ /* 0x0004e4000c1e1500 */
[----:B--2---:R-:W-:-:S05]  /*e0b0*/  IADD3 R8, P1, R221, R2, RZ ;  /* 0x00000002dd087210 */ /* 0x004fca0007f3e0ff */
[----:B----4-:R-:W-:-:S05]  /*e0c0*/  IMAD.X R9, R222, 0x1, R0, P1 ;  /* 0x00000001de097824 */ /* 0x010fca00008e0600 */
[----:B------:R1:W2:Y:S02]  /*e0d0*/  @!P0 LDG.E.U16 R14, desc[UR10][R8.64] ;  /* 0x0000000a080e8981 */ /* 0x0002a4000c1e1500 */
[----:B-1----:R-:W-:-:S05]  /*e0e0*/  IADD3 R8, P1, R211, R2, RZ ;  /* 0x00000002d3087210 */ /* 0x002fca0007f3e0ff */
[----:B------:R-:W-:-:S05]  /*e0f0*/  IMAD.X R9, R210, 0x1, R0, P1 ;  /* 0x00000001d2097824 */ /* 0x000fca00008e0600 */
[----:B------:R1:W4:Y:S02]  /*e100*/  @!P0 LDG.E.U16 R11, desc[UR10][R8.64] ;  /* 0x0000000a080b8981 */ /* 0x000324000c1e1500 */
        /* <DEDUP_REMOVED lines=20> */
[----:B------:R1:W3:Y:S02]  /*e250*/  @!P0 LDG.E.U16 R177, desc[UR10][R8.64] ;  /* 0x0000000a08b18981 */ /* 0x0002e4000c1e1500 */
[-C--:B-1----:R-:W-:Y:S02]  /*e260*/  IADD3 R8, P1, R207, R2.reuse, RZ ;  /* 0x00000002cf087210 */ /* 0x082fe40007f3e0ff */
[----:B0-----:R-:W2:Y:S03]  /*e270*/  LDL.LU R207, [R1+0x830] ;  /* 0x0008300001cf7983 */ /* 0x001ea60000300800 */
[----:B------:R-:W-:Y:S01]  /*e280*/  IMAD.X R9, R4, 0x1, R0, P1 ;  /* 0x0000000104097824 */ /* 0x000fe200008e0600 */
[----:B------:R0:W-:Y:S04]  /*e290*/  STL [R1+0xbac], R4 ;  /* 0x000bac0401007387 */ /* 0x0001e80000100800 */
[----:B------:R1:W4:Y:S04]  /*e2a0*/  @!P0 LDG.E.U16 R205, desc[UR10][R8.64] ;  /* 0x0000000a08cd8981 */ /* 0x000328000c1e1500 */
[----:B0-----:R-:W3:Y:S01]  /*e2b0*/  LDL.LU R4, [R1+0x934] ;  /* 0x0009340001047983 */ /* 0x001ee20000300800 */
[----:B-1----:R-:W-:-:S03]  /*e2c0*/  IADD3 R8, P1, R5, R2, RZ ;  /* 0x0000000205087210 */ /* 0x002fc60007f3e0ff */
[----:B------:R0:W-:Y:S02]  /*e2d0*/  STL [R1+0xbb0], R5 ;  /* 0x000bb00501007387 */ /* 0x0001e40000100800 */
[----:B------:R-:W-:-:S05]  /*e2e0*/  IMAD.X R9, R7, 0x1, R0, P1 ;  /* 0x0000000107097824 */ /* 0x000fca00008e0600 */
[----:B------:R1:W4:Y:S04]  /*e2f0*/  @!P0 LDG.E.U16 R204, desc[UR10][R8.64] ;  /* 0x0000000a08cc8981 */ /* 0x000328000c1e1500 */
[----:B0-----:R-:W4:Y:S04]  /*e300*/  LDL.LU R5, [R1+0x828] ;  /* 0x0008280001057983 */ /* 0x001f280000300800 */
[----:B------:R0:W-:Y:S01]  /*e310*/  STL [R1+0xbb4], R7 ;  /* 0x000bb40701007387 */ /* 0x0001e20000100800 */
[----:B-1----:R-:W-:-:S03]  /*e320*/  IADD3 R8, P1, R6, R2, RZ ;  /* 0x0000000206087210 */ /* 0x002fc60007f3e0ff */
[----:B0-----:R-:W4:Y:S04]  /*e330*/  LDL.LU R7, [R1+0x930] ;  /* 0x0009300001077983 */ /* 0x001f280000300800 */
[----:B------:R0:W-:Y:S01]  /*e340*/  STL [R1+0xbb8], R6 ;  /* 0x000bb80601007387 */ /* 0x0001e20000100800 */
[----:B------:R-:W-:-:S03]  /*e350*/  IMAD.X R9, R12, 0x1, R0, P1 ;  /* 0x000000010c097824 */ /* 0x000fc600008e0600 */
[----:B0-----:R-:W4:Y:S04]  /*e360*/  LDL.LU R6, [R1+0x820] ;  /* 0x0008200001067983 */ /* 0x001f280000300800 */
[----:B------:R0:W-:Y:S04]  /*e370*/  STL [R1+0xbbc], R12 ;  /* 0x000bbc0c01007387 */ /* 0x0001e80000100800 */
[----:B0-----:R-:W4:Y:S01]  /*e380*/  LDL.LU R12, [R1+0x92c] ;  /* 0x00092c00010c7983 */ /* 0x001f220000300800 */
[----:B------:R-:W-:-:S06]  /*e390*/  PRMT R203, RZ, 0x7610, R203 ;  /* 0x00007610ffcb7816 */ /* 0x000fcc00000000cb */
[----:B------:R0:W4:Y:S01]  /*e3a0*/  @!P0 LDG.E.U16 R203, desc[UR10][R8.64] ;  /* 0x0000000a08cb8981 */ /* 0x000122000c1e1500 */
[----:B------:R-:W-:Y:S02]  /*e3b0*/  PRMT R202, RZ, 0x7610, R202 ;  /* 0x00007610ffca7816 */ /* 0x000fe400000000ca */
[-C--:B0-----:R-:W-:Y:S02]  /*e3c0*/  IADD3 R8, P1, R241, R2.reuse, RZ ;  /* 0x00000002f1087210 */ /* 0x081fe40007f3e0ff */
[----:B------:R-:W-:Y:S02]  /*e3d0*/  PRMT R201, RZ, 0x7610, R201 ;  /* 0x00007610ffc97816 */ /* 0x000fe400000000c9 */
[----:B------:R-:W-:Y:S01]  /*e3e0*/  PRMT R200, RZ, 0x7610, R200 ;  /* 0x00007610ffc87816 */ /* 0x000fe200000000c8 */
[----:B--2---:R-:W-:Y:S01]  /*e3f0*/  IMAD.X R9, R207, 0x1, R0, P1 ;  /* 0x00000001cf097824 */ /* 0x004fe200008e0600 */
[----:B------:R0:W-:Y:S04]  /*e400*/  STL [R1+0xbc0], R207 ;  /* 0x000bc0cf01007387 */ /* 0x0001e80000100800 */
[----:B------:R3:W2:Y:S04]  /*e410*/  @!P0 LDG.E.U16 R202, desc[UR10][R8.64] ;  /* 0x0000000a08ca8981 */ /* 0x0006a8000c1e1500 */
[----:B0-----:R-:W2:Y:S01]  /*e420*/  LDL.LU R207, [R1+0x928] ;  /* 0x0009280001cf7983 */ /* 0x001ea20000300800 */
[----:B---3--:R-:W-:-:S03]  /*e430*/  IADD3 R8, P1, R4, R2, RZ ;  /* 0x0000000204087210 */ /* 0x008fc60007f3e0ff */
[----:B------:R0:W-:Y:S04]  /*e440*/  STL [R1+0xbc4], R4 ;  /* 0x000bc40401007387 */ /* 0x0001e80000100800 */
[----:B0-----:R-:W3:Y:S01]  /*e450*/  LDL.LU R4, [R1+0x810] ;  /* 0x0008100001047983 */ /* 0x001ee20000300800 */
[----:B----4-:R-:W-:-:S03]  /*e460*/  IMAD.X R9, R5, 0x1, R0, P1 ;  /* 0x0000000105097824 */ /* 0x010fc600008e0600 */
[----:B------:R0:W-:Y:S04]  /*e470*/  STL [R1+0xbc8], R5 ;  /* 0x000bc80501007387 */ /* 0x0001e80000100800 */
[----:B------:R1:W4:Y:S04]  /*e480*/  @!P0 LDG.E.U16 R201, desc[UR10][R8.64] ;  /* 0x0000000a08c98981 */ /* 0x000328000c1e1500 */
[----:B0-----:R-:W4:Y:S01]  /*e490*/  LDL.LU R5, [R1+0x924] ;  /* 0x0009240001057983 */ /* 0x001f220000300800 */
[----:B-1----:R-:W-:-:S03]  /*e4a0*/  IADD3 R8, P1, R7, R2, RZ ;  /* 0x0000000207087210 */ /* 0x002fc60007f3e0ff */
[----:B------:R0:W-:Y:S04]  /*e4b0*/  STL [R1+0xbcc], R7 ;  /* 0x000bcc0701007387 */ /* 0x0001e80000100800 */
[----:B0-----:R-:W4:Y:S01]  /*e4c0*/  LDL.LU R7, [R1+0x808] ;  /* 0x0008080001077983 */ /* 0x001f220000300800 */
[----:B------:R-:W-:-:S03]  /*e4d0*/  IMAD.X R9, R6, 0x1, R0, P1 ;  /* 0x0000000106097824 */ /* 0x000fc600008e0600 */
[----:B------:R0:W-:Y:S04]  /*e4e0*/  STL [R1+0xbd0], R6 ;  /* 0x000bd00601007387 */ /* 0x0001e80000100800 */
[----:B------:R1:W4:Y:S04]  /*e4f0*/  @!P0 LDG.E.U16 R200, desc[UR10][R8.64] ;  /* 0x0000000a08c88981 */ /* 0x000328000c1e1500 */
[----:B0-----:R-:W4:Y:S01]  /*e500*/  LDL.LU R6, [R1+0x920] ;  /* 0x0009200001067983 */ /* 0x001f220000300800 */
[----:B-1----:R-:W-:-:S03]  /*e510*/  IADD3 R8, P1, R12, R2, RZ ;  /* 0x000000020c087210 */ /* 0x002fc60007f3e0ff */
[----:B------:R0:W-:Y:S04]  /*e520*/  STL [R1+0xbd4], R12 ;  /* 0x000bd40c01007387 */ /* 0x0001e80000100800 */
[----:B0-----:R-:W4:Y:S01]  /*e530*/  LDL.LU R12, [R1+0x800] ;  /* 0x00080000010c7983 */ /* 0x001f220000300800 */
[----:B------:R-:W-:Y:S01]  /*e540*/  PRMT R199, RZ, 0x7610, R199 ;  /* 0x00007610ffc77816 */ /* 0x000fe200000000c7 */
[----:B------:R-:W-:Y:S02]  /*e550*/  IMAD.X R9, R151, 0x1, R0, P1 ;  /* 0x0000000197097824 */ /* 0x000fe400008e0600 */
[----:B------:R-:W4:Y:S04]  /*e560*/  LDL R241, [R1+0x91c] ;  /* 0x00091c0001f17983 */ /* 0x000f280000100800 */
[----:B------:R-:W4:Y:S04]  /*e570*/  LDL R151, [R1+0x7e0] ;  /* 0x0007e00001977983 */ /* 0x000f280000100800 */
[----:B------:R2:W4:Y:S01]  /*e580*/  @!P0 LDG.E.U16 R199, desc[UR10][R8.64] ;  /* 0x0000000a08c78981 */ /* 0x000522000c1e1500 */
[----:B------:R-:W-:-:S02]  /*e590*/  PRMT R198, RZ, 0x7610, R198 ;  /* 0x00007610ffc67816 */ /* 0x000fc400000000c6 */
[----:B------:R-:W-:Y:S02]  /*e5a0*/  PRMT R197, RZ, 0x7610, R197 ;  /* 0x00007610ffc57816 */ /* 0x000fe400000000c5 */
[----:B--2---:R-:W-:Y:S01]  /*e5b0*/  IADD3 R8, P1, R207, R2, RZ ;  /* 0x00000002cf087210 */ /* 0x004fe20007f3e0ff */
[----:B------:R0:W-:Y:S04]  /*e5c0*/  STL [R1+0xbd8], R207 ;  /* 0x000bd8cf01007387 */ /* 0x0001e80000100800 */
[----:B0-----:R-:W2:Y:S01]  /*e5d0*/  LDL.LU R207, [R1+0x7f8] ;  /* 0x0007f80001cf7983 */ /* 0x001ea20000300800 */
[----:B---3--:R-:W-:-:S03]  /*e5e0*/  IMAD.X R9, R4, 0x1, R0, P1 ;  /* 0x0000000104097824 */ /* 0x008fc600008e0600 */
[----:B------:R0:W-:Y:S04]  /*e5f0*/  STL [R1+0xbdc], R4 ;  /* 0x000bdc0401007387 */ /* 0x0001e80000100800 */
[----:B------:R4:W3:Y:S04]  /*e600*/  @!P0 LDG.E.U16 R198, desc[UR10][R8.64] ;  /* 0x0000000a08c68981 */ /* 0x0008e8000c1e1500 */
[----:B0-----:R-:W3:Y:S01]  /*e610*/  LDL.LU R4, [R1+0x918] ;  /* 0x0009180001047983 */ /* 0x001ee20000300800 */
[----:B----4-:R-:W-:-:S03]  /*e620*/  IADD3 R8, P1, R5, R2, RZ ;  /* 0x0000000205087210 */ /* 0x010fc60007f3e0ff */
        /* <DEDUP_REMOVED lines=11> */
[----:B0-----:R-:W4:Y:S01]  /*e6e0*/  LDL.LU R12, [R1+0x910] ;  /* 0x00091000010c7983 */ /* 0x001f220000300800 */
[----:B------:R-:W-:-:S06]  /*e6f0*/  PRMT R196, RZ, 0x7610, R196 ;  /* 0x00007610ffc47816 */ /* 0x000fcc00000000c4 */
[----:B------:R0:W4:Y:S04]  /*e700*/  @!P0 LDG.E.U16 R196, desc[UR10][R8.64] ;  /* 0x0000000a08c48981 */ /* 0x000128000c1e1500 */
[----:B------:R1:W-:Y:S01]  /*e710*/  STS.U16 [R3+UR8+0x800], R195 ;  /* 0x000800c303007988 */ /* 0x0003e20008000408 */
[----:B0-----:R-:W-:Y:S02]  /*e720*/  IADD3 R8, P1, R241, R2, RZ ;  /* 0x00000002f1087210 */ /* 0x001fe40007f3e0ff */
[----:B-1----:R-:W-:Y:S01]  /*e730*/  PRMT R195, RZ, 0x7610, R195 ;  /* 0x00007610ffc37816 */ /* 0x002fe200000000c3 */
[----:B------:R0:W-:Y:S02]  /*e740*/  STS.U16 [R3+UR8+0xa00], R194 ;  /* 0x000a00c203007988 */ /* 0x0001e40008000408 */
[----:B0-----:R-:W-:-:S02]  /*e750*/  PRMT R194, RZ, 0x7610, R194 ;  /* 0x00007610ffc27816 */ /* 0x001fc400000000c2 */
[----:B------:R0:W-:Y:S02]  /*e760*/  STS.U16 [R3+UR8+0xc00], R193 ;  /* 0x000c00c103007988 */ /* 0x0001e40008000408 */
[----:B0-----:R-:W-:Y:S01]  /*e770*/  PRMT R193, RZ, 0x7610, R193 ;  /* 0x00007610ffc17816 */ /* 0x001fe200000000c1 */
        /* <DEDUP_REMOVED lines=22> */
[----:B------:R0:W-:Y:S04]  /*e8e0*/  STS.U16 [R3+UR8+0xe00], R192 ;  /* 0x000e00c003007988 */ /* 0x0001e80008000408 */
[----:B------:R-:W4:Y:S04]  /*e8f0*/  LDL R241, [R1+0x7c0] ;  /* 0x0007c00001f17983 */ /* 0x000f280000100800 */
[----:B------:R-:W4:Y:S01]  /*e900*/  LDL R151, [R1+0x600] ;  /* 0x0006000001977983 */ /* 0x000f220000100800 */
[----:B0-----:R-:W-:-:S03]  /*e910*/  PRMT R192, RZ, 0x7610, R192 ;  /* 0x00007610ffc07816 */ /* 0x001fc600000000c0 */
[----:B------:R0:W-:Y:S04]  /*e920*/  STS.U16 [R3+UR8+0x1000], R191 ;  /* 0x001000bf03007988 */ /* 0x0001e80008000408 */
[----:B------:R2:W4:Y:S01]  /*e930*/  @!P0 LDG.E.U16 R192, desc[UR10][R8.64] ;  /* 0x0000000a08c08981 */ /* 0x000522000c1e1500 */
[----:B0-----:R-:W-:-:S03]  /*e940*/  PRMT R191, RZ, 0x7610, R191 ;  /* 0x00007610ffbf7816 */ /* 0x001fc600000000bf */
[----:B------:R0:W-:Y:S02]  /*e950*/  STS.U16 [R3+UR8+0x1200], R190 ;  /* 0x001200be03007988 */ /* 0x0001e40008000408 */
[----:B0-----:R-:W-:Y:S02]  /*e960*/  PRMT R190, RZ, 0x7610, R190 ;  /* 0x00007610ffbe7816 */ /* 0x001fe400000000be */
        /* <DEDUP_REMOVED lines=19> */
[----:B0-----:R-:W4:Y:S04]  /*eaa0*/  LDL.LU R12, [R1+0x7a8] ;  /* 0x0007a800010c7983 */ /* 0x001f280000300800 */
[----:B------:R0:W-:Y:S02]  /*eab0*/  STS.U16 [R3+UR8+0x1400], R189 ;  /* 0x001400bd03007988 */ /* 0x0001e40008000408 */
[----:B0-----:R-:W-:-:S02]  /*eac0*/  PRMT R189, RZ, 0x7610, R189 ;  /* 0x00007610ffbd7816 */ /* 0x001fc400000000bd */
[----:B------:R0:W-:Y:S04]  /*ead0*/  STS.U16 [R3+UR8+0x1600], R188 ;  /* 0x001600bc03007988 */ /* 0x0001e80008000408 */
[----:B------:R1:W4:Y:S01]  /*eae0*/  @!P0 LDG.E.U16 R189, desc[UR10][R8.64] ;  /* 0x0000000a08bd8981 */ /* 0x000322000c1e1500 */
[----:B0-----:R-:W-:Y:S02]  /*eaf0*/  PRMT R188, RZ, 0x7610, R188 ;  /* 0x00007610ffbc7816 */ /* 0x001fe400000000bc */
[----:B-1----:R-:W-:Y:S01]  /*eb00*/  IADD3 R8, P1, R241, R2, RZ ;  /* 0x00000002f1087210 */ /* 0x002fe20007f3e0ff */
        /* <DEDUP_REMOVED lines=11> */
[----:B----4-:R-:W-:-:S05]  /*ebc0*/  IMAD.X R9, R5, 0x1, R0, P1 ;  /* 0x0000000105097824 */ /* 0x010fca00008e0600 */
[----:B------:R0:W4:Y:S02]  /*ebd0*/  @!P0 LDG.E.U16 R187, desc[UR10][R8.64] ;  /* 0x0000000a08bb8981 */ /* 0x000124000c1e1500 */
[----:B0-----:R-:W-:Y:S02]  /*ebe0*/  IADD3 R8, P1, R7, R2, RZ ;  /* 0x0000000207087210 */ /* 0x001fe40007f3e0ff */
[----:B------:R0:W-:Y:S04]  /*ebf0*/  STL [R1+0xc28], R5 ;  /* 0x000c280501007387 */ /* 0x0001e80000100800 */
[----:B0-----:R-:W4:Y:S01]  /*ec00*/  LDL.LU R5, [R1+0x790] ;  /* 0x0007900001057983 */ /* 0x001f220000300800 */
[----:B------:R-:W-:-:S03]  /*ec10*/  IMAD.X R9, R6, 0x1, R0, P1 ;  /* 0x0000000106097824 */ /* 0x000fc600008e0600 */
[----:B------:R-:W-:Y:S04]  /*ec20*/  STL [R1+0xc2c], R7 ;  /* 0x000c2c0701007387 */ /* 0x000fe80000100800 */
[----:B------:R0:W4:Y:S04]  /*ec30*/  @!P0 LDG.E.U16 R186, desc[UR10][R8.64] ;  /* 0x0000000a08ba8981 */ /* 0x000128000c1e1500 */
[----:B------:R-:W-:Y:S01]  /*ec40*/  STL [R1+0xc30], R6 ;  /* 0x000c300601007387 */ /* 0x000fe20000100800 */
[----:B0-----:R-:W-:-:S03]  /*ec50*/  IADD3 R8, P1, R12, R2, RZ ;  /* 0x000000020c087210 */ /* 0x001fc60007f3e0ff */
[----:B------:R0:W-:Y:S02]  /*ec60*/  STL [R1+0xc34], R12 ;  /* 0x000c340c01007387 */ /* 0x0001e40000100800 */
[----:B------:R-:W-:Y:S02]  /*ec70*/  IMAD.X R9, R151, 0x1, R0, P1 ;  /* 0x0000000197097824 */ /* 0x000fe400008e0600 */
[----:B------:R-:W4:Y:S04]  /*ec80*/  LDL R151, [R1+0x770] ;  /* 0x0007700001977983 */ /* 0x000f280000100800 */
[----:B0-----:R-:W4:Y:S04]  /*ec90*/  LDL.LU R12, [R1+0x778] ;  /* 0x00077800010c7983 */ /* 0x001f280000300800 */
        /* <DEDUP_REMOVED lines=13> */
[----:B------:R0:W-:Y:S02]  /*ed70*/  STS.U16 [R3+UR8+0x3600], R180 ;  /* 0x003600b403007988 */ /* 0x0001e40008000408 */
[----:B0-----:R-:W-:Y:S02]  /*ed80*/  PRMT R180, RZ, 0x7610, R180 ;  /* 0x00007610ffb47816 */ /* 0x001fe400000000b4 */
[----:B------:R0:W-:Y:S02]  /*ed90*/  STS.U16 [R3+UR8+0x3800], R179 ;  /* 0x003800b303007988 */ /* 0x0001e40008000408 */
[----:B0-----:R-:W-:Y:S02]  /*eda0*/  PRMT R179, RZ, 0x7610, R179 ;  /* 0x00007610ffb37816 */ /* 0x001fe400000000b3 */
[----:B--2---:R-:W-:-:S05]  /*edb0*/  IADD3 R8, P1, R207, R2, RZ ;  /* 0x00000002cf087210 */ /* 0x004fca0007f3e0ff */
[----:B------:R-:W-:-:S05]  /*edc0*/  IMAD.X R9, R252, 0x1, R0, P1 ;  /* 0x00000001fc097824 */ /* 0x000fca00008e0600 */
[----:B------:R3:W2:Y:S02]  /*edd0*/  @!P0 LDG.E.U16 R184, desc[UR10][R8.64] ;  /* 0x0000000a08b88981 */ /* 0x0006a4000c1e1500 */
[----:B---3--:R-:W-:-:S05]  /*ede0*/  IADD3 R8, P1, R4, R2, RZ ;  /* 0x0000000204087210 */ /* 0x008fca0007f3e0ff */
[----:B------:R-:W-:-:S05]  /*edf0*/  IMAD.X R9, R251, 0x1, R0, P1 ;  /* 0x00000001fb097824 */ /* 0x000fca00008e0600 */
[----:B------:R4:W3:Y:S02]  /*ee00*/  @!P0 LDG.E.U16 R183, desc[UR10][R8.64] ;  /* 0x0000000a08b78981 */ /* 0x0008e4000c1e1500 */
[----:B----4-:R-:W-:-:S05]  /*ee10*/  IADD3 R8, P1, R5, R2, RZ ;  /* 0x0000000205087210 */ /* 0x010fca0007f3e0ff */
[----:B------:R-:W-:-:S05]  /*ee20*/  IMAD.X R9, R250, 0x1, R0, P1 ;  /* 0x00000001fa097824 */ /* 0x000fca00008e0600 */
[----:B------:R0:W4:Y:S04]  /*ee30*/  @!P0 LDG.E.U16 R182, desc[UR10][R8.64] ;  /* 0x0000000a08b68981 */ /* 0x000128000c1e1500 */
[----:B------:R1:W-:Y:S04]  /*ee40*/  STL [R1+0xc38], R207 ;  /* 0x000c38cf01007387 */ /* 0x0003e80000100800 */
[----:B-1----:R-:W2:Y:S01]  /*ee50*/  LDL.LU R207, [R1+0x768] ;  /* 0x0007680001cf7983 */ /* 0x002ea20000300800 */
[----:B0-----:R-:W-:-:S05]  /*ee60*/  IADD3 R8, P1, R7, R2, RZ ;  /* 0x0000000207087210 */ /* 0x001fca0007f3e0ff */
[----:B------:R-:W-:-:S05]  /*ee70*/  IMAD.X R9, R249, 0x1, R0, P1 ;  /* 0x00000001f9097824 */ /* 0x000fca00008e0600 */
[----:B------:R0:W4:Y:S04]  /*ee80*/  @!P0 LDG.E.U16 R181, desc[UR10][R8.64] ;  /* 0x0000000a08b58981 */ /* 0x000128000c1e1500 */
[----:B------:R1:W-:Y:S01]  /*ee90*/  STL [R1+0xc3c], R252 ;  /* 0x000c3cfc01007387 */ /* 0x0003e20000100800 */
[----:B0-----:R-:W-:-:S03]  /*eea0*/  IADD3 R8, P1, R6, R2, RZ ;  /* 0x0000000206087210 */ /* 0x001fc60007f3e0ff */
[----:B-1----:R-:W3:Y:S02]  /*eeb0*/  LDL.LU R252, [R1+0x760] ;  /* 0x0007600001fc7983 */ /* 0x002ee40000300800 */
[----:B------:R-:W-:Y:S02]  /*eec0*/  IMAD.X R9, R248, 0x1, R0, P1 ;  /* 0x00000001f8097824 */ /* 0x000fe400008e0600 */
[----:B------:R0:W-:Y:S04]  /*eed0*/  STL [R1+0xc40], R4 ;  /* 0x000c400401007387 */ /* 0x0001e80000100800 */
[----:B------:R1:W4:Y:S04]  /*eee0*/  @!P0 LDG.E.U16 R180, desc[UR10][R8.64] ;  /* 0x0000000a08b48981 */ /* 0x000328000c1e1500 */
[----:B0-----:R-:W4:Y:S04]  /*eef0*/  LDL.LU R4, [R1+0x758] ;  /* 0x0007580001047983 */ /* 0x001f280000300800 */
[----:B------:R-:W-:Y:S01]  /*ef00*/  STL [R1+0xc44], R251 ;  /* 0x000c44fb01007387 */ /* 0x000fe20000100800 */
[----:B-1----:R-:W-:-:S03]  /*ef10*/  IADD3 R8, P1, R12, R2, RZ ;  /* 0x000000020c087210 */ /* 0x002fc60007f3e0ff */
[----:B------:R-:W-:Y:S04]  /*ef20*/  STL [R1+0xc48], R5 ;  /* 0x000c480501007387 */ /* 0x000fe80000100800 */
[----:B------:R-:W-:Y:S04]  /*ef30*/  STL [R1+0xe5c], R250 ;  /* 0x000e5cfa01007387 */ /* 0x000fe80000100800 */
[----:B------:R-:W-:Y:S04]  /*ef40*/  STL [R1+0xe60], R7 ;  /* 0x000e600701007387 */ /* 0x000fe80000100800 */
[----:B------:R-:W-:Y:S01]  /*ef50*/  STL [R1+0xe64], R249 ;  /* 0x000e64f901007387 */ /* 0x000fe20000100800 */
[----:B------:R-:W-:-:S03]  /*ef60*/  IMAD.X R9, R247, 0x1, R0, P1 ;  /* 0x00000001f7097824 */ /* 0x000fc600008e0600 */
[----:B------:R-:W-:Y:S04]  /*ef70*/  STL [R1+0xe68], R6 ;  /* 0x000e680601007387 */ /* 0x000fe80000100800 */
[----:B------:R-:W-:Y:S04]  /*ef80*/  STL [R1+0xe6c], R248 ;  /* 0x000e6cf801007387 */ /* 0x000fe80000100800 */
[----:B------:R-:W-:Y:S04]  /*ef90*/  STL [R1+0xe70], R12 ;  /* 0x000e700c01007387 */ /* 0x000fe80000100800 */
[----:B------:R0:W-:Y:S04]  /*efa0*/  STL [R1+0xe74], R247 ;  /* 0x000e74f701007387 */ /* 0x0001e80000100800 */
[----:B------:R1:W4:Y:S04]  /*efb0*/  @!P0 LDG.E.U16 R179, desc[UR10][R8.64] ;  /* 0x0000000a08b38981 */ /* 0x000328000c1e1500 */
[----:B0-----:R-:W4:Y:S04]  /*efc0*/  LDL.LU R247, [R1+0x6f0] ;  /* 0x0006f00001f77983 */ /* 0x001f280000300800 */
[----:B------:R-:W4:Y:S04]  /*efd0*/  LDL.LU R12, [R1+0x6f8] ;  /* 0x0006f800010c7983 */ /* 0x000f280000300800 */
[----:B------:R-:W4:Y:S04]  /*efe0*/  LDL.LU R248, [R1+0x700] ;  /* 0x0007000001f87983 */ /* 0x000f280000300800 */
[----:B------:R-:W4:Y:S01]  /*eff0*/  LDL.LU R6, [R1+0x708] ;  /* 0x0007080001067983 */ /* 0x000f220000300800 */
[----:B-1----:R-:W-:-:S03]  /*f000*/  IADD3 R8, P1, R151, R2, RZ ;  /* 0x0000000297087210 */ /* 0x002fc60007f3e0ff */
[----:B------:R-:W4:Y:S04]  /*f010*/  LDL.LU R249, [R1+0x710] ;  /* 0x0007100001f97983 */ /* 0x000f280000300800 */
[----:B------:R-:W4:Y:S04]  /*f020*/  LDL.LU R7, [R1+0x718] ;  /* 0x0007180001077983 */ /* 0x000f280000300800 */
[----:B------:R-:W4:Y:S04]  /*f030*/  LDL.LU R250, [R1+0x720] ;  /* 0x0007200001fa7983 */ /* 0x000f280000300800 */
[----:B------:R-:W4:Y:S04]  /*f040*/  LDL.LU R241, [R1+0x728] ;  /* 0x0007280001f17983 */ /* 0x000f280000300800 */
[----:B------:R-:W4:Y:S04]  /*f050*/  LDL.LU R151, [R1+0x740] ;  /* 0x0007400001977983 */ /* 0x000f280000300800 */
[----:B------:R-:W4:Y:S04]  /*f060*/  LDL.LU R5, [R1+0x748] ;  /* 0x0007480001057983 */ /* 0x000f280000300800 */
[----:B------:R-:W4:Y:S01]  /*f070*/  LDL.LU R251, [R1+0x750] ;  /* 0x0007500001fb7983 */ /* 0x000f220000300800 */
[----:B------:R-:W-:-:S03]  /*f080*/  IMAD.X R9, R246, 0x1, R0, P1 ;  /* 0x00000001f6097824 */ /* 0x000fc600008e0600 */
[----:B------:R0:W-:Y:S02]  /*f090*/  STS.U16 [R3+UR8+0x3a00], R178 ;  /* 0x003a00b203007988 */ /* 0x0001e40008000408 */
[----:B0-----:R-:W-:Y:S02]  /*f0a0*/  PRMT R178, RZ, 0x7610, R178 ;  /* 0x00007610ffb27816 */ /* 0x001fe400000000b2 */
[----:B------:R0:W-:Y:S04]  /*f0b0*/  STS.U16 [R3+UR8], R174 ;  /* 0x000000ae03007988 */ /* 0x0001e80008000408 */
[----:B------:R2:W4:Y:S01]  /*f0c0*/  @!P0 LDG.E.U16 R178, desc[UR10][R8.64] ;  /* 0x0000000a08b28981 */ /* 0x000522000c1e1500 */
[----:B0-----:R-:W-:Y:S02]  /*f0d0*/  PRMT R174, RZ, 0x7610, R174 ;  /* 0x00007610ffae7816 */ /* 0x001fe400000000ae */
[----:B------:R-:W-:Y:S01]  /*f0e0*/  PRMT R173, RZ, 0x7610, R173 ;  /* 0x00007610ffad7816 */ /* 0x000fe200000000ad */
[----:B------:R0:W-:Y:S02]  /*f0f0*/  STS.U16 [R3+UR8+0x3c00], R172 ;  /* 0x003c00ac03007988 */ /* 0x0001e40008000408 */
[----:B0-----:R-:W-:-:S02]  /*f100*/  PRMT R172, RZ, 0x7610, R172 ;  /* 0x00007610ffac7816 */ /* 0x001fc400000000ac */
[----:B------:R0:W-:Y:S04]  /*f110*/  STS.U16 [R3+UR8+0x3e00], R171 ;  /* 0x003e00ab03007988 */ /* 0x0001e80008000408 */
[----:B------:R1:W-:Y:S01]  /*f120*/  STL [R1+0xe78], R246 ;  /* 0x000e78f601007387 */ /* 0x0003e20000100800 */
[----:B0-----:R-:W-:-:S03]  /*f130*/  PRMT R171, RZ, 0x7610, R171 ;  /* 0x00007610ffab7816 */ /* 0x001fc600000000ab */
[----:B-1----:R-:W4:Y:S01]  /*f140*/  LDL.LU R246, [R1+0x6e8] ;  /* 0x0006e80001f67983 */ /* 0x002f220000300800 */
[----:B------:R-:W-:Y:S02]  /*f150*/  PRMT R170, RZ, 0x7610, R170 ;  /* 0x00007610ffaa7816 */ /* 0x000fe400000000aa */
        /* <DEDUP_REMOVED lines=10> */
[----:B-1----:R-:W2:Y:S04]  /*f200*/  LDL.LU R207, [R1+0x6e0] ;  /* 0x0006e00001cf7983 */ /* 0x002ea80000300800 */
[----:B------:R1:W-:Y:S04]  /*f210*/  STL [R1+0xe80], R245 ;  /* 0x000e80f501007387 */ /* 0x0003e80000100800 */
[----:B-1----:R-:W3:Y:S04]  /*f220*/  LDL.LU R245, [R1+0x6d8] ;  /* 0x0006d80001f57983 */ /* 0x002ee80000300800 */
[----:B------:R1:W-:Y:S04]  /*f230*/  STL [R1+0xe84], R252 ;  /* 0x000e84fc01007387 */ /* 0x0003e80000100800 */
[----:B-1----:R-:W4:Y:S04]  /*f240*/  LDL.LU R252, [R1+0x6d0] ;  /* 0x0006d00001fc7983 */ /* 0x002f280000300800 */
[----:B------:R1:W-:Y:S04]  /*f250*/  STL [R1+0xe88], R244 ;  /* 0x000e88f401007387 */ /* 0x0003e80000100800 */
[----:B-1----:R-:W4:Y:S01]  /*f260*/  LDL.LU R244, [R1+0x6c8] ;  /* 0x0006c80001f47983 */ /* 0x002f220000300800 */
[----:B0-----:R-:W-:-:S05]  /*f270*/  IADD3 R8, P1, R251, R2, RZ ;  /* 0x00000002fb087210 */ /* 0x001fca0007f3e0ff */
[----:B------:R-:W-:Y:S01]  /*f280*/  IMAD.X R9, R242, 0x1, R0, P1 ;  /* 0x00000001f2097824 */ /* 0x000fe200008e0600 */
[----:B------:R0:W-:Y:S04]  /*f290*/  STL [R1+0xe8c], R4 ;  /* 0x000e8c0401007387 */ /* 0x0001e80000100800 */
[----:B------:R1:W4:Y:S04]  /*f2a0*/  @!P0 LDG.E.U16 R171, desc[UR10][R8.64] ;  /* 0x0000000a08ab8981 */ /* 0x000328000c1e1500 */
[----:B0-----:R-:W4:Y:S01]  /*f2b0*/  LDL.LU R4, [R1+0x6c0] ;  /* 0x0006c00001047983 */ /* 0x001f220000300800 */
[----:B-1----:R-:W-:-:S03]  /*f2c0*/  IADD3 R8, P1, R5, R2, RZ ;  /* 0x0000000205087210 */ /* 0x002fc60007f3e0ff */
[----:B------:R0:W-:Y:S02]  /*f2d0*/  STL [R1+0xe90], R243 ;  /* 0x000e90f301007387 */ /* 0x0001e40000100800 */
[----:B------:R-:W-:-:S05]  /*f2e0*/  IMAD.X R9, R240, 0x1, R0, P1 ;  /* 0x00000001f0097824 */ /* 0x000fca00008e0600 */
[----:B------:R1:W4:Y:S04]  /*f2f0*/  @!P0 LDG.E.U16 R170, desc[UR10][R8.64] ;  /* 0x0000000a08aa8981 */ /* 0x000328000c1e1500 */
[----:B0-----:R-:W4:Y:S04]  /*f300*/  LDL.LU R243, [R1+0x6b8] ;  /* 0x0006b80001f37983 */ /* 0x001f280000300800 */
[----:B------:R0:W-:Y:S01]  /*f310*/  STL [R1+0xe94], R251 ;  /* 0x000e94fb01007387 */ /* 0x0001e20000100800 */
[----:B-1----:R-:W-:Y:S01]  /*f320*/  IMAD.MOV.U32 R9, RZ, RZ, R232 ;  /* 0x000000ffff097224 */ /* 0x002fe200078e00e8 */
[----:B------:R-:W-:-:S02]  /*f330*/  IADD3 R8, P1, R151, R2, RZ ;  /* 0x0000000297087210 */ /* 0x000fc40007f3e0ff */
[----:B0-----:R-:W4:Y:S04]  /*f340*/  LDL.LU R251, [R1+0x6b0] ;  /* 0x0006b00001fb7983 */ /* 0x001f280000300800 */
[----:B------:R0:W-:Y:S04]  /*f350*/  STL [R1+0xe98], R242 ;  /* 0x000e98f201007387 */ /* 0x0001e80000100800 */
[----:B0-----:R-:W4:Y:S04]  /*f360*/  LDL.LU R242, [R1+0x6a8] ;  /* 0x0006a80001f27983 */ /* 0x001f280000300800 */
[----:B------:R0:W-:Y:S04]  /*f370*/  STL [R1+0xe9c], R5 ;  /* 0x000e9c0501007387 */ /* 0x0001e80000100800 */
[----:B0-----:R-:W4:Y:S04]  /*f380*/  LDL.LU R5, [R1+0x6a0] ;  /* 0x0006a00001057983 */ /* 0x001f280000300800 */
[----:B------:R-:W2:Y:S04]  /*f390*/  LDL.LU R232, [R1+0xf78] ;  /* 0x000f780001e87983 */ /* 0x000ea80000300800 */
[----:B------:R0:W-:Y:S02]  /*f3a0*/  STL.64 [R1+0xe50], R150 ;  /* 0x000e509601007387 */ /* 0x0001e40000100a00 */
[----:B0-----:R-:W-:-:S02]  /*f3b0*/  IMAD.MOV.U32 R150, RZ, RZ, R231 ;  /* 0x000000ffff967224 */ /* 0x001fc400078e00e7 */
[----:B------:R-:W3:Y:S01]  /*f3c0*/  LDL.LU R231, [R1+0xf74] ;  /* 0x000f740001e77983 */ /* 0x000ee20000300800 */
[----:B------:R-:W-:-:S03]  /*f3d0*/  IMAD.MOV.U32 R151, RZ, RZ, R230 ;  /* 0x000000ffff977224 */ /* 0x000fc600078e00e6 */
[----:B------:R-:W4:Y:S04]  /*f3e0*/  LDL.LU R230, [R1+0xf70] ;  /* 0x000f700001e67983 */ /* 0x000f280000300800 */
[----:B------:R0:W-:Y:S04]  /*f3f0*/  STL.64 [R1+0xe48], R148 ;  /* 0x000e489401007387 */ /* 0x0001e80000100a00 */
[----:B0-----:R-:W2:Y:S04]  /*f400*/  LDL.LU R148, [R1+0x730] ;  /* 0x0007300001947983 */ /* 0x001ea80000300800 */
[----:B------:R-:W3:Y:S04]  /*f410*/  LDL.LU R149, [R1+0x738] ;  /* 0x0007380001957983 */ /* 0x000ee80000300800 */
[----:B------:R0:W-:Y:S02]  /*f420*/  STL.64 [R1+0xe40], R146 ;  /* 0x000e409201007387 */ /* 0x0001e40000100a00 */
[----:B0-----:R-:W-:-:S02]  /*f430*/  IMAD.MOV.U32 R146, RZ, RZ, R229 ;  /* 0x000000ffff927224 */ /* 0x001fc400078e00e5 */
[----:B------:R-:W4:Y:S01]  /*f440*/  LDL.LU R229, [R1+0xf6c] ;  /* 0x000f6c0001e57983 */ /* 0x000f220000300800 */
[----:B------:R-:W-:-:S03]  /*f450*/  IMAD.MOV.U32 R147, RZ, RZ, R228 ;  /* 0x000000ffff937224 */ /* 0x000fc600078e00e4 */
[----:B------:R-:W4:Y:S04]  /*f460*/  LDL.LU R228, [R1+0xf68] ;  /* 0x000f680001e47983 */ /* 0x000f280000300800 */
[----:B------:R0:W-:Y:S02]  /*f470*/  STL.64 [R1+0xe38], R144 ;  /* 0x000e389001007387 */ /* 0x0001e40000100a00 */
[----:B0-----:R-:W-:Y:S02]  /*f480*/  IMAD.MOV.U32 R145, RZ, RZ, R227 ;  /* 0x000000ffff917224 */ /* 0x001fe400078e00e3 */
[----:B------:R-:W4:Y:S04]  /*f490*/  LDL.LU R227, [R1+0xf64] ;  /* 0x000f640001e37983 */ /* 0x000f280000300800 */
[----:B------:R-:W4:Y:S04]  /*f4a0*/  LDL.LU R144, [R1+0x698] ;  /* 0x0006980001907983 */ /* 0x000f280000300800 */
[----:B------:R0:W-:Y:S02]  /*f4b0*/  STL.64 [R1+0xe30], R142 ;  /* 0x000e308e01007387 */ /* 0x0001e40000100a00 */
[----:B0-----:R-:W-:-:S02]  /*f4c0*/  IMAD.MOV.U32 R142, RZ, RZ, R226 ;  /* 0x000000ffff8e7224 */ /* 0x001fc400078e00e2 */
[----:B------:R-:W4:Y:S04]  /*f4d0*/  LDL.LU R226, [R1+0xf60] ;  /* 0x000f600001e27983 */ /* 0x000f280000300800 */
[----:B------:R0:W-:Y:S02]  /*f4e0*/  STL.64 [R1+0xe28], R140 ;  /* 0x000e288c01007387 */ /* 0x0001e40000100a00 */
[----:B0-----:R-:W-:Y:S02]  /*f4f0*/  IMAD.MOV.U32 R141, RZ, RZ, R225 ;  /* 0x000000ffff8d7224 */ /* 0x001fe400078e00e1 */
[----:B------:R-:W4:Y:S01]  /*f500*/  LDL.LU R225, [R1+0xf5c] ;  /* 0x000f5c0001e17983 */ /* 0x000f220000300800 */
[----:B------:R-:W-:-:S03]  /*f510*/  IMAD.MOV.U32 R140, RZ, RZ, R224 ;  /* 0x000000ffff8c7224 */ /* 0x000fc600078e00e0 */
        /* <DEDUP_REMOVED lines=33> */
[----:B------:R-:W4:Y:S04]  /*f730*/  LDL.LU R210, [R1+0xf24] ;  /* 0x000f240001d27983 */ /* 0x000f280000300800 */
[----:B------:R0:W-:Y:S02]  /*f740*/  STL.64 [R1+0xde8], R124 ;  /* 0x000de87c01007387 */ /* 0x0001e40000100a00 */
[----:B0-----:R-:W-:-:S02]  /*f750*/  IMAD.MOV.U32 R125, RZ, RZ, R209 ;  /* 0x000000ffff7d7224 */ /* 0x001fc400078e00d1 */
[----:B------:R-:W4:Y:S04]  /*f760*/  LDL.LU R209, [R1+0xf20] ;  /* 0x000f200001d17983 */ /* 0x000f280000300800 */
[----:B------:R-:W-:Y:S04]  /*f770*/  STL.64 [R1+0xde0], R122 ;  /* 0x000de07a01007387 */ /* 0x000fe80000100a00 */
        /* <DEDUP_REMOVED lines=49> */
[----:B------:R0:W-:Y:S01]  /*fa90*/  STS.U16 [R3+UR8+0x7e00], R177 ;  /* 0x007e00b103007988 */ /* 0x0001e20008000408 */
[----:B------:R-:W-:-:S03]  /*faa0*/  LOP3.LUT R124, R3, 0x20, RZ, 0x3c, !PT ;  /* 0x00000020037c7812 */ /* 0x000fc600078e3cff */
[----:B0-----:R-:W4:Y:S04]  /*fab0*/  LDL.LU R177, [R1+0x690] ;  /* 0x0006900001b17983 */ /* 0x001f280000300800 */
[----:B------:R-:W-:Y:S04]  /*fac0*/  STS.U16 [R3+UR8+0x4000], R167 ;  /* 0x004000a703007988 */ /* 0x000fe80008000408 */
        /* <DEDUP_REMOVED lines=32> */
[----:B------:R0:W-:Y:S04]  /*fcd0*/  STS.U16 [R124+UR8+0x500], R203 ;  /* 0x000500cb7c007988 */ /* 0x0001e80008000408 */
[----:B0-----:R-:W4:Y:S04]  /*fce0*/  LDL.LU R203, [R1+0x688] ;  /* 0x0006880001cb7983 */ /* 0x001f280000300800 */
        /* <DEDUP_REMOVED lines=14> */
[----:B------:R0:W-:Y:S01]  /*fdd0*/  STS.U16 [R124+UR8+0x1d00], R191 ;  /* 0x001d00bf7c007988 */ /* 0x0001e20008000408 */
[----:B------:R-:W-:Y:S01]  /*fde0*/  IMAD.MOV.U32 R126, RZ, RZ, R9 ;  /* 0x000000ffff7e7224 */ /* 0x000fe200078e0009 */
[----:B------:R-:W-:-:S02]  /*fdf0*/  PRMT R169, RZ, 0x7610, R169 ;  /* 0x00007610ffa97816 */ /* 0x000fc400000000a9 */
[----:B0-----:R-:W4:Y:S01]  /*fe00*/  LDL.LU R191, [R1+0x668] ;  /* 0x0006680001bf7983 */ /* 0x001f220000300800 */
[----:B------:R-:W-:-:S03]  /*fe10*/  IMAD.X R9, R239, 0x1, R0, P1 ;  /* 0x00000001ef097824 */ /* 0x000fc600008e0600 */
[----:B------:R-:W-:Y:S04]  /*fe20*/  STS.U16 [R124+UR8+0x1f00], R190 ;  /* 0x001f00be7c007988 */ /* 0x000fe80008000408 */
[----:B------:R-:W-:Y:S04]  /*fe30*/  STS.U16 [R124+UR8+0x2100], R189 ;  /* 0x002100bd7c007988 */ /* 0x000fe80008000408 */
[----:B------:R0:W-:Y:S04]  /*fe40*/  STS.U16 [R124+UR8+0x2300], R188 ;  /* 0x002300bc7c007988 */ /* 0x0001e80008000408 */
[----:B------:R3:W4:Y:S04]  /*fe50*/  @!P0 LDG.E.U16 R169, desc[UR10][R8.64] ;  /* 0x0000000a08a98981 */ /* 0x000728000c1e1500 */
[----:B0-----:R-:W4:Y:S01]  /*fe60*/  LDL.LU R188, [R1+0x660] ;  /* 0x0006600001bc7983 */ /* 0x001f220000300800 */
[----:B---3--:R-:W-:-:S03]  /*fe70*/  IADD3 R8, P1, R149, R2, RZ ;  /* 0x0000000295087210 */ /* 0x008fc60007f3e0ff */
[----:B------:R-:W-:Y:S01]  /*fe80*/  STS.U16 [R124+UR8+0x2500], R187 ;  /* 0x002500bb7c007988 */ /* 0x000fe20008000408 */
[----:B------:R-:W-:Y:S01]  /*fe90*/  PRMT R168, RZ, 0x7610, R168 ;  /* 0x00007610ffa87816 */ /* 0x000fe200000000a8 */
[----:B------:R-:W-:Y:S02]  /*fea0*/  IMAD.X R9, R238, 0x1, R0, P1 ;  /* 0x00000001ee097824 */ /* 0x000fe400008e0600 */
[----:B------:R-:W-:Y:S04]  /*feb0*/  STS.U16 [R124+UR8+0x2700], R186 ;  /* 0x002700ba7c007988 */ /* 0x000fe80008000408 */
[----:B------:R0:W-:Y:S04]  /*fec0*/  STS.U16 [R124+UR8+0x2900], R185 ;  /* 0x002900b97c007988 */ /* 0x0001e80008000408 */
[----:B------:R2:W3:Y:S04]  /*fed0*/  @!P0 LDG.E.U16 R168, desc[UR10][R8.64] ;  /* 0x0000000a08a88981 */ /* 0x0004e8000c1e1500 */
[----:B0-----:R-:W3:Y:S01]  /*fee0*/  LDL.LU R185, [R1+0x658] ;  /* 0x0006580001b97983 */ /* 0x001ee20000300800 */
[----:B--2---:R-:W-:-:S02]  /*fef0*/  IADD3 R8, P1, R148, R2, RZ ;  /* 0x0000000294087210 */ /* 0x004fc40007f3e0ff */
[----:B------:R-:W-:-:S03]  /*ff00*/  PRMT R167, RZ, 0x7610, R167 ;  /* 0x00007610ffa77816 */ /* 0x000fc600000000a7 */
[----:B------:R-:W-:-:S05]  /*ff10*/  IMAD.X R9, R237, 0x1, R0, P1 ;  /* 0x00000001ed097824 */ /* 0x000fca00008e0600 */
[----:B------:R0:W2:Y:S01]  /*ff20*/  @!P0 LDG.E.U16 R167, desc[UR10][R8.64] ;  /* 0x0000000a08a78981 */ /* 0x0000a2000c1e1500 */
[----:B------:R-:W-:Y:S02]  /*ff30*/  PRMT R166, RZ, 0x7610, R166 ;  /* 0x00007610ffa67816 */ /* 0x000fe400000000a6 */
[----:B0-----:R-:W-:-:S05]  /*ff40*/  IADD3 R8, P1, R241, R2, RZ ;  /* 0x00000002f1087210 */ /* 0x001fca0007f3e0ff */
        /* <DEDUP_REMOVED lines=24> */
[----:B----4-:R-:W-:-:S05]  /*100d0*/  IMAD.X R9, R230, 0x1, R0, P1 ;  /* 0x00000001e6097824 */ /* 0x010fca00008e0600 */
[----:B------:R0:W4:Y:S01]  /*100e0*/  @!P0 LDG.E.U16 R160, desc[UR10][R8.64] ;  /* 0x0000000a08a08981 */ /* 0x000122000c1e1500 */
[----:B------:R-:W-:Y:S02]  /*100f0*/  PRMT R159, RZ, 0x7610, R159 ;  /* 0x00007610ff9f7816 */ /* 0x000fe4000000009f */
[----:B0-----:R-:W-:-:S05]  /*10100*/  IADD3 R8, P1, R247, R2, RZ ;  /* 0x00000002f7087210 */ /* 0x001fca0007f3e0ff */
[----:B------:R-:W-:-:S05]  /*10110*/  IMAD.X R9, R229, 0x1, R0, P1 ;  /* 0x00000001e5097824 */ /* 0x000fca00008e0600 */
        /* <DEDUP_REMOVED lines=74> */
[----:B---3--:R-:W-:-:S05]  /*105c0*/  IADD3 R8, P1, R185, R2, RZ ;  /* 0x00000002b9087210 */ /* 0x008fca0007f3e0ff */
[----:B------:R-:W-:-:S05]  /*105d0*/  IMAD.X R9, R209, 0x1, R0, P1 ;  /* 0x00000001d1097824 */ /* 0x000fca00008e0600 */
[----:B------:R-:W3:Y:S01]  /*105e0*/  @!P0 LDG.E.U16 R10, desc[UR10][R8.64] ;  /* 0x0000000a080a8981 */ /* 0x000ee2000c1e1500 */
[----:B------:R-:W-:Y:S01]  /*105f0*/  IMAD.MOV.U32 R143, RZ, RZ, R13 ;  /* 0x000000ffff8f7224 */ /* 0x000fe200078e000d */
[----:B------:R-:W-:Y:S01]  /*10600*/  UMOV UR24, UR12 ;  /* 0x0000000c00187c82 */ /* 0x000fe20008000000 */
[----:B------:R-:W-:Y:S01]  /*10610*/  UMOV UR25, UR13 ;  /* 0x0000000d00197c82 */ /* 0x000fe20008000000 */
[----:B------:R-:W-:Y:S01]  /*10620*/  STL.64 [R1+0xf18], R150 ;  /* 0x000f189601007387 */ /* 0x000fe20000100a00 */
[----:B------:R-:W-:Y:S01]  /*10630*/  UMOV UR28, UR4 ;  /* 0x00000004001c7c82 */ /* 0x000fe20008000000 */
[----:B------:R-:W-:Y:S01]  /*10640*/  UMOV UR29, UR5 ;  /* 0x00000005001d7c82 */ /* 0x000fe20008000000 */
[----:B------:R-:W0:Y:S01]  /*10650*/  LDC R13, c[0x0][0x23c] ;  /* 0x00008f00ff0d7b82 */ /* 0x000e220000000800 */
        /* <DEDUP_REMOVED lines=12> */
[----:B------:R-:W-:Y:S04]  /*10720*/  STL [R1+0xeb0], R125 ;  /* 0x000eb07d01007387 */ /* 0x000fe80000100800 */
[----:B------:R-:W3:Y:S04]  /*10730*/  LDL.LU.64 R24, [R1+0x400] ;  /* 0x0004000001187983 */ /* 0x000ee80000300a00 */
[----:B------:R-:W3:Y:S04]  /*10740*/  LDL.LU.64 R26, [R1+0x408] ;  /* 0x00040800011a7983 */ /* 0x000ee80000300a00 */
[----:B------:R-:W3:Y:S04]  /*10750*/  LDL.LU.64 R28, [R1+0x410] ;  /* 0x00041000011c7983 */ /* 0x000ee80000300a00 */
[----:B------:R-:W3:Y:S04]  /*10760*/  LDL.LU.64 R30, [R1+0x418] ;  /* 0x00041800011e7983 */ /* 0x000ee80000300a00 */
[----:B------:R-:W3:Y:S04]  /*10770*/  LDL.LU.64 R32, [R1+0x420] ;  /* 0x0004200001207983 */ /* 0x000ee80000300a00 */
[----:B------:R-:W3:Y:S04]  /*10780*/  LDL.LU.64 R34, [R1+0x428] ;  /* 0x0004280001227983 */ /* 0x000ee80000300a00 */
[----:B------:R-:W3:Y:S04]  /*10790*/  LDL.LU.64 R36, [R1+0x430] ;  /* 0x0004300001247983 */ /* 0x000ee80000300a00 */
[----:B------:R-:W-:Y:S04]  /*107a0*/  STS.U16 [R124+UR8+0x2b00], R184 ;  /* 0x002b00b87c007988 */ /* 0x000fe80008000408 */
        /* <DEDUP_REMOVED lines=29> */
[----:B--2---:R-:W-:Y:S04]  /*10980*/  STS.U16 [R124+UR8+0x4700], R167 ;  /* 0x004700a77c007988 */ /* 0x004fe80008000408 */
[----:B------:R-:W2:Y:S04]  /*10990*/  LDL.LU.64 R68, [R1+0x4b0] ;  /* 0x0004b00001447983 */ /* 0x000ea80000300a00 */
[----:B------:R-:W-:Y:S04]  /*109a0*/  STS.U16 [R124+UR8+0x4900], R166 ;  /* 0x004900a67c007988 */ /* 0x000fe80008000408 */
        /* <DEDUP_REMOVED lines=11> */
[----:B----4-:R-:W-:Y:S04]  /*10a60*/  STS.U16 [R124+UR8+0x5500], R160 ;  /* 0x005500a07c007988 */ /* 0x010fe80008000408 */
        /* <DEDUP_REMOVED lines=39> */
[----:B---3--:R1:W-:Y:S04]  /*10ce0*/  STS.U16 [R124+UR8+0x7d00], R10 ;  /* 0x007d000a7c007988 */ /* 0x0083e80008000408 */
[----:B------:R-:W2:Y:S01]  /*10cf0*/  LDL.LU.64 R122, [R1+0x588] ;  /* 0x00058800017a7983 */ /* 0x000ea20000300a00 */
[----:B------:R3:W-:Y:S06]  /*10d00*/  MEMBAR.ALL.CTA ;  /* 0x0000000000007992 */ /* 0x0007ec0000008000 */
[----:B---3--:R-:W3:Y:S04]  /*10d10*/  FENCE.VIEW.ASYNC.S ;  /* 0x00000000000073c6 */ /* 0x008ee80000000000 */
[----:B-1----:R-:W2:Y:S04]  /*10d20*/  LDL.LU.64 R124, [R1+0x590] ;  /* 0x00059000017c7983 */ /* 0x002ea80000300a00 */
[----:B------:R-:W2:Y:S04]  /*10d30*/  LDL.LU.64 R126, [R1+0x598] ;  /* 0x00059800017e7983 */ /* 0x000ea80000300a00 */
        /* <DEDUP_REMOVED lines=11> */
[----:B------:R-:W2:Y:S01]  /*10df0*/  LDL.LU.64 R150, [R1+0x5f8] ;  /* 0x0005f80001967983 */ /* 0x000ea20000300a00 */
[----:B---3--:R-:W-:Y:S06]  /*10e00*/  BAR.SYNC.DEFER_BLOCKING 0x0 ;  /* 0x0000000000007b1d */ /* 0x008fec0000010000 */
[----:B--2---:R-:W-:-:S06]  /*10e10*/  WARPGROUP.ARRIVE ;  /* 0x00000000000079c5 */ /* 0x004fcc0000000000 */
[----:B------:R-:W-:Y:S03]  /*10e20*/  HGMMA.64x256x16.F32 R24, gdesc[UR12].tnspA, R24, gsb0 ;  /* 0x23e000000c1879f0 */ /* 0x000fe60008000818 */
[----:B------:R-:W-:Y:S02]  /*10e30*/  WARPGROUP.DEPBAR.LE gsb0, 0x0 ;  /* 0x00008000000079c5 */ /* 0x000fe40000010000 */
[----:B------:R-:W-:-:S15]  /*10e40*/  WARPGROUP.ARRIVE ;  /* 0x00000000000079c5 */ /* 0x000fde0000000000 */
[----:B------:R-:W-:-:S08]  /*10e50*/  NOP ;  /* 0x0000000000007918 */ /* 0x000fd00000000000 */
[----:B------:R-:W-:Y:S03]  /*10e60*/  HGMMA.64x256x16.F32 R24, gdesc[UR4].tnspA, R24, gsb0 ;  /* 0x23e00000041879f0 */ /* 0x000fe60008000818 */
[----:B------:R-:W-:Y:S02]  /*10e70*/  WARPGROUP.DEPBAR.LE gsb0, 0x0 ;  /* 0x00008000000079c5 */ /* 0x000fe40000010000 */
        /* <DEDUP_REMOVED lines=63> */
[----:B------:R1:W-:Y:S01]  /*11270*/  STL.64 [R1+0x5f8], R150 ;  /* 0x0005f89601007387 */ /* 0x0003e20000100a00 */
[----:B------:R-:W-:-:S03]  /*11280*/  IMAD.MOV.U32 R17, RZ, RZ, R130 ;  /* 0x000000ffff117224 */ /* 0x000fc600078e0082 */
[----:B-1----:R-:W2:Y:S04]  /*11290*/  LDL.LU.64 R150, [R1+0xf18] ;  /* 0x000f180001967983 */ /* 0x002ea80000300a00 */
[----:B------:R-:W3:Y:S04]  /*112a0*/  LDL.LU.64 R148, [R1+0xf10] ;  /* 0x000f100001947983 */ /* 0x000ee80000300a00 */
[----:B------:R-:W4:Y:S04]  /*112b0*/  LDL.LU.64 R146, [R1+0xf08] ;  /* 0x000f080001927983 */ /* 0x000f280000300a00 */
[----:B------:R-:W2:Y:S04]  /*112c0*/  LDL.LU.64 R144, [R1+0xf00] ;  /* 0x000f000001907983 */ /* 0x000ea80000300a00 */
[----:B------:R-:W3:Y:S04]  /*112d0*/  LDL.LU.64 R142, [R1+0xef8] ;  /* 0x000ef800018e7983 */ /* 0x000ee80000300a00 */
[----:B------:R-:W4:Y:S04]  /*112e0*/  LDL.LU.64 R140, [R1+0xef0] ;  /* 0x000ef000018c7983 */ /* 0x000f280000300a00 */
[----:B------:R-:W2:Y:S01]  /*112f0*/  LDL.LU.64 R138, [R1+0xee8] ;  /* 0x000ee800018a7983 */ /* 0x000ea20000300a00 */
[----:B------:R-:W-:-:S03]  /*11300*/  IMAD.MOV.U32 R16, RZ, RZ, R128 ;  /* 0x000000ffff107224 */ /* 0x000fc600078e0080 */
[----:B------:R-:W2:Y:S01]  /*11310*/  LDL.LU.64 R136, [R1+0xee0] ;  /* 0x000ee00001887983 */ /* 0x000ea20000300a00 */
[----:B------:R-:W-:-:S03]  /*11320*/  IMAD.MOV.U32 R21, RZ, RZ, R126 ;  /* 0x000000ffff157224 */ /* 0x000fc600078e007e */
[----:B------:R-:W2:Y:S04]  /*11330*/  LDL.LU.64 R134, [R1+0xed8] ;  /* 0x000ed80001867983 */ /* 0x000ea80000300a00 */
[----:B------:R-:W2:Y:S04]  /*11340*/  LDL.LU.64 R132, [R1+0xed0] ;  /* 0x000ed00001847983 */ /* 0x000ea80000300a00 */
[----:B------:R-:W2:Y:S04]  /*11350*/  LDL.LU.64 R130, [R1+0xec8] ;  /* 0x000ec80001827983 */ /* 0x000ea80000300a00 */
[----:B------:R-:W2:Y:S04]  /*11360*/  LDL.LU.64 R128, [R1+0xec0] ;  /* 0x000ec00001807983 */ /* 0x000ea80000300a00 */
[----:B------:R-:W2:Y:S04]  /*11370*/  LDL.LU.64 R126, [R1+0xeb8] ;  /* 0x000eb800017e7983 */ /* 0x000ea80000300a00 */
[----:B------:R-:W2:Y:S01]  /*11380*/  LDL.LU R125, [R1+0xeb0] ;  /* 0x000eb000017d7983 */ /* 0x000ea20000300800 */
[----:B------:R-:W-:-:S05]  /*11390*/  IMAD.MOV.U32 R20, RZ, RZ, R124 ;  /* 0x000000ffff147224 */ /* 0x000fca00078e007c */
[----:B------:R-:W-:Y:S04]  /*113a0*/  STL.64 [R1+0xea8], R20 ;  /* 0x000ea81401007387 */ /* 0x000fe80000100a00 */
[----:B------:R1:W-:Y:S04]  /*113b0*/  STL.64 [R1+0xea0], R16 ;  /* 0x000ea01001007387 */ /* 0x0003e80000100a00 */
        /* <DEDUP_REMOVED lines=54> */
[----:B---3--:R-:W-:-:S02]  /*11720*/  IMAD.MOV.U32 R183, RZ, RZ, R142 ;  /* 0x000000ffffb77224 */ /* 0x008fc400078e008e */
[----:B------:R-:W-:Y:S02]  /*11730*/  IMAD.MOV.U32 R182, RZ, RZ, R143 ;  /* 0x000000ffffb67224 */ /* 0x000fe400078e008f */
[----:B----4-:R-:W-:Y:S02]  /*11740*/  IMAD.MOV.U32 R190, RZ, RZ, R140 ;  /* 0x000000ffffbe7224 */ /* 0x010fe400078e008c */
[----:B------:R-:W-:Y:S02]  /*11750*/  IMAD.MOV.U32 R184, RZ, RZ, R141 ;  /* 0x000000ffffb87224 */ /* 0x000fe400078e008d */
[----:B--2---:R-:W-:Y:S02]  /*11760*/  IMAD.MOV.U32 R176, RZ, RZ, R138 ;  /* 0x000000ffffb07224 */ /* 0x004fe400078e008a */
[----:B------:R-:W-:Y:S02]  /*11770*/  IMAD.MOV.U32 R189, RZ, RZ, R139 ;  /* 0x000000ffffbd7224 */ /* 0x000fe400078e008b */
[----:B------:R-:W-:-:S02]  /*11780*/  IMAD.MOV.U32 R193, RZ, RZ, R136 ;  /* 0x000000ffffc17224 */ /* 0x000fc400078e0088 */
[----:B------:R-:W-:Y:S02]  /*11790*/  IMAD.MOV.U32 R175, RZ, RZ, R137 ;  /* 0x000000ffffaf7224 */ /* 0x000fe400078e0089 */
[----:B------:R-:W-:Y:S02]  /*117a0*/  IMAD.MOV.U32 R198, RZ, RZ, R134 ;  /* 0x000000ffffc67224 */ /* 0x000fe400078e0086 */
[----:B------:R-:W-:Y:S02]  /*117b0*/  IMAD.MOV.U32 R199, RZ, RZ, R135 ;  /* 0x000000ffffc77224 */ /* 0x000fe400078e0087 */
[----:B------:R-:W-:Y:S02]  /*117c0*/  IMAD.MOV.U32 R186, RZ, RZ, R132 ;  /* 0x000000ffffba7224 */ /* 0x000fe400078e0084 */
        /* <DEDUP_REMOVED lines=18> */
[----:B0-----:R-:W-:-:S02]  /*118f0*/  IMAD.SHL.U32 R13, R13, 0x20, RZ ;  /* 0x000000200d0d7824 */ /* 0x001fc400078e00ff */
[----:B------:R-:W-:Y:S02]  /*11900*/  IMAD.MOV.U32 R10, RZ, RZ, R182 ;  /* 0x000000ffff0a7224 */ /* 0x000fe400078e00b6 */
[----:B------:R-:W-:Y:S02]  /*11910*/  IMAD.MOV.U32 R11, RZ, RZ, R208 ;  /* 0x000000ffff0b7224 */ /* 0x000fe400078e00d0 */
[----:B------:R-:W-:Y:S02]  /*11920*/  IMAD.MOV.U32 R8, RZ, RZ, R184 ;  /* 0x000000ffff087224 */ /* 0x000fe400078e00b8 */
[----:B------:R-:W-:Y:S02]  /*11930*/  IMAD.MOV.U32 R9, RZ, RZ, R183 ;  /* 0x000000ffff097224 */ /* 0x000fe400078e00b7 */
[----:B------:R-:W-:-:S04]  /*11940*/  IMAD.WIDE R10, R13, 0x2, R10 ;  /* 0x000000020d0a7825 */ /* 0x000fc800078e020a */
[----:B------:R-:W-:Y:S01]  /*11950*/  IMAD.WIDE R8, R13, 0x2, R8 ;  /* 0x000000020d087825 */ /* 0x000fe200078e0208 */
[----:B------:R0:W-:Y:S03]  /*11960*/  STL [R1+0x650], R10 ;  /* 0x0006500a01007387 */ /* 0x0001e60000100800 */
[----:B------:R-:W-:Y:S01]  /*11970*/  IMAD.MOV.U32 R208, RZ, RZ, R11 ;  /* 0x000000ffffd07224 */ /* 0x000fe200078e000b */
[----:B------:R1:W-:Y:S04]  /*11980*/  STL [R1+0x850], R8 ;  /* 0x0008500801007387 */ /* 0x0003e80000100800 */
[----:B------:R3:W-:Y:S01]  /*11990*/  STL [R1+0x654], R9 ;  /* 0x0006540901007387 */ /* 0x0007e20000100800 */
[----:B0-----:R-:W-:-:S02]  /*119a0*/  IMAD.MOV.U32 R10, RZ, RZ, R185 ;  /* 0x000000ffff0a7224 */ /* 0x001fc400078e00b9 */
[----:B------:R-:W-:Y:S01]  /*119b0*/  IMAD.MOV.U32 R11, RZ, RZ, R209 ;  /* 0x000000ffff0b7224 */ /* 0x000fe200078e00d1 */
[----:B--2---:R-:W-:-:S06]  /*119c0*/  WARPGROUP.ARRIVE ;  /* 0x00000000000079c5 */ /* 0x004fcc0000000000 */
[----:B------:R-:W-:Y:S01]  /*119d0*/  HGMMA.64x256x16.F32 R16, gdesc[UR24].tnspA, R16, gsb0 ;  /* 0x23e00000181079f0 */ /* 0x000fe20008000810 */
[----:B-1----:R-:W-:Y:S02]  /*119e0*/  IMAD.MOV.U32 R8, RZ, RZ, R187 ;  /* 0x000000ffff087224 */ /* 0x002fe400078e00bb */
[----:B---3--:R-:W-:Y:S02]  /*119f0*/  IMAD.MOV.U32 R9, RZ, RZ, R186 ;  /* 0x000000ffff097224 */ /* 0x008fe400078e00ba */
[----:B------:R-:W-:-:S04]  /*11a00*/  IMAD.WIDE R10, R13, 0x2, R10 ;  /* 0x000000020d0a7825 */ /* 0x000fc800078e020a */
[----:B------:R-:W-:Y:S01]  /*11a10*/  IMAD.WIDE R8, R13, 0x2, R8 ;  /* 0x000000020d087825 */ /* 0x000fe200078e0208 */
[----:B------:R0:W-:Y:S03]  /*11a20*/  STL [R1+0x658], R10 ;  /* 0x0006580a01007387 */ /* 0x0001e60000100800 */
[----:B------:R-:W-:Y:S01]  /*11a30*/  IMAD.MOV.U32 R209, RZ, RZ, R11 ;  /* 0x000000ffffd17224 */ /* 0x000fe200078e000b */
[----:B------:R1:W-:Y:S04]  /*11a40*/  STL [R1+0x854], R8 ;  /* 0x0008540801007387 */ /* 0x0003e80000100800 */
[----:B------:R2:W-:Y:S01]  /*11a50*/  STL [R1+0x65c], R9 ;  /* 0x00065c0901007387 */ /* 0x0005e20000100800 */
[----:B0-----:R-:W-:-:S02]  /*11a60*/  IMAD.MOV.U32 R10, RZ, RZ, R188 ;  /* 0x000000ffff0a7224 */ /* 0x001fc400078e00bc */
[----:B------:R-:W-:Y:S02]  /*11a70*/  IMAD.MOV.U32 R11, RZ, RZ, R210 ;  /* 0x000000ffff0b7224 */ /* 0x000fe400078e00d2 */
[----:B-1----:R-:W-:Y:S02]  /*11a80*/  IMAD.MOV.U32 R8, RZ, RZ, R190 ;  /* 0x000000ffff087224 */ /* 0x002fe400078e00be */
[----:B--2---:R-:W-:Y:S02]  /*11a90*/  IMAD.MOV.U32 R9, RZ, RZ, R189 ;  /* 0x000000ffff097224 */ /* 0x004fe400078e00bd */
        /* <DEDUP_REMOVED lines=34> */
[----:B------:R1:W-:Y:S01]  /*11cc0*/  STL [R1+0x864], R8 ;  /* 0x0008640801007387 */ /* 0x0003e20000100800 */
[----:B------:R-:W-:Y:S02]  /*11cd0*/  WARPGROUP.DEPBAR.LE gsb0, 0x0 ;  /* 0x00008000000079c5 */ /* 0x000fe40000010000 */
[----:B------:R-:W-:-:S06]  /*11ce0*/  WARPGROUP.ARRIVE ;  /* 0x00000000000079c5 */ /* 0x000fcc0000000000 */
[----:B------:R-:W-:Y:S01]  /*11cf0*/  HGMMA.64x256x16.F32 R16, gdesc[UR28].tnspA, R16, gsb0 ;  /* 0x23e000001c1079f0 */ /* 0x000fe20008000810 */
[----:B------:R2:W-:Y:S01]  /*11d00*/  STL [R1+0x67c], R9 ;  /* 0x00067c0901007387 */ /* 0x0005e20000100800 */
[----:B0-----:R-:W-:Y:S02]  /*11d10*/  IMAD.MOV.U32 R10, RZ, RZ, R200 ;  /* 0x000000ffff0a7224 */ /* 0x001fe400078e00c8 */
[----:B------:R-:W-:Y:S02]  /*11d20*/  IMAD.MOV.U32 R11, RZ, RZ, R214 ;  /* 0x000000ffff0b7224 */ /* 0x000fe400078e00d6 */
[----:B-1----:R-:W-:Y:S02]  /*11d30*/  IMAD.MOV.U32 R8, RZ, RZ, R202 ;  /* 0x000000ffff087224 */ /* 0x002fe400078e00ca */
[----:B------:R-:W-:-:S04]  /*11d40*/  IMAD.WIDE R10, R13, 0x2, R10 ;  /* 0x000000020d0a7825 */ /* 0x000fc800078e020a */
[----:B--2---:R-:W-:Y:S02]  /*11d50*/  IMAD.MOV.U32 R9, RZ, RZ, R201 ;  /* 0x000000ffff097224 */ /* 0x004fe400078e00c9 */
        /* <DEDUP_REMOVED lines=21> */
[----:B------:R0:W-:Y:S04]  /*11eb0*/  STL [R1+0x690], R10 ;  /* 0x0006900a01007387 */ /* 0x0001e80000100800 */
[----:B------:R1:W-:Y:S04]  /*11ec0*/  STL [R1+0x870], R8 ;  /* 0x0008700801007387 */ /* 0x0003e80000100800 */
[----:B------:R2:W-:Y:S01]  /*11ed0*/  STL [R1+0x694], R9 ;  /* 0x0006940901007387 */ /* 0x0005e20000100800 */
[----:B------:R-:W-:-:S02]  /*11ee0*/  IMAD.MOV.U32 R216, RZ, RZ, R11 ;  /* 0x000000ffffd87224 */ /* 0x000fc400078e000b */
[----:B0-----:R-:W-:Y:S02]  /*11ef0*/  IMAD.MOV.U32 R10, RZ, RZ, R144 ;  /* 0x000000ffff0a7224 */ /* 0x001fe400078e0090 */
[----:B------:R-:W-:Y:S02]  /*11f00*/  IMAD.MOV.U32 R11, RZ, RZ, R217 ;  /* 0x000000ffff0b7224 */ /* 0x000fe400078e00d9 */
[----:B-1----:R-:W-:Y:S02]  /*11f10*/  IMAD.MOV.U32 R8, RZ, RZ, R145 ;  /* 0x000000ffff087224 */ /* 0x002fe400078e0091 */
[----:B--2---:R-:W-:Y:S02]  /*11f20*/  IMAD.MOV.U32 R9, RZ, RZ, R218 ;  /* 0x000000ffff097224 */ /* 0x004fe400078e00da */
[----:B------:R-:W-:-:S04]  /*11f30*/  IMAD.WIDE R10, R13, 0x2, R10 ;  /* 0x000000020d0a7825 */ /* 0x000fc800078e020a */
[----:B------:R-:W-:-:S04]  /*11f40*/  IMAD.WIDE R8, R13, 0x2, R8 ;  /* 0x000000020d087825 */ /* 0x000fc800078e0208 */
[----:B------:R-:W-:Y:S02]  /*11f50*/  IMAD.MOV.U32 R15, RZ, RZ, R146 ;  /* 0x000000ffff0f7224 */ /* 0x000fe400078e0092 */
[----:B------:R-:W-:Y:S02]  /*11f60*/  IMAD.MOV.U32 R14, RZ, RZ, R148 ;  /* 0x000000ffff0e7224 */ /* 0x000fe400078e0094 */
[----:B------:R-:W-:Y:S01]  /*11f70*/  IMAD.MOV.U32 R218, RZ, RZ, R9 ;  /* 0x000000ffffda7224 */ /* 0x000fe200078e0009 */
[----:B------:R-:W-:Y:S02]  /*11f80*/  WARPGROUP.DEPBAR.LE gsb0, 0x0 ;  /* 0x00008000000079c5 */ /* 0x000fe40000010000 */
[----:B------:R-:W-:Y:S04]  /*11f90*/  STL.64 [R1+0x200], R16 ;  /* 0x0002001001007387 */ /* 0x000fe80000100a00 */
[----:B------:R-:W-:Y:S04]  /*11fa0*/  STL.64 [R1+0x208], R18 ;  /* 0x0002081201007387 */ /* 0x000fe80000100a00 */
[----:B------:R0:W-:Y:S04]  /*11fb0*/  STL.64 [R1+0x210], R20 ;  /* 0x0002101401007387 */ /* 0x0001e80000100a00 */
[----:B------:R-:W-:Y:S04]  /*11fc0*/  STL.64 [R1+0x218], R22 ;  /* 0x0002181601007387 */ /* 0x000fe80000100a00 */
[----:B------:R1:W-:Y:S04]  /*11fd0*/  STL.64 [R1+0x220], R24 ;  /* 0x0002201801007387 */ /* 0x0003e80000100a00 */
        /* <DEDUP_REMOVED lines=59> */
[----:B0-----:R0:W5:Y:S04]  /*12390*/  LDL.LU.64 R20, [R1+0xea8] ;  /* 0x000ea80001147983 */ /* 0x0011680000300a00 */
[----:B------:R0:W5:Y:S04]  /*123a0*/  LDL.LU.64 R16, [R1+0xea0] ;  /* 0x000ea00001107983 */ /* 0x0001680000300a00 */
[----:B-1----:R-:W4:Y:S04]  /*123b0*/  LDL.LU.64 R24, [R1] ;  /* 0x0000000001187983 */ /* 0x002f280000300a00 */
[----:B--2---:R-:W2:Y:S01]  /*123c0*/  LDL.LU.64 R26, [R1+0x8] ;  /* 0x00000800011a7983 */ /* 0x004ea20000300a00 */
[----:B------:R-:W-:-:S03]  /*123d0*/  IMAD.MOV.U32 R152, RZ, RZ, R36 ;  /* 0x000000ffff987224 */ /* 0x000fc600078e0024 */
[----:B---3--:R-:W2:Y:S01]  /*123e0*/  LDL.LU.64 R28, [R1+0x10] ;  /* 0x00001000011c7983 */ /* 0x008ea20000300a00 */
[----:B------:R-:W-:-:S03]  /*123f0*/  IMAD.MOV.U32 R153, RZ, RZ, R38 ;  /* 0x000000ffff997224 */ /* 0x000fc600078e0026 */
[----:B----4-:R-:W2:Y:S01]  /*12400*/  LDL.LU.64 R30, [R1+0x18] ;  /* 0x00001800011e7983 */ /* 0x010ea20000300a00 */
[----:B------:R-:W-:-:S03]  /*12410*/  IMAD.MOV.U32 R155, RZ, RZ, R41 ;  /* 0x000000ffff9b7224 */ /* 0x000fc600078e0029 */
[----:B------:R-:W2:Y:S01]  /*12420*/  LDL.LU.64 R32, [R1+0x20] ;  /* 0x0000200001207983 */ /* 0x000ea20000300a00 */
[----:B------:R-:W-:-:S03]  /*12430*/  IMAD.MOV.U32 R154, RZ, RZ, R40 ;  /* 0x000000ffff9a7224 */ /* 0x000fc600078e0028 */
[----:B------:R-:W2:Y:S01]  /*12440*/  LDL.LU.64 R34, [R1+0x28] ;  /* 0x0000280001227983 */ /* 0x000ea20000300a00 */
[----:B------:R-:W-:-:S03]  /*12450*/  IMAD.MOV.U32 R157, RZ, RZ, R43 ;  /* 0x000000ffff9d7224 */ /* 0x000fc600078e002b */
[----:B------:R-:W2:Y:S01]  /*12460*/  LDL.LU.64 R36, [R1+0x30] ;  /* 0x0000300001247983 */ /* 0x000ea20000300a00 */
[----:B------:R-:W-:-:S03]  /*12470*/  IMAD.MOV.U32 R156, RZ, RZ, R42 ;  /* 0x000000ffff9c7224 */ /* 0x000fc600078e002a */
[----:B------:R-:W2:Y:S01]  /*12480*/  LDL.LU.64 R38, [R1+0x38] ;  /* 0x0000380001267983 */ /* 0x000ea20000300a00 */
[----:B------:R-:W-:Y:S02]  /*12490*/  IMAD.MOV.U32 R159, RZ, RZ, R45 ;  /* 0x000000ffff9f7224 */ /* 0x000fe400078e002d */
[----:B------:R-:W-:Y:S01]  /*124a0*/  IMAD.MOV.U32 R158, RZ, RZ, R44 ;  /* 0x000000ffff9e7224 */ /* 0x000fe200078e002c */
[----:B------:R-:W2:Y:S01]  /*124b0*/  LDL.LU.64 R40, [R1+0x40] ;  /* 0x0000400001287983 */ /* 0x000ea20000300a00 */
[----:B------:R-:W-:Y:S02]  /*124c0*/  IMAD.MOV.U32 R161, RZ, RZ, R47 ;  /* 0x000000ffffa17224 */ /* 0x000fe400078e002f */
[----:B------:R-:W-:Y:S01]  /*124d0*/  IMAD.MOV.U32 R160, RZ, RZ, R46 ;  /* 0x000000ffffa07224 */ /* 0x000fe200078e002e */
[----:B------:R-:W2:Y:S01]  /*124e0*/  LDL.LU.64 R42, [R1+0x48] ;  /* 0x00004800012a7983 */ /* 0x000ea20000300a00 */
[----:B------:R-:W-:Y:S02]  /*124f0*/  IMAD.MOV.U32 R163, RZ, RZ, R49 ;  /* 0x000000ffffa37224 */ /* 0x000fe400078e0031 */
[----:B------:R-:W-:Y:S01]  /*12500*/  IMAD.MOV.U32 R162, RZ, RZ, R48 ;  /* 0x000000ffffa27224 */ /* 0x000fe200078e0030 */
[----:B------:R-:W2:Y:S01]  /*12510*/  LDL.LU.64 R44, [R1+0x50] ;  /* 0x00005000012c7983 */ /* 0x000ea20000300a00 */
[----:B------:R-:W-:-:S02]  /*12520*/  IMAD.MOV.U32 R165, RZ, RZ, R51 ;  /* 0x000000ffffa57224 */ /* 0x000fc400078e0033 */
        /* <DEDUP_REMOVED lines=62> */
[----:B------:R-:W-:-:S03]  /*12910*/  IMAD.MOV.U32 R206, RZ, RZ, R92 ;  /* 0x000000ffffce7224 */ /* 0x000fc600078e005c */
        /* <DEDUP_REMOVED lines=25> */
[----:B------:R-:W-:-:S03]  /*12ab0*/  IMAD.MOV.U32 R18, RZ, RZ, R147 ;  /* 0x000000ffff127224 */ /* 0x000fc600078e0093 */
[----:B------:R-:W2:Y:S01]  /*12ac0*/  LDL.LU.64 R138, [R1+0x1c8] ;  /* 0x0001c800018a7983 */ /* 0x000ea20000300a00 */
[----:B------:R-:W-:-:S03]  /*12ad0*/  IMAD.MOV.U32 R19, RZ, RZ, R149 ;  /* 0x000000ffff137224 */ /* 0x000fc600078e0095 */
        /* <DEDUP_REMOVED lines=8> */
[----:B------:R-:W-:Y:S04]  /*12b60*/  STL [R1+0x698], R10 ;  /* 0x0006980a01007387 */ /* 0x000fe80000100800 */
[----:B------:R1:W-:Y:S04]  /*12b70*/  STL [R1+0x69c], R8 ;  /* 0x00069c0801007387 */ /* 0x0003e80000100800 */
[----:B-1----:R-:W3:Y:S04]  /*12b80*/  LDL.LU R8, [R1+0x6a4] ;  /* 0x0006a40001087983 */ /* 0x002ee80000300800 */
[----:B------:R-:W3:Y:S01]  /*12b90*/  LDL.LU R9, [R1+0x874] ;  /* 0x0008740001097983 */ /* 0x000ee20000300800 */
[----:B------:R-:W-:-:S02]  /*12ba0*/  IMAD.MOV.U32 R217, RZ, RZ, R11 ;  /* 0x000000ffffd97224 */ /* 0x000fc400078e000b */
[----:B------:R-:W-:Y:S02]  /*12bb0*/  IMAD.MOV.U32 R10, RZ, RZ, R5 ;  /* 0x000000ffff0a7224 */ /* 0x000fe400078e0005 */
[----:B------:R-:W-:Y:S01]  /*12bc0*/  IMAD.MOV.U32 R11, RZ, RZ, R219 ;  /* 0x000000ffff0b7224 */ /* 0x000fe200078e00db */
[----:B------:R-:W4:Y:S01]  /*12bd0*/  LDL.LU R5, [R1+0xe9c] ;  /* 0x000e9c0001057983 */ /* 0x000f220000300800 */
[----:B------:R-:W-:-:S05]  /*12be0*/  IMAD.WIDE R10, R13, 0x2, R10 ;  /* 0x000000020d0a7825 */ /* 0x000fca00078e020a */
[----:B------:R-:W-:Y:S01]  /*12bf0*/  STL [R1+0x6a0], R10 ;  /* 0x0006a00a01007387 */ /* 0x000fe20000100800 */
[----:B---3--:R-:W-:-:S04]  /*12c00*/  LOP3.LUT R9, R9, R8, RZ, 0x3c, !PT ;  /* 0x0000000809097212 */ /* 0x008fc800078e3cff */
[----:B------:R-:W-:-:S04]  /*12c10*/  LOP3.LUT R8, R9, R8, RZ, 0x3c, !PT ;  /* 0x0000000809087212 */ /* 0x000fc800078e3cff */
[----:B------:R-:W-:-:S03]  /*12c20*/  LOP3.LUT R9, R9, R8, RZ, 0x3c, !PT ;  /* 0x0000000809097212 */ /* 0x000fc600078e3cff */
[----:B------:R-:W-:-:S05]  /*12c30*/  IMAD.WIDE R8, R13, 0x2, R8 ;  /* 0x000000020d087825 */ /* 0x000fca00078e0208 */
[----:B------:R1:W-:Y:S04]  /*12c40*/  STL [R1+0x874], R8 ;  /* 0x0008740801007387 */ /* 0x0003e80000100800 */
[----:B------:R3:W-:Y:S04]  /*12c50*/  STL [R1+0x6a4], R9 ;  /* 0x0006a40901007387 */ /* 0x0007e80000100800 */
[----:B-1----:R-:W2:Y:S04]  /*12c60*/  LDL.LU R8, [R1+0x6ac] ;  /* 0x0006ac0001087983 */ /* 0x002ea80000300800 */
[----:B---3--:R-:W2:Y:S01]  /*12c70*/  LDL.LU R9, [R1+0x878] ;  /* 0x0008780001097983 */ /* 0x008ea20000300800 */
[----:B------:R-:W-:-:S02]  /*12c80*/  IMAD.MOV.U32 R219, RZ, RZ, R11 ;  /* 0x000000ffffdb7224 */ /* 0x000fc400078e000b */
[----:B------:R-:W-:Y:S02]  /*12c90*/  IMAD.MOV.U32 R10, RZ, RZ, R242 ;  /* 0x000000ffff0a7224 */ /* 0x000fe400078e00f2 */
[----:B------:R-:W-:Y:S01]  /*12ca0*/  IMAD.MOV.U32 R11, RZ, RZ, R220 ;  /* 0x000000ffff0b7224 */ /* 0x000fe200078e00dc */
[----:B------:R-:W3:Y:S01]  /*12cb0*/  LDL.LU R242, [R1+0xe98] ;  /* 0x000e980001f27983 */ /* 0x000ee20000300800 */
[----:B------:R-:W-:-:S05]  /*12cc0*/  IMAD.WIDE R10, R13, 0x2, R10 ;  /* 0x000000020d0a7825 */ /* 0x000fca00078e020a */
[----:B------:R-:W-:Y:S01]  /*12cd0*/  STL [R1+0x6a8], R10 ;  /* 0x0006a80a01007387 */ /* 0x000fe20000100800 */
[----:B--2---:R-:W-:-:S04]  /*12ce0*/  LOP3.LUT R9, R9, R8, RZ, 0x3c, !PT ;  /* 0x0000000809097212 */ /* 0x004fc800078e3cff */
[----:B------:R-:W-:-:S04]  /*12cf0*/  LOP3.LUT R8, R9, R8, RZ, 0x3c, !PT ;  /* 0x0000000809087212 */ /* 0x000fc800078e3cff */
[----:B------:R-:W-:-:S03]  /*12d00*/  LOP3.LUT R9, R9, R8, RZ, 0x3c, !PT ;  /* 0x0000000809097212 */ /* 0x000fc600078e3cff */
[----:B------:R-:W-:-:S05]  /*12d10*/  IMAD.WIDE R8, R13, 0x2, R8 ;  /* 0x000000020d087825 */ /* 0x000fca00078e0208 */
[----:B------:R1:W-:Y:S04]  /*12d20*/  STL [R1+0x878], R8 ;  /* 0x0008780801007387 */ /* 0x0003e80000100800 */
[----:B------:R2:W-:Y:S04]  /*12d30*/  STL [R1+0x6ac], R9 ;  /* 0x0006ac0901007387 */ /* 0x0005e80000100800 */
[----:B-1----:R-:W4:Y:S04]  /*12d40*/  LDL.LU R8, [R1+0x6b4] ;  /* 0x0006b40001087983 */ /* 0x002f280000300800 */
[----:B--2---:R-:W4:Y:S01]  /*12d50*/  LDL.LU R9, [R1+0x87c] ;  /* 0x00087c0001097983 */ /* 0x004f220000300800 */
[----:B------:R-:W-:-:S02]  /*12d60*/  IMAD.MOV.U32 R220, RZ, RZ, R11 ;  /* 0x000000ffffdc7224 */ /* 0x000fc400078e000b */
[----:B------:R-:W-:Y:S02]  /*12d70*/  IMAD.MOV.U32 R10, RZ, RZ, R251 ;  /* 0x000000ffff0a7224 */ /* 0x000fe400078e00fb */
[----:B------:R-:W-:Y:S01]  /*12d80*/  IMAD.MOV.U32 R11, RZ, RZ, R221 ;  /* 0x000000ffff0b7224 */ /* 0x000fe200078e00dd */
[----:B------:R-:W2:Y:S01]  /*12d90*/  LDL.LU R251, [R1+0xe94] ;  /* 0x000e940001fb7983 */ /* 0x000ea20000300800 */
[----:B------:R-:W-:-:S05]  /*12da0*/  IMAD.WIDE R10, R13, 0x2, R10 ;  /* 0x000000020d0a7825 */ /* 0x000fca00078e020a */
[----:B------:R-:W-:Y:S01]  /*12db0*/  STL [R1+0x6b0], R10 ;  /* 0x0006b00a01007387 */ /* 0x000fe20000100800 */
[----:B----4-:R-:W-:-:S04]  /*12dc0*/  LOP3.LUT R9, R9, R8, RZ, 0x3c, !PT ;  /* 0x0000000809097212 */ /* 0x010fc800078e3cff */
[----:B------:R-:W-:-:S04]  /*12dd0*/  LOP3.LUT R8, R9, R8, RZ, 0x3c, !PT ;  /* 0x0000000809087212 */ /* 0x000fc800078e3cff */
[----:B------:R-:W-:-:S03]  /*12de0*/  LOP3.LUT R9, R9, R8, RZ, 0x3c, !PT ;  /* 0x0000000809097212 */ /* 0x000fc600078e3cff */
[----:B------:R-:W-:-:S05]  /*12df0*/  IMAD.WIDE R8, R13, 0x2, R8 ;  /* 0x000000020d087825 */ /* 0x000fca00078e0208 */
[----:B------:R1:W-:Y:S04]  /*12e00*/  STL [R1+0x87c], R8 ;  /* 0x00087c0801007387 */ /* 0x0003e80000100800 */
[----:B------:R4:W-:Y:S04]  /*12e10*/  STL [R1+0x6b4], R9 ;  /* 0x0006b40901007387 */ /* 0x0009e80000100800 */
[----:B-1----:R-:W3:Y:S04]  /*12e20*/  LDL.LU R8, [R1+0x6bc] ;  /* 0x0006bc0001087983 */ /* 0x002ee80000300800 */
[----:B----4-:R-:W3:Y:S01]  /*12e30*/  LDL.LU R9, [R1+0x880] ;  /* 0x0008800001097983 */ /* 0x010ee20000300800 */
        /* <DEDUP_REMOVED lines=182> */
[----:B------:R-:W-:Y:S01]  /*139a0*/  WARPGROUP.ARRIVE ;  /* 0x00000000000079c5 */ /* 0x000fe20000000000 */
[----:B------:R-:W-:Y:S01]  /*139b0*/  UMOV UR18, UR14 ;  /* 0x0000000e00127c82 */ /* 0x000fe20008000000 */
[----:B------:R-:W-:-:S04]  /*139c0*/  UMOV UR19, UR15 ;  /* 0x0000000f00137c82 */ /* 0x000fc80008000000 */
[----:B------:R-:W-:Y:S01]  /*139d0*/  HGMMA.64x256x16.F32 R24, gdesc[UR16].tnspA, R24, gsb0 ;  /* 0x23e00000101879f0 */ /* 0x000fe20008000818 */
[----:B------:R-:W-:Y:S02]  /*139e0*/  IMAD.MOV.U32 R234, RZ, RZ, R11 ;  /* 0x000000ffffea7224 */ /* 0x000fe400078e000b */
[----:B------:R-:W-:Y:S02]  /*139f0*/  IMAD.MOV.U32 R10, RZ, RZ, R250 ;  /* 0x000000ffff0a7224 */ /* 0x000fe400078e00fa */
[----:B------:R-:W-:Y:S01]  /*13a00*/  IMAD.MOV.U32 R11, RZ, RZ, R235 ;  /* 0x000000ffff0b7224 */ /* 0x000fe200078e00eb */
[----:B------:R-:W3:Y:S01]  /*13a10*/  LDL.LU R250, [R1+0xe5c] ;  /* 0x000e5c0001fa7983 */ /* 0x000ee20000300800 */
[----:B------:R-:W-:-:S05]  /*13a20*/  IMAD.WIDE R10, R13, 0x2, R10 ;  /* 0x000000020d0a7825 */ /* 0x000fca00078e020a */
[----:B------:R-:W-:Y:S01]  /*13a30*/  STL [R1+0x720], R10 ;  /* 0x0007200a01007387 */ /* 0x000fe20000100800 */
[----:B------:R-:W-:Y:S01]  /*13a40*/  UMOV UR22, UR6 ;  /* 0x0000000600167c82 */ /* 0x000fe20008000000 */
[----:B------:R-:W-:Y:S01]  /*13a50*/  UMOV UR23, UR7 ;  /* 0x0000000700177c82 */ /* 0x000fe20008000000 */
        /* <DEDUP_REMOVED lines=8> */
[----:B------:R-:W-:-:S02]  /*13ae0*/  WARPGROUP.DEPBAR.LE gsb0, 0x0 ;  /* 0x00008000000079c5 */ /* 0x000fc40000010000 */
[----:B------:R-:W-:-:S06]  /*13af0*/  WARPGROUP.ARRIVE ;  /* 0x00000000000079c5 */ /* 0x000fcc0000000000 */
[----:B------:R-:W-:Y:S01]  /*13b00*/  HGMMA.64x256x16.F32 R24, gdesc[UR20].tnspA, R24, gsb0 ;  /* 0x23e00000141879f0 */ /* 0x000fe20008000818 */
[----:B------:R-:W-:Y:S02]  /*13b10*/  IMAD.MOV.U32 R235, RZ, RZ, R11 ;  /* 0x000000ffffeb7224 */ /* 0x000fe400078e000b */
[----:B------:R-:W-:Y:S02]  /*13b20*/  IMAD.MOV.U32 R10, RZ, RZ, R241 ;  /* 0x000000ffff0a7224 */ /* 0x000fe400078e00f1 */
[----:B------:R-:W-:Y:S01]  /*13b30*/  IMAD.MOV.U32 R11, RZ, RZ, R236 ;  /* 0x000000ffff0b7224 */ /* 0x000fe200078e00ec */
[----:B------:R-:W2:Y:S01]  /*13b40*/  LDL.LU R241, [R1+0xe58] ;  /* 0x000e580001f17983 */ /* 0x000ea20000300800 */
[----:B------:R-:W-:-:S04]  /*13b50*/  IMAD.WIDE R10, R13, 0x2, R10 ;  /* 0x000000020d0a7825 */ /* 0x000fc800078e020a */
[----:B------:R-:W-:Y:S01]  /*13b60*/  IMAD.MOV.U32 R236, RZ, RZ, R11 ;  /* 0x000000ffffec7224 */ /* 0x000fe200078e000b */
[----:B------:R1:W-:Y:S02]  /*13b70*/  STL [R1+0x728], R10 ;  /* 0x0007280a01007387 */ /* 0x0003e40000100800 */
[----:B-1----:R-:W-:Y:S02]  /*13b80*/  IMAD.MOV.U32 R10, RZ, RZ, R14 ;  /* 0x000000ffff0a7224 */ /* 0x002fe400078e000e */
[----:B------:R-:W-:Y:S02]  /*13b90*/  IMAD.MOV.U32 R11, RZ, RZ, R237 ;  /* 0x000000ffff0b7224 */ /* 0x000fe400078e00ed */
[----:B------:R-:W-:Y:S01]  /*13ba0*/  IMAD.WIDE R10, R13, 0x2, R10 ;  /* 0x000000020d0a7825 */ /* 0x000fe200078e020a */
[----:B----4-:R-:W-:-:S04]  /*13bb0*/  LOP3.LUT R9, R9, R8, RZ, 0x3c, !PT ;  /* 0x0000000809097212 */ /* 0x010fc800078e3cff */
[----:B------:R-:W-:-:S04]  /*13bc0*/  LOP3.LUT R8, R9, R8, RZ, 0x3c, !PT ;  /* 0x0000000809087212 */ /* 0x000fc800078e3cff */
[----:B------:R-:W-:-:S03]  /*13bd0*/  LOP3.LUT R9, R9, R8, RZ, 0x3c, !PT ;  /* 0x0000000809097212 */ /* 0x000fc600078e3cff */
[----:B------:R-:W-:-:S05]  /*13be0*/  IMAD.WIDE R8, R13, 0x2, R8 ;  /* 0x000000020d087825 */ /* 0x000fca00078e0208 */
[----:B------:R1:W-:Y:S04]  /*13bf0*/  STL [R1+0x8b8], R8 ;  /* 0x0008b80801007387 */ /* 0x0003e80000100800 */
[----:B------:R4:W-:Y:S01]  /*13c00*/  STL [R1+0x72c], R9 ;  /* 0x00072c0901007387 */ /* 0x0009e20000100800 */
[----:B-1----:R-:W-:Y:S02]  /*13c10*/  IMAD.MOV.U32 R8, RZ, RZ, R18 ;  /* 0x000000ffff087224 */ /* 0x002fe400078e0012 */
[----:B----4-:R-:W-:Y:S02]  /*13c20*/  IMAD.MOV.U32 R9, RZ, RZ, R15 ;  /* 0x000000ffff097224 */ /* 0x010fe400078e000f */
[----:B------:R-:W-:Y:S01]  /*13c30*/  IMAD.WIDE R8, R13, 0x2, R8 ;  /* 0x000000020d087825 */ /* 0x000fe200078e0208 */
[----:B------:R-:W-:Y:S01]  /*13c40*/  STL [R1+0x730], R10 ;  /* 0x0007300a01007387 */ /* 0x000fe20000100800 */
[----:B------:R-:W-:-:S03]  /*13c50*/  WARPGROUP.DEPBAR.LE gsb0, 0x0 ;  /* 0x00008000000079c5 */ /* 0x000fc60000010000 */
[----:B------:R-:W-:Y:S04]  /*13c60*/  STL [R1+0x8bc], R8 ;  /* 0x0008bc0801007387 */ /* 0x000fe80000100800 */
[----:B------:R-:W-:Y:S04]  /*13c70*/  STL [R1+0x734], R9 ;  /* 0x0007340901007387 */ /* 0x000fe80000100800 */
[----:B------:R-:W-:Y:S04]  /*13c80*/  STL.64 [R1], R24 ;  /* 0x0000001801007387 */ /* 0x000fe80000100a00 */
        /* <DEDUP_REMOVED lines=62> */
[----:B------:R1:W-:Y:S04]  /*14070*/  STL.64 [R1+0x1f8], R150 ;  /* 0x0001f89601007387 */ /* 0x0003e80000100a00 */
[----:B-1----:R-:W4:Y:S04]  /*14080*/  LDL.LU.64 R150, [R1+0xe50] ;  /* 0x000e500001967983 */ /* 0x002f280000300a00 */
[----:B------:R-:W3:Y:S04]  /*14090*/  LDL.LU.64 R148, [R1+0xe48] ;  /* 0x000e480001947983 */ /* 0x000ee80000300a00 */
        /* <DEDUP_REMOVED lines=52> */
[----:B------:R-:W-:-:S03]  /*143e0*/  LOP3.LUT R9, R9, R8, RZ, 0x3c, !PT ;  /* 0x0000000809097212 */ /* 0x000fc600078e3cff */
[----:B------:R-:W2:Y:S04]  /*143f0*/  LDL.LU.64 R62, [R1+0xcf0] ;  /* 0x000cf000013e7983 */ /* 0x000ea80000300a00 */
[----:B------:R-:W2:Y:S04]  /*14400*/  LDL.LU.64 R60, [R1+0xce8] ;  /* 0x000ce800013c7983 */ /* 0x000ea80000300a00 */
[----:B------:R-:W2:Y:S04]  /*14410*/  LDL.LU.64 R58, [R1+0xce0] ;  /* 0x000ce000013a7983 */ /* 0x000ea80000300a00 */
[----:B------:R-:W2:Y:S01]  /*14420*/  LDL.LU.64 R56, [R1+0xcd8] ;  /* 0x000cd80001387983 */ /* 0x000ea20000300a00 */
[----:B------:R-:W-:-:S03]  /*14430*/  LOP3.LUT R8, R9, R8, RZ, 0x3c, !PT ;  /* 0x0000000809087212 */ /* 0x000fc600078e3cff */
[----:B------:R-:W2:Y:S04]  /*14440*/  LDL.LU.64 R54, [R1+0xcd0] ;  /* 0x000cd00001367983 */ /* 0x000ea80000300a00 */
[----:B------:R-:W2:Y:S04]  /*14450*/  LDL.LU.64 R52, [R1+0xcc8] ;  /* 0x000cc80001347983 */ /* 0x000ea80000300a00 */
[----:B------:R-:W2:Y:S01]  /*14460*/  LDL.LU.64 R50, [R1+0xcc0] ;  /* 0x000cc00001327983 */ /* 0x000ea20000300a00 */
[----:B------:R-:W-:-:S03]  /*14470*/  IMAD.MOV.U32 R10, RZ, RZ, R11 ;  /* 0x000000ffff0a7224 */ /* 0x000fc600078e000b */
[----:B------:R-:W2:Y:S01]  /*14480*/  LDL.LU.64 R48, [R1+0xcb8] ;  /* 0x000cb80001307983 */ /* 0x000ea20000300a00 */
[----:B------:R-:W-:-:S03]  /*14490*/  IMAD.MOV.U32 R11, RZ, RZ, R238 ;  /* 0x000000ffff0b7224 */ /* 0x000fc600078e00ee */
[----:B------:R-:W2:Y:S01]  /*144a0*/  LDL.LU.64 R46, [R1+0xcb0] ;  /* 0x000cb000012e7983 */ /* 0x000ea20000300a00 */
[----:B------:R-:W-:-:S03]  /*144b0*/  LOP3.LUT R9, R9, R8, RZ, 0x3c, !PT ;  /* 0x0000000809097212 */ /* 0x000fc600078e3cff */
[----:B------:R-:W2:Y:S04]  /*144c0*/  LDL.LU.64 R44, [R1+0xca8] ;  /* 0x000ca800012c7983 */ /* 0x000ea80000300a00 */
[----:B------:R-:W2:Y:S04]  /*144d0*/  LDL.LU.64 R42, [R1+0xca0] ;  /* 0x000ca000012a7983 */ /* 0x000ea80000300a00 */
[----:B------:R-:W2:Y:S01]  /*144e0*/  LDL.LU.64 R40, [R1+0xc98] ;  /* 0x000c980001287983 */ /* 0x000ea20000300a00 */
[----:B------:R-:W-:-:S03]  /*144f0*/  IMAD.WIDE R10, R13, 0x2, R10 ;  /* 0x000000020d0a7825 */ /* 0x000fc600078e020a */
[----:B------:R-:W2:Y:S01]  /*14500*/  LDL.LU.64 R38, [R1+0xc90] ;  /* 0x000c900001267983 */ /* 0x000ea20000300a00 */
[----:B------:R-:W-:-:S03]  /*14510*/  IMAD.WIDE R8, R13, 0x2, R8 ;  /* 0x000000020d087825 */ /* 0x000fc600078e0208 */
[----:B------:R-:W2:Y:S04]  /*14520*/  LDL.LU.64 R36, [R1+0xc88] ;  /* 0x000c880001247983 */ /* 0x000ea80000300a00 */
[----:B------:R-:W2:Y:S04]  /*14530*/  LDL.LU.64 R34, [R1+0xc80] ;  /* 0x000c800001227983 */ /* 0x000ea80000300a00 */
[----:B------:R-:W2:Y:S04]  /*14540*/  LDL.LU.64 R32, [R1+0xc78] ;  /* 0x000c780001207983 */ /* 0x000ea80000300a00 */
[----:B------:R-:W2:Y:S04]  /*14550*/  LDL.LU.64 R30, [R1+0xc70] ;  /* 0x000c7000011e7983 */ /* 0x000ea80000300a00 */
[----:B------:R-:W2:Y:S04]  /*14560*/  LDL.LU.64 R28, [R1+0xc68] ;  /* 0x000c6800011c7983 */ /* 0x000ea80000300a00 */
[----:B------:R-:W2:Y:S04]  /*14570*/  LDL.LU.64 R26, [R1+0xc60] ;  /* 0x000c6000011a7983 */ /* 0x000ea80000300a00 */
[----:B------:R-:W2:Y:S04]  /*14580*/  LDL.LU.64 R24, [R1+0xc58] ;  /* 0x000c580001187983 */ /* 0x000ea80000300a00 */
[----:B------:R-:W-:Y:S04]  /*14590*/  STL [R1+0x738], R10 ;  /* 0x0007380a01007387 */ /* 0x000fe80000100800 */
[----:B------:R-:W-:Y:S04]  /*145a0*/  STL [R1+0x8c0], R8 ;  /* 0x0008c00801007387 */ /* 0x000fe80000100800 */
[----:B------:R4:W-:Y:S01]  /*145b0*/  STL [R1+0x73c], R9 ;  /* 0x00073c0901007387 */ /* 0x0009e20000100800 */
[----:B------:R-:W-:-:S02]  /*145c0*/  IMAD.MOV.U32 R238, RZ, RZ, R11 ;  /* 0x000000ffffee7224 */ /* 0x000fc400078e000b */
[----:B------:R-:W-:Y:S02]  /*145d0*/  IMAD.MOV.U32 R11, RZ, RZ, R239 ;  /* 0x000000ffff0b7224 */ /* 0x000fe400078e00ef */
[----:B----4-:R-:W-:Y:S02]  /*145e0*/  IMAD.MOV.U32 R9, RZ, RZ, R150 ;  /* 0x000000ffff097224 */ /* 0x010fe400078e0096 */
[----:B---3--:R-:W-:Y:S02]  /*145f0*/  IMAD.MOV.U32 R8, RZ, RZ, R149 ;  /* 0x000000ffff087224 */ /* 0x008fe400078e0095 */
[----:B------:R-:W-:Y:S01]  /*14600*/  IMAD.MOV.U32 R10, RZ, RZ, R151 ;  /* 0x000000ffff0a7224 */ /* 0x000fe200078e0097 */
[----:B------:R-:W3:Y:S02]  /*14610*/  LDL.LU R149, [R1+0xc54] ;  /* 0x000c540001957983 */ /* 0x000ee40000300800 */
[-C--:B------:R-:W-:Y:S01]  /*14620*/  LOP3.LUT R9, R9, R8.reuse, RZ, 0x3c, !PT ;  /* 0x0000000809097212 */ /* 0x080fe200078e3cff */
[----:B------:R-:W-:Y:S01]  /*14630*/  IMAD.WIDE R10, R13, 0x2, R10 ;  /* 0x000000020d0a7825 */ /* 0x000fe200078e020a */
[----:B------:R-:W3:Y:S02]  /*14640*/  LDL.LU R150, [R1+0xc50] ;  /* 0x000c500001967983 */ /* 0x000ee40000300800 */
[----:B------:R-:W-:-:S02]  /*14650*/  LOP3.LUT R8, R9, R8, RZ, 0x3c, !PT ;  /* 0x0000000809087212 */ /* 0x000fc400078e3cff */
[----:B------:R-:W3:Y:S02]  /*14660*/  LDL.LU R151, [R1+0xc4c] ;  /* 0x000c4c0001977983 */ /* 0x000ee40000300800 */
[----:B------:R-:W-:-:S03]  /*14670*/  LOP3.LUT R9, R9, R8, RZ, 0x3c, !PT ;  /* 0x0000000809097212 */ /* 0x000fc600078e3cff */
[----:B------:R-:W-:Y:S01]  /*14680*/  IMAD.WIDE R8, R13, 0x2, R8 ;  /* 0x000000020d087825 */ /* 0x000fe200078e0208 */
[----:B------:R-:W-:Y:S04]  /*14690*/  STL [R1+0x740], R10 ;  /* 0x0007400a01007387 */ /* 0x000fe80000100800 */
[----:B------:R-:W-:Y:S04]  /*146a0*/  STL [R1+0x8c4], R8 ;  /* 0x0008c40801007387 */ /* 0x000fe80000100800 */
[----:B------:R1:W-:Y:S04]  /*146b0*/  STL [R1+0x744], R9 ;  /* 0x0007440901007387 */ /* 0x0003e80000100800 */
[----:B-1----:R-:W4:Y:S01]  /*146c0*/  LDL.LU R9, [R1+0x74c] ;  /* 0x00074c0001097983 */ /* 0x002f220000300800 */
[----:B------:R-:W-:-:S02]  /*146d0*/  IMAD.MOV.U32 R239, RZ, RZ, R11 ;  /* 0x000000ffffef7224 */ /* 0x000fc400078e000b */
[----:B------:R-:W-:Y:S02]  /*146e0*/  IMAD.MOV.U32 R10, RZ, RZ, R5 ;  /* 0x000000ffff0a7224 */ /* 0x000fe400078e0005 */
[----:B------:R-:W-:Y:S01]  /*146f0*/  IMAD.MOV.U32 R11, RZ, RZ, R240 ;  /* 0x000000ffff0b7224 */ /* 0x000fe200078e00f0 */
[----:B------:R-:W3:Y:S01]  /*14700*/  LDL.LU R5, [R1+0xc48] ;  /* 0x000c480001057983 */ /* 0x000ee20000300800 */
[----:B------:R-:W-:-:S05]  /*14710*/  IMAD.WIDE R10, R13, 0x2, R10 ;  /* 0x000000020d0a7825 */ /* 0x000fca00078e020a */
[----:B------:R-:W-:Y:S01]  /*14720*/  STL [R1+0x748], R10 ;  /* 0x0007480a01007387 */ /* 0x000fe20000100800 */
[----:B----4-:R-:W-:Y:S02]  /*14730*/  IMAD.MOV.U32 R8, RZ, RZ, R9 ;  /* 0x000000ffff087224 */ /* 0x010fe400078e0009 */
[----:B--2---:R-:W-:Y:S02]  /*14740*/  IMAD.MOV.U32 R9, RZ, RZ, R241 ;  /* 0x000000ffff097224 */ /* 0x004fe400078e00f1 */
[----:B------:R-:W-:-:S04]  /*14750*/  IMAD.WIDE R8, R13, 0x2, R8 ;  /* 0x000000020d087825 */ /* 0x000fc800078e0208 */
[----:B------:R-:W-:Y:S01]  /*14760*/  IMAD.MOV.U32 R241, RZ, RZ, R9 ;  /* 0x000000fffff17224 */ /* 0x000fe200078e0009 */
[----:B------:R1:W-:Y:S04]  /*14770*/  STL [R1+0x74c], R8 ;  /* 0x00074c0801007387 */ /* 0x0003e80000100800 */
[----:B-1----:R-:W2:Y:S04]  /*14780*/  LDL.LU R8, [R1+0x754] ;  /* 0x0007540001087983 */ /* 0x002ea80000300800 */
[----:B------:R-:W2:Y:S01]  /*14790*/  LDL.LU R9, [R1+0x8c8] ;  /* 0x0008c80001097983 */ /* 0x000ea20000300800 */
[----:B------:R-:W-:-:S02]  /*147a0*/  IMAD.MOV.U32 R240, RZ, RZ, R11 ;  /* 0x000000fffff07224 */ /* 0x000fc400078e000b */
[----:B------:R-:W-:Y:S02]  /*147b0*/  IMAD.MOV.U32 R10, RZ, RZ, R251 ;  /* 0x000000ffff0a7224 */ /* 0x000fe400078e00fb */
[----:B------:R-:W-:Y:S01]  /*147c0*/  IMAD.MOV.U32 R11, RZ, RZ, R242 ;  /* 0x000000ffff0b7224 */ /* 0x000fe200078e00f2 */
[----:B------:R-:W4:Y:S01]  /*147d0*/  LDL.LU R251, [R1+0xc44] ;  /* 0x000c440001fb7983 */ /* 0x000f220000300800 */
        /* <DEDUP_REMOVED lines=8> */
[----:B-1----:R-:W3:Y:S04]  /*14860*/  LDL.LU R8, [R1+0x75c] ;  /* 0x00075c0001087983 */ /* 0x002ee80000300800 */
[----:B--2---:R-:W3:Y:S01]  /*14870*/  LDL.LU R9, [R1+0x8cc] ;  /* 0x0008cc0001097983 */ /* 0x004ee20000300800 */
[----:B------:R-:W-:-:S02]  /*14880*/  IMAD.MOV.U32 R242, RZ, RZ, R11 ;  /* 0x000000fffff27224 */ /* 0x000fc400078e000b */
[----:B------:R-:W-:Y:S02]  /*14890*/  IMAD.MOV.U32 R10, RZ, RZ, R4 ;  /* 0x000000ffff0a7224 */ /* 0x000fe400078e0004 */
[----:B------:R-:W-:Y:S01]  /*148a0*/  IMAD.MOV.U32 R11, RZ, RZ, R243 ;  /* 0x000000ffff0b7224 */ /* 0x000fe200078e00f3 */
[----:B------:R-:W2:Y:S01]  /*148b0*/  LDL.LU R4, [R1+0xc40] ;  /* 0x000c400001047983 */ /* 0x000ea20000300800 */
        /* <DEDUP_REMOVED lines=8> */
[----:B-1----:R-:W4:Y:S04]  /*14940*/  LDL.LU R8, [R1+0x764] ;  /* 0x0007640001087983 */ /* 0x002f280000300800 */
[----:B---3--:R-:W4:Y:S01]  /*14950*/  LDL.LU R9, [R1+0x8d0] ;  /* 0x0008d00001097983 */ /* 0x008f220000300800 */
[----:B------:R-:W-:-:S02]  /*14960*/  IMAD.MOV.U32 R243, RZ, RZ, R11 ;  /* 0x000000fffff37224 */ /* 0x000fc400078e000b */
[----:B------:R-:W-:Y:S02]  /*14970*/  IMAD.MOV.U32 R10, RZ, RZ, R252 ;  /* 0x000000ffff0a7224 */ /* 0x000fe400078e00fc */
[----:B------:R-:W-:Y:S01]  /*14980*/  IMAD.MOV.U32 R11, RZ, RZ, R244 ;  /* 0x000000ffff0b7224 */ /* 0x000fe200078e00f4 */
[----:B------:R-:W3:Y:S01]  /*14990*/  LDL.LU R252, [R1+0xc3c] ;  /* 0x000c3c0001fc7983 */ /* 0x000ee20000300800 */
        /* <DEDUP_REMOVED lines=8> */
[----:B-1----:R-:W2:Y:S04]  /*14a20*/  LDL.LU R8, [R1+0x76c] ;  /* 0x00076c0001087983 */ /* 0x002ea80000300800 */
[----:B----4-:R-:W2:Y:S01]  /*14a30*/  LDL.LU R9, [R1+0x8d4] ;  /* 0x0008d40001097983 */ /* 0x010ea20000300800 */
[----:B------:R-:W-:-:S02]  /*14a40*/  IMAD.MOV.U32 R244, RZ, RZ, R11 ;  /* 0x000000fffff47224 */ /* 0x000fc400078e000b */
[----:B------:R-:W-:Y:S02]  /*14a50*/  IMAD.MOV.U32 R10, RZ, RZ, R207 ;  /* 0x000000ffff0a7224 */ /* 0x000fe400078e00cf */
[----:B------:R-:W-:Y:S01]  /*14a60*/  IMAD.MOV.U32 R11, RZ, RZ, R245 ;  /* 0x000000ffff0b7224 */ /* 0x000fe200078e00f5 */
[----:B------:R-:W4:Y:S01]  /*14a70*/  LDL.LU R207, [R1+0xc38] ;  /* 0x000c380001cf7983 */ /* 0x000f220000300800 */
[----:B------:R-:W-:-:S05]  /*14a80*/  IMAD.WIDE R10, R13, 0x2, R10 ;  /* 0x000000020d0a7825 */ /* 0x000fca00078e020a */
[----:B------:R1:W-:Y:S01]  /*14a90*/  STL [R1+0x768], R10 ;  /* 0x0007680a01007387 */ /* 0x0003e20000100800 */
[----:B------:R-:W-:-:S03]  /*14aa0*/  IMAD.MOV.U32 R245, RZ, RZ, R11 ;  /* 0x000000fffff57224 */ /* 0x000fc600078e000b */
[----:B-1----:R-:W3:Y:S04]  /*14ab0*/  LDL.LU R10, [R1+0x8d8] ;  /* 0x0008d800010a7983 */ /* 0x002ee80000300800 */
[----:B------:R-:W4:Y:S01]  /*14ac0*/  LDL.LU R11, [R1+0x770] ;  /* 0x00077000010b7983 */ /* 0x000f220000300800 */
[----:B--2---:R-:W-:-:S04]  /*14ad0*/  LOP3.LUT R9, R9, R8, RZ, 0x3c, !PT ;  /* 0x0000000809097212 */ /* 0x004fc800078e3cff */
[----:B------:R-:W-:-:S04]  /*14ae0*/  LOP3.LUT R8, R9, R8, RZ, 0x3c, !PT ;  /* 0x0000000809087212 */ /* 0x000fc800078e3cff */
[----:B------:R-:W-:-:S03]  /*14af0*/  LOP3.LUT R9, R9, R8, RZ, 0x3c, !PT ;  /* 0x0000000809097212 */ /* 0x000fc600078e3cff */
[----:B------:R-:W-:-:S05]  /*14b00*/  IMAD.WIDE R8, R13, 0x2, R8 ;  /* 0x000000020d087825 */ /* 0x000fca00078e0208 */
[----:B------:R1:W-:Y:S04]  /*14b10*/  STL [R1+0x8d4], R8 ;  /* 0x0008d40801007387 */ /* 0x0003e80000100800 */
[----:B------:R3:W-:Y:S04]  /*14b20*/  STL [R1+0x76c], R9 ;  /* 0x00076c0901007387 */ /* 0x0007e80000100800 */
[----:B-1----:R-:W2:Y:S01]  /*14b30*/  LDL.LU R8, [R1+0x774] ;  /* 0x0007740001087983 */ /* 0x002ea20000300800 */
[----:B---3--:R-:W-:Y:S02]  /*14b40*/  IMAD.MOV.U32 R9, RZ, RZ, R10 ;  /* 0x000000ffff097224 */ /* 0x008fe400078e000a */
[----:B----4-:R-:W-:-:S02]  /*14b50*/  IMAD.MOV.U32 R10, RZ, RZ, R11 ;  /* 0x000000ffff0a7224 */ /* 0x010fc400078e000b */
[----:B------:R-:W-:Y:S02]  /*14b60*/  IMAD.MOV.U32 R11, RZ, RZ, R246 ;  /* 0x000000ffff0b7224 */ /* 0x000fe400078e00f6 */
        /* <DEDUP_REMOVED lines=97> */
[----:B------:R-:W-:-:S02]  /*15180*/  IMAD.MOV.U32 R10, RZ, RZ, R12 ;  /* 0x000000ffff0a7224 */ /* 0x000fc400078e000c */
[----:B------:R-:W3:Y:S02]  /*15190*/  LDL.LU R12, [R1+0xc1c] ;  /* 0x000c1c00010c7983 */ /* 0x000ee40000300800 */
[----:B----4-:R-:W-:-:S05]  /*151a0*/  IMAD.WIDE R10, R13, 0x2, R10 ;  /* 0x000000020d0a7825 */ /* 0x010fca00078e020a */
[----:B------:R1:W-:Y:S04]  /*151b0*/  STL [R1+0x7a8], R10 ;  /* 0x0007a80a01007387 */ /* 0x0003e80000100800 */
[----:B------:R4:W-:Y:S01]  /*151c0*/  STL [R1+0x600], R11 ;  /* 0x0006000b01007387 */ /* 0x0009e20000100800 */
[----:B-1----:R-:W-:-:S03]  /*151d0*/  IMAD.MOV.U32 R10, RZ, RZ, R6 ;  /* 0x000000ffff0a7224 */ /* 0x002fc600078e0006 */
[----:B------:R-:W3:Y:S01]  /*151e0*/  LDL.LU R6, [R1+0xc18] ;  /* 0x000c180001067983 */ /* 0x000ee20000300800 */
[----:B----4-:R-:W-:-:S03]  /*151f0*/  IMAD.MOV.U32 R11, RZ, RZ, R7 ;  /* 0x000000ffff0b7224 */ /* 0x010fc600078e0007 */
[----:B------:R-:W4:Y:S01]  /*15200*/  LDL.LU R7, [R1+0xc14] ;  /* 0x000c140001077983 */ /* 0x000f220000300800 */
        /* <DEDUP_REMOVED lines=8> */
[----:B------:R-:W-:-:S04]  /*15290*/  LOP3.LUT R11, R11, R10, RZ, 0x3c, !PT ;  /* 0x0000000a0b0b7212 */ /* 0x000fc800078e3cff */
[----:B------:R-:W-:-:S04]  /*152a0*/  LOP3.LUT R10, R11, R10, RZ, 0x3c, !PT ;  /* 0x0000000a0b0a7212 */ /* 0x000fc800078e3cff */
[----:B------:R-:W-:-:S03]  /*152b0*/  LOP3.LUT R11, R11, R10, RZ, 0x3c, !PT ;  /* 0x0000000a0b0b7212 */ /* 0x000fc600078e3cff */
[----:B------:R-:W-:-:S05]  /*152c0*/  IMAD.WIDE R10, R13, 0x2, R10 ;  /* 0x000000020d0a7825 */ /* 0x000fca00078e020a */
[----:B------:R1:W-:Y:S04]  /*152d0*/  STL [R1+0x7b0], R10 ;  /* 0x0007b00a01007387 */ /* 0x0003e80000100800 */
[----:B------:R2:W-:Y:S01]  /*152e0*/  STL [R1+0x604], R11 ;  /* 0x0006040b01007387 */ /* 0x0005e20000100800 */
[----:B-1----:R-:W-:-:S03]  /*152f0*/  IMAD.MOV.U32 R10, RZ, RZ, R5 ;  /* 0x000000ffff0a7224 */ /* 0x002fc600078e0005 */
[----:B------:R-:W4:Y:S01]  /*15300*/  LDL.LU R5, [R1+0xc10] ;  /* 0x000c100001057983 */ /* 0x000f220000300800 */
[----:B--2---:R-:W-:-:S03]  /*15310*/  IMAD.MOV.U32 R11, RZ, RZ, R4 ;  /* 0x000000ffff0b7224 */ /* 0x004fc600078e0004 */
[----:B------:R-:W2:Y:S01]  /*15320*/  LDL.LU R4, [R1+0xc0c] ;  /* 0x000c0c0001047983 */ /* 0x000ea20000300800 */
        /* <DEDUP_REMOVED lines=8> */
[----:B------:R-:W-:-:S04]  /*153b0*/  LOP3.LUT R11, R11, R10, RZ, 0x3c, !PT ;  /* 0x0000000a0b0b7212 */ /* 0x000fc800078e3cff */
[----:B------:R-:W-:-:S04]  /*153c0*/  LOP3.LUT R10, R11, R10, RZ, 0x3c, !PT ;  /* 0x0000000a0b0a7212 */ /* 0x000fc800078e3cff */
[----:B------:R-:W-:-:S03]  /*153d0*/  LOP3.LUT R11, R11, R10, RZ, 0x3c, !PT ;  /* 0x0000000a0b0b7212 */ /* 0x000fc600078e3cff */
[----:B------:R-:W-:-:S05]  /*153e0*/  IMAD.WIDE R10, R13, 0x2, R10 ;  /* 0x000000020d0a7825 */ /* 0x000fca00078e020a */
[----:B------:R1:W-:Y:S04]  /*153f0*/  STL [R1+0x7b8], R10 ;  /* 0x0007b80a01007387 */ /* 0x0003e80000100800 */
[----:B------:R3:W-:Y:S01]  /*15400*/  STL [R1+0x608], R11 ;  /* 0x0006080b01007387 */ /* 0x0007e20000100800 */
[----:B-1----:R-:W-:-:S03]  /*15410*/  IMAD.MOV.U32 R10, RZ, RZ, R207 ;  /* 0x000000ffff0a7224 */ /* 0x002fc600078e00cf */
[----:B------:R-:W2:Y:S04]  /*15420*/  LDL.LU R207, [R1+0xc08] ;  /* 0x000c080001cf7983 */ /* 0x000ea80000300800 */
[----:B---3--:R-:W3:Y:S01]  /*15430*/  LDL.LU R11, [R1+0x7c0] ;  /* 0x0007c000010b7983 */ /* 0x008ee20000300800 */
        /* <DEDUP_REMOVED lines=8> */
[----:B---3--:R-:W-:-:S04]  /*154c0*/  LOP3.LUT R11, R11, R10, RZ, 0x3c, !PT ;  /* 0x0000000a0b0b7212 */ /* 0x008fc800078e3cff */
[----:B------:R-:W-:-:S04]  /*154d0*/  LOP3.LUT R10, R11, R10, RZ, 0x3c, !PT ;  /* 0x0000000a0b0a7212 */ /* 0x000fc800078e3cff */
[----:B------:R-:W-:-:S03]  /*154e0*/  LOP3.LUT R11, R11, R10, RZ, 0x3c, !PT ;  /* 0x0000000a0b0b7212 */ /* 0x000fc600078e3cff */
[----:B------:R-:W-:-:S05]  /*154f0*/  IMAD.WIDE R10, R13, 0x2, R10 ;  /* 0x000000020d0a7825 */ /* 0x000fca00078e020a */
[----:B------:R1:W-:Y:S04]  /*15500*/  STL [R1+0x7c0], R10 ;  /* 0x0007c00a01007387 */ /* 0x0003e80000100800 */
[----:B------:R3:W-:Y:S01]  /*15510*/  STL [R1+0x60c], R11 ;  /* 0x00060c0b01007387 */ /* 0x0007e20000100800 */
[----:B-1----:R-:W-:Y:S02]  /*15520*/  IMAD.MOV.U32 R10, RZ, RZ, R12 ;  /* 0x000000ffff0a7224 */ /* 0x002fe400078e000c */
[----:B---3--:R-:W-:Y:S01]  /*15530*/  IMAD.MOV.U32 R11, RZ, RZ, R6 ;  /* 0x000000ffff0b7224 */ /* 0x008fe200078e0006 */
[----:B------:R-:W3:Y:S04]  /*15540*/  LDL.LU R12, [R1+0xc04] ;  /* 0x000c0400010c7983 */ /* 0x000ee80000300800 */
[-C--:B------:R-:W-:Y:S01]  /*15550*/  LOP3.LUT R11, R11, R10.reuse, RZ, 0x3c, !PT ;  /* 0x0000000a0b0b7212 */ /* 0x080fe200078e3cff */
[----:B------:R-:W4:Y:S03]  /*15560*/  LDL.LU R6, [R1+0xc00] ;  /* 0x000c000001067983 */ /* 0x000f260000300800 */
[----:B------:R-:W-:-:S04]  /*15570*/  LOP3.LUT R10, R11, R10, RZ, 0x3c, !PT ;  /* 0x0000000a0b0a7212 */ /* 0x000fc800078e3cff */
[----:B------:R-:W-:-:S03]  /*15580*/  LOP3.LUT R11, R11, R10, RZ, 0x3c, !PT ;  /* 0x0000000a0b0b7212 */ /* 0x000fc600078e3cff */
[----:B------:R-:W-:Y:S01]  /*15590*/  IMAD.WIDE R10, R13, 0x2, R10 ;  /* 0x000000020d0a7825 */ /* 0x000fe200078e020a */
[----:B--2---:R-:W-:-:S04]  /*155a0*/  LOP3.LUT R9, R9, R8, RZ, 0x3c, !PT ;  /* 0x0000000809097212 */ /* 0x004fc800078e3cff */
[----:B------:R-:W-:-:S04]  /*155b0*/  LOP3.LUT R8, R9, R8, RZ, 0x3c, !PT ;  /* 0x0000000809087212 */ /* 0x000fc800078e3cff */
[----:B------:R-:W-:-:S03]  /*155c0*/  LOP3.LUT R9, R9, R8, RZ, 0x3c, !PT ;  /* 0x0000000809097212 */ /* 0x000fc600078e3cff */
[----:B------:R-:W-:-:S05]  /*155d0*/  IMAD.WIDE R8, R13, 0x2, R8 ;  /* 0x000000020d087825 */ /* 0x000fca00078e0208 */
[----:B------:R1:W-:Y:S04]  /*155e0*/  STL [R1+0x900], R8 ;  /* 0x0009000801007387 */ /* 0x0003e80000100800 */
[----:B------:R2:W-:Y:S04]  /*155f0*/  STL [R1+0x7c4], R9 ;  /* 0x0007c40901007387 */ /* 0x0005e80000100800 */
[----:B-1----:R-:W3:Y:S04]  /*15600*/  LDL.LU R8, [R1+0x7cc] ;  /* 0x0007cc0001087983 */ /* 0x002ee80000300800 */
[----:B--2---:R-:W3:Y:S04]  /*15610*/  LDL.LU R9, [R1+0x904] ;  /* 0x0009040001097983 */ /* 0x004ee80000300800 */
[----:B------:R1:W-:Y:S04]  /*15620*/  STL [R1+0x7c8], R10 ;  /* 0x0007c80a01007387 */ /* 0x0003e80000100800 */
[----:B------:R2:W-:Y:S04]  /*15630*/  STL [R1+0x610], R11 ;  /* 0x0006100b01007387 */ /* 0x0005e80000100800 */
[----:B-1----:R-:W4:Y:S04]  /*15640*/  LDL.LU R10, [R1+0x614] ;  /* 0x00061400010a7983 */ /* 0x002f280000300800 */
[----:B--2---:R-:W4:Y:S01]  /*15650*/  LDL.LU R11, [R1+0x7d4] ;  /* 0x0007d400010b7983 */ /* 0x004f220000300800 */
[----:B---3--:R-:W-:-:S04]  /*15660*/  LOP3.LUT R9, R9, R8, RZ, 0x3c, !PT ;  /* 0x0000000809097212 */ /* 0x008fc800078e3cff */
[----:B------:R-:W-:-:S04]  /*15670*/  LOP3.LUT R8, R9, R8, RZ, 0x3c, !PT ;  /* 0x0000000809087212 */ /* 0x000fc800078e3cff */
[----:B------:R-:W-:-:S03]  /*15680*/  LOP3.LUT R9, R9, R8, RZ, 0x3c, !PT ;  /* 0x0000000809097212 */ /* 0x000fc600078e3cff */
[----:B------:R-:W-:Y:S01]  /*15690*/  IMAD.WIDE R8, R13, 0x2, R8 ;  /* 0x000000020d087825 */ /* 0x000fe200078e0208 */
[----:B----4-:R-:W-:-:S04]  /*156a0*/  LOP3.LUT R11, R11, R10, RZ, 0x3c, !PT ;  /* 0x0000000a0b0b7212 */ /* 0x010fc800078e3cff */
[----:B------:R1:W-:Y:S01]  /*156b0*/  STL [R1+0x904], R8 ;  /* 0x0009040801007387 */ /* 0x0003e20000100800 */
[----:B------:R-:W-:-:S03]  /*156c0*/  LOP3.LUT R10, R11, R10, RZ, 0x3c, !PT ;  /* 0x0000000a0b0a7212 */ /* 0x000fc600078e3cff */
[----:B------:R2:W-:Y:S01]  /*156d0*/  STL [R1+0x7cc], R9 ;  /* 0x0007cc0901007387 */ /* 0x0005e20000100800 */
[----:B------:R-:W-:Y:S01]  /*156e0*/  LOP3.LUT R11, R11, R10, RZ, 0x3c, !PT ;  /* 0x0000000a0b0b7212 */ /* 0x000fe200078e3cff */
[----:B-1----:R-:W-:Y:S02]  /*156f0*/  IMAD.MOV.U32 R8, RZ, RZ, R5 ;  /* 0x000000ffff087224 */ /* 0x002fe400078e0005 */
[----:B--2---:R-:W-:Y:S02]  /*15700*/  IMAD.MOV.U32 R9, RZ, RZ, R7 ;  /* 0x000000ffff097224 */ /* 0x004fe400078e0007 */
[----:B------:R-:W2:Y:S01]  /*15710*/  LDL.LU R7, [R1+0xbfc] ;  /* 0x000bfc0001077983 */ /* 0x000ea20000300800 */
[----:B------:R-:W-:-:S03]  /*15720*/  IMAD.WIDE R8, R13, 0x2, R8 ;  /* 0x000000020d087825 */ /* 0x000fc600078e0208 */
[----:B------:R-:W3:Y:S01]  /*15730*/  LDL.LU R5, [R1+0xbf8] ;  /* 0x000bf80001057983 */ /* 0x000ee20000300800 */
[----:B------:R-:W-:-:S03]  /*15740*/  IMAD.WIDE R10, R13, 0x2, R10 ;  /* 0x000000020d0a7825 */ /* 0x000fc600078e020a */
[----:B------:R1:W-:Y:S04]  /*15750*/  STL [R1+0x908], R8 ;  /* 0x0009080801007387 */ /* 0x0003e80000100800 */
[----:B------:R4:W-:Y:S01]  /*15760*/  STL [R1+0x7d0], R9 ;  /* 0x0007d00901007387 */ /* 0x0009e20000100800 */
[----:B-1----:R-:W-:-:S03]  /*15770*/  IMAD.MOV.U32 R8, RZ, RZ, R4 ;  /* 0x000000ffff087224 */ /* 0x002fc600078e0004 */
[----:B------:R-:W3:Y:S01]  /*15780*/  LDL.LU R4, [R1+0xbf4] ;  /* 0x000bf40001047983 */ /* 0x000ee20000300800 */
[----:B----4-:R-:W-:-:S03]  /*15790*/  IMAD.MOV.U32 R9, RZ, RZ, R207 ;  /* 0x000000ffff097224 */ /* 0x010fc600078e00cf */
[----:B------:R-:W4:Y:S04]  /*157a0*/  LDL.LU R207, [R1+0xbf0] ;  /* 0x000bf00001cf7983 */ /* 0x000f280000300800 */
[----:B------:R1:W-:Y:S04]  /*157b0*/  STL [R1+0x7d4], R10 ;  /* 0x0007d40a01007387 */ /* 0x0003e80000100800 */
[----:B------:R0:W-:Y:S04]  /*157c0*/  STL [R1+0x614], R11 ;  /* 0x0006140b01007387 */ /* 0x0001e80000100800 */
[----:B-1----:R-:W2:Y:S04]  /*157d0*/  LDL.LU R10, [R1+0x618] ;  /* 0x00061800010a7983 */ /* 0x002ea80000300800 */
[----:B0-----:R-:W2:Y:S01]  /*157e0*/  LDL.LU R11, [R1+0x7dc] ;  /* 0x0007dc00010b7983 */ /* 0x001ea20000300800 */
[----:B------:R-:W-:-:S04]  /*157f0*/  LOP3.LUT R9, R9, R8, RZ, 0x3c, !PT ;  /* 0x0000000809097212 */ /* 0x000fc800078e3cff */
[----:B------:R-:W-:-:S04]  /*15800*/  LOP3.LUT R8, R9, R8, RZ, 0x3c, !PT ;  /* 0x0000000809087212 */ /* 0x000fc800078e3cff */
[----:B------:R-:W-:-:S03]  /*15810*/  LOP3.LUT R9, R9, R8, RZ, 0x3c, !PT ;  /* 0x0000000809097212 */ /* 0x000fc600078e3cff */
[----:B------:R-:W-:-:S05]  /*15820*/  IMAD.WIDE R8, R13, 0x2, R8 ;  /* 0x000000020d087825 */ /* 0x000fca00078e0208 */
[----:B------:R0:W-:Y:S04]  /*15830*/  STL [R1+0x90c], R8 ;  /* 0x00090c0801007387 */ /* 0x0001e80000100800 */
[----:B------:R1:W-:Y:S01]  /*15840*/  STL [R1+0x7d8], R9 ;  /* 0x0007d80901007387 */ /* 0x0003e20000100800 */
[----:B0-----:R-:W-:-:S03]  /*15850*/  IMAD.MOV.U32 R8, RZ, RZ, R12 ;  /* 0x000000ffff087224 */ /* 0x001fc600078e000c */
        /* <DEDUP_REMOVED lines=8> */
[----:B0-----:R-:W2:Y:S04]  /*158e0*/  LDL.LU R10, [R1+0x61c] ;  /* 0x00061c00010a7983 */ /* 0x001ea80000300800 */
[----:B-1----:R-:W2:Y:S01]  /*158f0*/  LDL.LU R11, [R1+0x7e4] ;  /* 0x0007e400010b7983 */ /* 0x002ea20000300800 */
[----:B---3--:R-:W-:-:S05]  /*15900*/  IMAD.WIDE R8, R13, 0x2, R8 ;  /* 0x000000020d087825 */ /* 0x008fca00078e0208 */
[----:B------:R0:W-:Y:S04]  /*15910*/  STL [R1+0x910], R8 ;  /* 0x0009100801007387 */ /* 0x0001e80000100800 */
[----:B------:R1:W-:Y:S01]  /*15920*/  STL [R1+0x7e0], R9 ;  /* 0x0007e00901007387 */ /* 0x0003e20000100800 */
[----:B0-----:R-:W-:Y:S02]  /*15930*/  IMAD.MOV.U32 R8, RZ, RZ, R7 ;  /* 0x000000ffff087224 */ /* 0x001fe400078e0007 */
[----:B-1----:R-:W-:Y:S02]  /*15940*/  IMAD.MOV.U32 R9, RZ, RZ, R6 ;  /* 0x000000ffff097224 */ /* 0x002fe400078e0006 */
[----:B------:R-:W3:Y:S04]  /*15950*/  LDL.LU R6, [R1+0xbe8] ;  /* 0x000be80001067983 */ /* 0x000ee80000300800 */
[----:B------:R-:W3:Y:S01]  /*15960*/  LDL.LU R7, [R1+0xbe4] ;  /* 0x000be40001077983 */ /* 0x000ee20000300800 */
        /* <DEDUP_REMOVED lines=8> */
[----:B------:R-:W-:-:S05]  /*159f0*/  IMAD.WIDE R8, R13, 0x2, R8 ;  /* 0x000000020d087825 */ /* 0x000fca00078e0208 */
[----:B------:R0:W-:Y:S04]  /*15a00*/  STL [R1+0x914], R8 ;  /* 0x0009140801007387 */ /* 0x0001e80000100800 */
[----:B------:R1:W-:Y:S01]  /*15a10*/  STL [R1+0x7e8], R9 ;  /* 0x0007e80901007387 */ /* 0x0003e20000100800 */
[----:B0-----:R-:W-:Y:S02]  /*15a20*/  IMAD.MOV.U32 R8, RZ, RZ, R4 ;  /* 0x000000ffff087224 */ /* 0x001fe400078e0004 */
[----:B-1----:R-:W-:Y:S02]  /*15a30*/  IMAD.MOV.U32 R9, RZ, RZ, R5 ;  /* 0x000000ffff097224 */ /* 0x002fe400078e0005 */
[----:B------:R-:W3:Y:S04]  /*15a40*/  LDL.LU R5, [R1+0xbe0] ;  /* 0x000be00001057983 */ /* 0x000ee80000300800 */
[----:B------:R-:W3:Y:S01]  /*15a50*/  LDL.LU R4, [R1+0xbdc] ;  /* 0x000bdc0001047983 */ /* 0x000ee20000300800 */
[----:B------:R-:W-:Y:S01]  /*15a60*/  IMAD.WIDE R8, R13, 0x2, R8 ;  /* 0x000000020d087825 */ /* 0x000fe200078e0208 */
[----:B--2---:R-:W-:-:S04]  /*15a70*/  LOP3.LUT R11, R11, R10, RZ, 0x3c, !PT ;  /* 0x0000000a0b0b7212 */ /* 0x004fc800078e3cff */
[----:B------:R-:W-:-:S04]  /*15a80*/  LOP3.LUT R10, R11, R10, RZ, 0x3c, !PT ;  /* 0x0000000a0b0a7212 */ /* 0x000fc800078e3cff */
[----:B------:R-:W-:-:S03]  /*15a90*/  LOP3.LUT R11, R11, R10, RZ, 0x3c, !PT ;  /* 0x0000000a0b0b7212 */ /* 0x000fc600078e3cff */
[----:B------:R-:W-:-:S05]  /*15aa0*/  IMAD.WIDE R10, R13, 0x2, R10 ;  /* 0x000000020d0a7825 */ /* 0x000fca00078e020a */
[----:B------:R0:W-:Y:S04]  /*15ab0*/  STL [R1+0x7ec], R10 ;  /* 0x0007ec0a01007387 */ /* 0x0001e80000100800 */
[----:B------:R1:W-:Y:S04]  /*15ac0*/  STL [R1+0x620], R11 ;  /* 0x0006200b01007387 */ /* 0x0003e80000100800 */
[----:B0-----:R-:W2:Y:S04]  /*15ad0*/  LDL.LU R10, [R1+0x624] ;  /* 0x00062400010a7983 */ /* 0x001ea80000300800 */
[----:B-1----:R-:W2:Y:S04]  /*15ae0*/  LDL.LU R11, [R1+0x7f4] ;  /* 0x0007f400010b7983 */ /* 0x002ea80000300800 */
[----:B------:R-:W-:Y:S04]  /*15af0*/  STL [R1+0x918], R8 ;  /* 0x0009180801007387 */ /* 0x000fe80000100800 */
[----:B------:R0:W-:Y:S04]  /*15b00*/  STL [R1+0x7f0], R9 ;  /* 0x0007f00901007387 */ /* 0x0001e80000100800 */
[----:B0-----:R-:W4:Y:S01]  /*15b10*/  LDL.LU R9, [R1+0x91c] ;  /* 0x00091c0001097983 */ /* 0x001f220000300800 */
[----:B--2---:R-:W-:-:S04]  /*15b20*/  LOP3.LUT R11, R11, R10, RZ, 0x3c, !PT ;  /* 0x0000000a0b0b7212 */ /* 0x004fc800078e3cff */
[----:B------:R-:W-:-:S04]  /*15b30*/  LOP3.LUT R10, R11, R10, RZ, 0x3c, !PT ;  /* 0x0000000a0b0a7212 */ /* 0x000fc800078e3cff */
[----:B------:R-:W-:-:S03]  /*15b40*/  LOP3.LUT R11, R11, R10, RZ, 0x3c, !PT ;  /* 0x0000000a0b0b7212 */ /* 0x000fc600078e3cff */
[----:B------:R-:W-:-:S04]  /*15b50*/  IMAD.WIDE R10, R13, 0x2, R10 ;  /* 0x000000020d0a7825 */ /* 0x000fc800078e020a */
[----:B----4-:R-:W-:Y:S02]  /*15b60*/  IMAD.MOV.U32 R8, RZ, RZ, R9 ;  /* 0x000000ffff087224 */ /* 0x010fe400078e0009 */
[----:B------:R-:W-:Y:S02]  /*15b70*/  IMAD.MOV.U32 R9, RZ, RZ, R207 ;  /* 0x000000ffff097224 */ /* 0x000fe400078e00cf */
[----:B------:R-:W2:Y:S04]  /*15b80*/  LDL.LU R207, [R1+0xbd8] ;  /* 0x000bd80001cf7983 */ /* 0x000ea80000300800 */
[----:B------:R0:W-:Y:S04]  /*15b90*/  STL [R1+0x7f4], R10 ;  /* 0x0007f40a01007387 */ /* 0x0001e80000100800 */
[----:B------:R1:W-:Y:S04]  /*15ba0*/  STL [R1+0x624], R11 ;  /* 0x0006240b01007387 */ /* 0x0003e80000100800 */
[----:B0-----:R-:W4:Y:S04]  /*15bb0*/  LDL.LU R10, [R1+0x628] ;  /* 0x00062800010a7983 */ /* 0x001f280000300800 */
[----:B-1----:R-:W4:Y:S01]  /*15bc0*/  LDL.LU R11, [R1+0x7fc] ;  /* 0x0007fc00010b7983 */ /* 0x002f220000300800 */
[----:B------:R-:W-:-:S05]  /*15bd0*/  IMAD.WIDE R8, R13, 0x2, R8 ;  /* 0x000000020d087825 */ /* 0x000fca00078e0208 */
[----:B------:R3:W-:Y:S04]  /*15be0*/  STL [R1+0x91c], R8 ;  /* 0x00091c0801007387 */ /* 0x0007e80000100800 */
[----:B------:R0:W-:Y:S01]  /*15bf0*/  STL [R1+0x7f8], R9 ;  /* 0x0007f80901007387 */ /* 0x0001e20000100800 */
[----:B---3--:R-:W-:Y:S02]  /*15c00*/  IMAD.MOV.U32 R8, RZ, RZ, R6 ;  /* 0x000000ffff087224 */ /* 0x008fe400078e0006 */
[----:B0-----:R-:W-:Y:S02]  /*15c10*/  IMAD.MOV.U32 R9, RZ, RZ, R12 ;  /* 0x000000ffff097224 */ /* 0x001fe400078e000c */
[----:B------:R-:W3:Y:S04]  /*15c20*/  LDL.LU R12, [R1+0xbd4] ;  /* 0x000bd400010c7983 */ /* 0x000ee80000300800 */
[----:B------:R-:W3:Y:S01]  /*15c30*/  LDL.LU R6, [R1+0xbd0] ;  /* 0x000bd00001067983 */ /* 0x000ee20000300800 */
[----:B----4-:R-:W-:-:S04]  /*15c40*/  LOP3.LUT R11, R11, R10, RZ, 0x3c, !PT ;  /* 0x0000000a0b0b7212 */ /* 0x010fc800078e3cff */
[----:B------:R-:W-:-:S04]  /*15c50*/  LOP3.LUT R10, R11, R10, RZ, 0x3c, !PT ;  /* 0x0000000a0b0a7212 */ /* 0x000fc800078e3cff */
[----:B------:R-:W-:-:S03]  /*15c60*/  LOP3.LUT R11, R11, R10, RZ, 0x3c, !PT ;  /* 0x0000000a0b0b7212 */ /* 0x000fc600078e3cff */
[----:B------:R-:W-:-:S05]  /*15c70*/  IMAD.WIDE R10, R13, 0x2, R10 ;  /* 0x000000020d0a7825 */ /* 0x000fca00078e020a */
[----:B------:R0:W-:Y:S04]  /*15c80*/  STL [R1+0x7fc], R10 ;  /* 0x0007fc0a01007387 */ /* 0x0001e80000100800 */
[----:B------:R1:W-:Y:S04]  /*15c90*/  STL [R1+0x628], R11 ;  /* 0x0006280b01007387 */ /* 0x0003e80000100800 */
[----:B0-----:R-:W4:Y:S04]  /*15ca0*/  LDL.LU R10, [R1+0x62c] ;  /* 0x00062c00010a7983 */ /* 0x001f280000300800 */
[----:B-1----:R-:W4:Y:S01]  /*15cb0*/  LDL.LU R11, [R1+0x804] ;  /* 0x00080400010b7983 */ /* 0x002f220000300800 */
[----:B------:R-:W-:-:S05]  /*15cc0*/  IMAD.WIDE R8, R13, 0x2, R8 ;  /* 0x000000020d087825 */ /* 0x000fca00078e0208 */
[----:B------:R0:W-:Y:S04]  /*15cd0*/  STL [R1+0x920], R8 ;  /* 0x0009200801007387 */ /* 0x0001e80000100800 */
[----:B------:R1:W-:Y:S01]  /*15ce0*/  STL [R1+0x800], R9 ;  /* 0x0008000901007387 */ /* 0x0003e20000100800 */
[----:B0-----:R-:W-:Y:S02]  /*15cf0*/  IMAD.MOV.U32 R8, RZ, RZ, R5 ;  /* 0x000000ffff087224 */ /* 0x001fe400078e0005 */
[----:B-1----:R-:W-:Y:S02]  /*15d00*/  IMAD.MOV.U32 R9, RZ, RZ, R7 ;  /* 0x000000ffff097224 */ /* 0x002fe400078e0007 */
        /* <DEDUP_REMOVED lines=13> */
[----:B--2---:R-:W-:Y:S02]  /*15de0*/  IMAD.MOV.U32 R8, RZ, RZ, R207 ;  /* 0x000000ffff087224 */ /* 0x004fe400078e00cf */
[----:B0-----:R-:W-:Y:S02]  /*15df0*/  IMAD.MOV.U32 R9, RZ, RZ, R4 ;  /* 0x000000ffff097224 */ /* 0x001fe400078e0004 */
[----:B------:R-:W2:Y:S04]  /*15e00*/  LDL.LU R4, [R1+0xbc4] ;  /* 0x000bc40001047983 */ /* 0x000ea80000300800 */
[----:B------:R-:W2:Y:S01]  /*15e10*/  LDL.LU R207, [R1+0xbc0] ;  /* 0x000bc00001cf7983 */ /* 0x000ea20000300800 */
        /* <DEDUP_REMOVED lines=11> */
[----:B---3--:R-:W-:-:S03]  /*15ed0*/  IMAD.MOV.U32 R8, RZ, RZ, R12 ;  /* 0x000000ffff087224 */ /* 0x008fc600078e000c */
[----:B0-----:R-:W3:Y:S04]  /*15ee0*/  LDL.LU R9, [R1+0x818] ;  /* 0x0008180001097983 */ /* 0x001ee80000300800 */
        /* <DEDUP_REMOVED lines=9> */
[----:B---3--:R-:W-:-:S05]  /*15f80*/  IMAD.WIDE R8, R13, 0x2, R8 ;  /* 0x000000020d087825 */ /* 0x008fca00078e0208 */
        /* <DEDUP_REMOVED lines=21> */
[----:B------:R-:W-:Y:S01]  /*160e0*/  IMAD.WIDE R8, R13, 0x2, R8 ;  /* 0x000000020d087825 */ /* 0x000fe200078e0208 */
[----:B----4-:R-:W-:-:S04]  /*160f0*/  LOP3.LUT R11, R11, R10, RZ, 0x3c, !PT ;  /* 0x0000000a0b0b7212 */ /* 0x010fc800078e3cff */
[----:B------:R-:W-:-:S04]  /*16100*/  LOP3.LUT R10, R11, R10, RZ, 0x3c, !PT ;  /* 0x0000000a0b0a7212 */ /* 0x000fc800078e3cff */
[----:B------:R-:W-:-:S03]  /*16110*/  LOP3.LUT R11, R11, R10, RZ, 0x3c, !PT ;  /* 0x0000000a0b0b7212 */ /* 0x000fc600078e3cff */
[----:B------:R-:W-:-:S05]  /*16120*/  IMAD.WIDE R10, R13, 0x2, R10 ;  /* 0x000000020d0a7825 */ /* 0x000fca00078e020a */
[----:B------:R0:W-:Y:S04]  /*16130*/  STL [R1+0x824], R10 ;  /* 0x0008240a01007387 */ /* 0x0001e80000100800 */
[----:B------:R1:W-:Y:S04]  /*16140*/  STL [R1+0x63c], R11 ;  /* 0x00063c0b01007387 */ /* 0x0003e80000100800 */
[----:B0-----:R-:W4:Y:S04]  /*16150*/  LDL.LU R10, [R1+0x640] ;  /* 0x00064000010a7983 */ /* 0x001f280000300800 */
[----:B-1----:R-:W4:Y:S04]  /*16160*/  LDL.LU R11, [R1+0x82c] ;  /* 0x00082c00010b7983 */ /* 0x002f280000300800 */
[----:B------:R-:W-:Y:S04]  /*16170*/  STL [R1+0x934], R8 ;  /* 0x0009340801007387 */ /* 0x000fe80000100800 */
[----:B------:R0:W-:Y:S04]  /*16180*/  STL [R1+0x828], R9 ;  /* 0x0008280901007387 */ /* 0x0001e80000100800 */
[----:B0-----:R-:W3:Y:S01]  /*16190*/  LDL.LU R9, [R1+0x938] ;  /* 0x0009380001097983 */ /* 0x001ee20000300800 */
[----:B----4-:R-:W-:-:S04]  /*161a0*/  LOP3.LUT R11, R11, R10, RZ, 0x3c, !PT ;  /* 0x0000000a0b0b7212 */ /* 0x010fc800078e3cff */
[----:B------:R-:W-:-:S04]  /*161b0*/  LOP3.LUT R10, R11, R10, RZ, 0x3c, !PT ;  /* 0x0000000a0b0a7212 */ /* 0x000fc800078e3cff */
[----:B------:R-:W-:-:S03]  /*161c0*/  LOP3.LUT R11, R11, R10, RZ, 0x3c, !PT ;  /* 0x0000000a0b0b7212 */ /* 0x000fc600078e3cff */
[----:B------:R-:W-:-:S04]  /*161d0*/  IMAD.WIDE R10, R13, 0x2, R10 ;  /* 0x000000020d0a7825 */ /* 0x000fc800078e020a */
[----:B---3--:R-:W-:Y:S02]  /*161e0*/  IMAD.MOV.U32 R8, RZ, RZ, R9 ;  /* 0x000000ffff087224 */ /* 0x008fe400078e0009 */
[----:B------:R-:W-:Y:S02]  /*161f0*/  IMAD.MOV.U32 R9, RZ, RZ, R207 ;  /* 0x000000ffff097224 */ /* 0x000fe400078e00cf */
[----:B------:R-:W3:Y:S04]  /*16200*/  LDL.LU R207, [R1+0xba8] ;  /* 0x000ba80001cf7983 */ /* 0x000ee80000300800 */
        /* <DEDUP_REMOVED lines=9> */
[----:B------:R0:W5:Y:S04]  /*162a0*/  LDL.LU R12, [R1+0xba4] ;  /* 0x000ba400010c7983 */ /* 0x0001680000300800 */
[----:B------:R-:W2:Y:S01]  /*162b0*/  LDL.LU R6, [R1+0xba0] ;  /* 0x000ba00001067983 */ /* 0x000ea20000300800 */
[----:B----4-:R-:W-:-:S04]  /*162c0*/  LOP3.LUT R11, R11, R10, RZ, 0x3c, !PT ;  /* 0x0000000a0b0b7212 */ /* 0x010fc800078e3cff */
[----:B------:R-:W-:-:S04]  /*162d0*/  LOP3.LUT R10, R11, R10, RZ, 0x3c, !PT ;  /* 0x0000000a0b0a7212 */ /* 0x000fc800078e3cff */
[----:B------:R-:W-:-:S03]  /*162e0*/  LOP3.LUT R11, R11, R10, RZ, 0x3c, !PT ;  /* 0x0000000a0b0b7212 */ /* 0x000fc600078e3cff */
[----:B------:R-:W-:-:S05]  /*162f0*/  IMAD.WIDE R10, R13, 0x2, R10 ;  /* 0x000000020d0a7825 */ /* 0x000fca00078e020a */
[----:B------:R-:W-:Y:S04]  /*16300*/  STL [R1+0x834], R10 ;  /* 0x0008340a01007387 */ /* 0x000fe80000100800 */
[----:B------:R1:W-:Y:S04]  /*16310*/  STL [R1+0x644], R11 ;  /* 0x0006440b01007387 */ /* 0x0003e80000100800 */
[----:B-1----:R-:W4:Y:S01]  /*16320*/  LDL.LU R11, [R1+0x648] ;  /* 0x00064800010b7983 */ /* 0x002f220000300800 */
[----:B------:R-:W-:-:S04]  /*16330*/  IMAD.WIDE R8, R13, 0x2, R8 ;  /* 0x000000020d087825 */ /* 0x000fc800078e0208 */
[----:B--2---:R-:W-:Y:S01]  /*16340*/  IMAD.MOV.U32 R10, RZ, RZ, R6 ;  /* 0x000000ffff0a7224 */ /* 0x004fe200078e0006 */
[----:B------:R1:W-:Y:S04]  /*16350*/  STL [R1+0x93c], R8 ;  /* 0x00093c0801007387 */ /* 0x0003e80000100800 */
[----:B------:R2:W-:Y:S04]  /*16360*/  STL [R1+0x838], R9 ;  /* 0x0008380901007387 */ /* 0x0005e80000100800 */
[----:B------:R-:W3:Y:S01]  /*16370*/  LDL.LU R6, [R1+0xb9c] ;  /* 0x000b9c0001067983 */ /* 0x000ee20000300800 */
[----:B-1----:R-:W-:-:S02]  /*16380*/  IMAD.MOV.U32 R8, RZ, RZ, R5 ;  /* 0x000000ffff087224 */ /* 0x002fc400078e0005 */
[----:B--2---:R-:W-:Y:S02]  /*16390*/  IMAD.MOV.U32 R9, RZ, RZ, R7 ;  /* 0x000000ffff097224 */ /* 0x004fe400078e0007 */
[----:B------:R-:W2:Y:S04]  /*163a0*/  LDL.LU R7, [R1+0xb98] ;  /* 0x000b980001077983 */ /* 0x000ea80000300800 */
[----:B------:R-:W2:Y:S01]  /*163b0*/  LDL.LU R5, [R1+0xb94] ;  /* 0x000b940001057983 */ /* 0x000ea20000300800 */
[----:B------:R-:W-:Y:S01]  /*163c0*/  WARPGROUP.ARRIVE ;  /* 0x00000000000079c5 */ /* 0x000fe20000000000 */
[----:B------:R-:W-:Y:S01]  /*163d0*/  UMOV UR18, UR26 ;  /* 0x0000001a00127c82 */ /* 0x000fe20008000000 */
[----:B------:R-:W-:-:S04]  /*163e0*/  UMOV UR19, UR27 ;  /* 0x0000001b00137c82 */ /* 0x000fc80008000000 */
[----:B------:R-:W-:Y:S01]  /*163f0*/  HGMMA.64x256x16.F32 R24, gdesc[UR16].tnspA, R24, gsb0 ;  /* 0x23e00000101879f0 */ /* 0x000fe20008000818 */
[----:B----4-:R-:W-:-:S05]  /*16400*/  IMAD.WIDE R10, R13, 0x2, R10 ;  /* 0x000000020d0a7825 */ /* 0x010fca00078e020a */
[----:B------:R-:W-:Y:S04]  /*16410*/  STL [R1+0x83c], R10 ;  /* 0x00083c0a01007387 */ /* 0x000fe80000100800 */
[----:B------:R1:W-:Y:S04]  /*16420*/  STL [R1+0x648], R11 ;  /* 0x0006480b01007387 */ /* 0x0003e80000100800 */
[----:B-1----:R-:W4:Y:S01]  /*16430*/  LDL.LU R11, [R1+0x64c] ;  /* 0x00064c00010b7983 */ /* 0x002f220000300800 */
[----:B------:R-:W-:-:S04]  /*16440*/  IMAD.WIDE R8, R13, 0x2, R8 ;  /* 0x000000020d087825 */ /* 0x000fc800078e0208 */
[----:B---3--:R-:W-:Y:S01]  /*16450*/  IMAD.MOV.U32 R10, RZ, RZ, R6 ;  /* 0x000000ffff0a7224 */ /* 0x008fe200078e0006 */
[----:B------:R1:W-:Y:S04]  /*16460*/  STL [R1+0x940], R8 ;  /* 0x0009400801007387 */ /* 0x0003e80000100800 */
[----:B------:R3:W-:Y:S04]  /*16470*/  STL [R1+0x840], R9 ;  /* 0x0008400901007387 */ /* 0x0007e80000100800 */
[----:B------:R-:W2:Y:S01]  /*16480*/  LDL.LU R6, [R1+0xb90] ;  /* 0x000b900001067983 */ /* 0x000ea20000300800 */
[----:B-1----:R-:W-:-:S02]  /*16490*/  IMAD.MOV.U32 R8, RZ, RZ, R207 ;  /* 0x000000ffff087224 */ /* 0x002fc400078e00cf */
[----:B---3--:R-:W-:Y:S02]  /*164a0*/  IMAD.MOV.U32 R9, RZ, RZ, R4 ;  /* 0x000000ffff097224 */ /* 0x008fe400078e0004 */
[----:B------:R-:W3:Y:S04]  /*164b0*/  LDL.LU R4, [R1+0xb8c] ;  /* 0x000b8c0001047983 */ /* 0x000ee80000300800 */
[----:B------:R-:W3:Y:S01]  /*164c0*/  LDL.LU R207, [R1+0xb88] ;  /* 0x000b880001cf7983 */ /* 0x000ee20000300800 */
[----:B------:R-:W-:Y:S02]  /*164d0*/  WARPGROUP.DEPBAR.LE gsb0, 0x0 ;  /* 0x00008000000079c5 */ /* 0x000fe40000010000 */
[----:B------:R-:W-:Y:S01]  /*164e0*/  WARPGROUP.ARRIVE ;  /* 0x00000000000079c5 */ /* 0x000fe20000000000 */
[----:B------:R-:W-:Y:S01]  /*164f0*/  UMOV UR22, UR30 ;  /* 0x0000001e00167c82 */ /* 0x000fe20008000000 */
[----:B------:R-:W-:-:S04]  /*16500*/  UMOV UR23, UR31 ;  /* 0x0000001f00177c82 */ /* 0x000fc80008000000 */
[----:B------:R-:W-:Y:S01]  /*16510*/  HGMMA.64x256x16.F32 R24, gdesc[UR20].tnspA, R24, gsb0 ;  /* 0x23e00000141879f0 */ /* 0x000fe20008000818 */
[----:B----4-:R-:W-:-:S05]  /*16520*/  IMAD.WIDE R10, R13, 0x2, R10 ;  /* 0x000000020d0a7825 */ /* 0x010fca00078e020a */
[----:B------:R2:W-:Y:S04]  /*16530*/  STL [R1+0x844], R10 ;  /* 0x0008440a01007387 */ /* 0x0005e80000100800 */
[----:B------:R1:W-:Y:S01]  /*16540*/  STL [R1+0x64c], R11 ;  /* 0x00064c0b01007387 */ /* 0x0003e20000100800 */
[----:B--2---:R-:W-:-:S03]  /*16550*/  IMAD.MOV.U32 R10, RZ, RZ, R5 ;  /* 0x000000ffff0a7224 */ /* 0x004fc600078e0005 */
[----:B------:R-:W2:Y:S01]  /*16560*/  LDL.LU R5, [R1+0xb84] ;  /* 0x000b840001057983 */ /* 0x000ea20000300800 */
[----:B------:R-:W-:Y:S01]  /*16570*/  IMAD.WIDE R8, R13, 0x2, R8 ;  /* 0x000000020d087825 */ /* 0x000fe200078e0208 */
[----:B-1----:R-:W1:Y:S04]  /*16580*/  LDC R11, c[0x0][0x238] ;  /* 0x00008e00ff0b7b82 */ /* 0x002e680000000800 */
[----:B------:R4:W-:Y:S04]  /*16590*/  STL [R1+0x944], R8 ;  /* 0x0009440801007387 */ /* 0x0009e80000100800 */
[----:B------:R0:W-:Y:S01]  /*165a0*/  STL [R1+0x848], R9 ;  /* 0x0008480901007387 */ /* 0x0001e20000100800 */
[----:B----4-:R-:W-:-:S02]  /*165b0*/  IMAD.MOV.U32 R8, RZ, RZ, R10 ;  /* 0x000000ffff087224 */ /* 0x010fc400078e000a */
[----:B0-----:R-:W-:Y:S02]  /*165c0*/  IMAD.MOV.U32 R9, RZ, RZ, R7 ;  /* 0x000000ffff097224 */ /* 0x001fe400078e0007 */
[----:B------:R0:W5:Y:S01]  /*165d0*/  LDL.LU R7, [R1+0xb80] ;  /* 0x000b800001077983 */ /* 0x0001620000300800 */
[----:B------:R-:W-:-:S04]  /*165e0*/  IMAD.WIDE R8, R13, 0x2, R8 ;  /* 0x000000020d087825 */ /* 0x000fc800078e0208 */
[----:B---3--:R-:W-:Y:S01]  /*165f0*/  VIADD R207, R207, 0xffffffff ;  /* 0xffffffffcfcf7836 */ /* 0x008fe20000000000 */
[----:B------:R3:W-:Y:S04]  /*16600*/  STL [R1+0x948], R8 ;  /* 0x0009480801007387 */ /* 0x0007e80000100800 */
[----:B------:R0:W-:Y:S01]  /*16610*/  STL [R1+0x84c], R9 ;  /* 0x00084c0901007387 */ /* 0x0001e20000100800 */
[----:B------:R-:W-:Y:S01]  /*16620*/  ISETP.NE.U32.AND P0, PT, R207, RZ, PT ;  /* 0x000000ffcf00720c */ /* 0x000fe20003f05070 */
[----:B-1----:R-:W-:Y:S01]  /*16630*/  IMAD.SHL.U32 R11, R11, 0x20, RZ ;  /* 0x000000200b0b7824 */ /* 0x002fe200078e00ff */
[----:B------:R-:W-:Y:S02]  /*16640*/  WARPGROUP.DEPBAR.LE gsb0, 0x0 ;  /* 0x00008000000079c5 */ /* 0x000fe40000010000 */
[----:B------:R-:W-:-:S02]  /*16650*/  VIADD R6, R6, 0xffffffe0 ;  /* 0xffffffe006067836 */ /* 0x000fc40000000000 */
[----:B--2---:R-:W-:-:S04]  /*16660*/  IMAD.WIDE R4, R11, 0x2, R4 ;  /* 0x000000020b047825 */ /* 0x004fc800078e0204 */
[----:B---3--:R-:W-:Y:S02]  /*16670*/  IMAD.MOV.U32 R8, RZ, RZ, R4 ;  /* 0x000000ffff087224 */ /* 0x008fe400078e0004 */
[----:B------:R-:W-:Y:S01]  /*16680*/  IMAD.MOV.U32 R4, RZ, RZ, R5 ;  /* 0x000000ffff047224 */ /* 0x000fe200078e0005 */
[----:B0-----:R-:W-:Y:S06]  /*16690*/  @P0 BRA `(.L_x_1) ;  /* 0xffffff4c00e40947 */ /* 0x001fec000383ffff */
[----:B------:R-:W2:Y:S04]  /*166a0*/  LDL.LU R11, [R1+0x1fc] ;  /* 0x0001fc00010b7983 */ /* 0x000ea80000300800 */
[----:B------:R-:W3:Y:S04]  /*166b0*/  LDL.LU R10, [R1+0x1f8] ;  /* 0x0001f800010a7983 */ /* 0x000ee80000300800 */
[----:B------:R-:W4:Y:S04]  /*166c0*/  LDL.LU R228, [R1+0x3fc] ;  /* 0x0003fc0001e47983 */ /* 0x000f280000300800 */
[----:B------:R-:W4:Y:S04]  /*166d0*/  LDL.LU R229, [R1+0x3f8] ;  /* 0x0003f80001e57983 */ /* 0x000f280000300800 */
[----:B------:R-:W2:Y:S04]  /*166e0*/  LDL.LU R230, [R1+0x3f4] ;  /* 0x0003f40001e67983 */ /* 0x000ea80000300800 */
[----:B------:R-:W2:Y:S04]  /*166f0*/  LDL.LU R231, [R1+0x3f0] ;  /* 0x0003f00001e77983 */ /* 0x000ea80000300800 */
[----:B------:R-:W3:Y:S04]  /*16700*/  LDL.LU R232, [R1+0x3ec] ;  /* 0x0003ec0001e87983 */ /* 0x000ee80000300800 */
        /* <DEDUP_REMOVED lines=26> */
[----:B------:R-:W3:Y:S01]  /*168b0*/  LDL.LU R9, [R1+0x378] ;  /* 0x0003780001097983 */ /* 0x000ee20000300800 */
[----:B------:R-:W-:-:S03]  /*168c0*/  F2FP.F16.F32.PACK_AB R3, R151, R150 ;  /* 0x000000969703723e */ /* 0x000fc600000000ff */
[----:B------:R-:W-:Y:S04]  /*168d0*/  STL [R1+0xd14], R15 ;  /* 0x000d140f01007387 */ /* 0x000fe80000100800 */
[----:B------:R-:W-:Y:S04]  /*168e0*/  STL [R1+0xd10], R14 ;  /* 0x000d100e01007387 */ /* 0x000fe80000100800 */
[----:B------:R-:W-:Y:S04]  /*168f0*/  STL [R1+0xd04], R19 ;  /* 0x000d041301007387 */ /* 0x000fe80000100800 */
[----:B------:R-:W-:Y:S04]  /*16900*/  STL [R1+0xd00], R18 ;  /* 0x000d001201007387 */ /* 0x000fe80000100800 */
[----:B-----5:R-:W-:Y:S04]  /*16910*/  STL [R1+0xcfc], R17 ;  /* 0x000cfc1101007387 */ /* 0x020fe80000100800 */
[----:B------:R-:W-:Y:S04]  /*16920*/  STL [R1+0xcf8], R16 ;  /* 0x000cf81001007387 */ /* 0x000fe80000100800 */
[----:B------:R-:W-:Y:S04]  /*16930*/  STL [R1+0xcf4], R23 ;  /* 0x000cf41701007387 */ /* 0x000fe80000100800 */
[----:B------:R-:W-:Y:S04]  /*16940*/  STL [R1+0xcf0], R22 ;  /* 0x000cf01601007387 */ /* 0x000fe80000100800 */
[----:B------:R-:W-:Y:S04]  /*16950*/  STL [R1+0xcec], R21 ;  /* 0x000cec1501007387 */ /* 0x000fe80000100800 */
[----:B------:R-:W-:Y:S04]  /*16960*/  STL [R1+0xce8], R20 ;  /* 0x000ce81401007387 */ /* 0x000fe80000100800 */
[----:B------:R0:W-:Y:S04]  /*16970*/  STL [R1+0xb80], R7 ;  /* 0x000b800701007387 */ /* 0x0001e80000100800 */
[----:B------:R2:W-:Y:S01]  /*16980*/  STL [R1+0x60c], R3 ;  /* 0x00060c0301007387 */ /* 0x0005e20000100800 */
[----:B0-----:R-:W-:-:S05]  /*16990*/  F2FP.F16.F32.PACK_AB R7, R149, R148 ;  /* 0x000000949507723e */ /* 0x001fca00000000ff */
[----:B------:R-:W-:Y:S01]  /*169a0*/  STL [R1+0x608], R7 ;  /* 0x0006080701007387 */ /* 0x000fe20000100800 */
[----:B----4-:R-:W-:-:S05]  /*169b0*/  F2FP.F16.F32.PACK_AB R4, R228, R229 ;  /* 0x000000e5e404723e */ /* 0x010fca00000000ff */
[----:B------:R-:W-:Y:S01]  /*169c0*/  STL [R1+0x604], R4 ;  /* 0x0006040401007387 */ /* 0x000fe20000100800 */
[----:B--2---:R-:W-:Y:S01]  /*169d0*/  F2FP.F16.F32.PACK_AB R3, R230, R231 ;  /* 0x000000e7e603723e */ /* 0x004fe200000000ff */
[----:B---3--:R-:W-:-:S04]  /*169e0*/  IMAD.MOV.U32 R228, RZ, RZ, R232 ;  /* 0x000000ffffe47224 */ /* 0x008fc800078e00e8 */
[----:B------:R0:W-:Y:S01]  /*169f0*/  STL [R1+0x600], R3 ;  /* 0x0006000301007387 */ /* 0x0001e20000100800 */
        /* <DEDUP_REMOVED lines=24> */
[----:B------:R-:W2:Y:S01]  /*16b80*/  LDL.LU R2, [R1+0x374] ;  /* 0x0003740001027983 */ /* 0x000ea20000300800 */
[----:B------:R-:W-:-:S03]  /*16b90*/  IMAD.MOV.U32 R13, RZ, RZ, R6 ;  /* 0x000000ffff0d7224 */ /* 0x000fc600078e0006 */
[----:B------:R-:W3:Y:S01]  /*16ba0*/  LDL.LU R6, [R1+0x370] ;  /* 0x0003700001067983 */ /* 0x000ee20000300800 */
[----:B------:R-:W-:-:S03]  /*16bb0*/  IMAD.MOV.U32 R207, RZ, RZ, R5 ;  /* 0x000000ffffcf7224 */ /* 0x000fc600078e0005 */
[----:B------:R-:W4:Y:S01]  /*16bc0*/  LDL.LU R5, [R1+0x36c] ;  /* 0x00036c0001057983 */ /* 0x000f220000300800 */
[----:B------:R-:W-:-:S03]  /*16bd0*/  IMAD.MOV.U32 R0, RZ, RZ, R9 ;  /* 0x000000ffff007224 */ /* 0x000fc600078e0009 */
[----:B------:R-:W4:Y:S01]  /*16be0*/  LDL.LU R9, [R1+0x368] ;  /* 0x0003680001097983 */ /* 0x000f220000300800 */
[----:B0-----:R-:W-:Y:S02]  /*16bf0*/  F2FP.F16.F32.PACK_AB R3, R147, R146 ;  /* 0x000000929303723e */ /* 0x001fe400000000ff */
[----:B------:R-:W-:Y:S02]  /*16c00*/  F2FP.F16.F32.PACK_AB R7, R145, R144 ;  /* 0x000000909107723e */ /* 0x000fe400000000ff */
[----:B------:R-:W-:Y:S01]  /*16c10*/  F2FP.F16.F32.PACK_AB R4, R228, R229 ;  /* 0x000000e5e404723e */ /* 0x000fe200000000ff */
[----:B------:R0:W-:Y:S01]  /*16c20*/  STL [R1+0x3fc], R3 ;  /* 0x0003fc0301007387 */ /* 0x0001e20000100800 */
[----:B------:R-:W-:Y:S02]  /*16c30*/  IMAD.MOV.U32 R228, RZ, RZ, R232 ;  /* 0x000000ffffe47224 */ /* 0x000fe400078e00e8 */
[----:B------:R-:W-:Y:S01]  /*16c40*/  IMAD.MOV.U32 R229, RZ, RZ, R233 ;  /* 0x000000ffffe57224 */ /* 0x000fe200078e00e9 */
[----:B------:R-:W-:Y:S01]  /*16c50*/  STL [R1+0x3f8], R7 ;  /* 0x0003f80701007387 */ /* 0x000fe20000100800 */
[----:B------:R-:W-:Y:S01]  /*16c60*/  IMAD.MOV.U32 R232, RZ, RZ, R236 ;  /* 0x000000ffffe87224 */ /* 0x000fe200078e00ec */
[----:B0-----:R-:W-:Y:S01]  /*16c70*/  F2FP.F16.F32.PACK_AB R3, R230, R231 ;  /* 0x000000e7e603723e */ /* 0x001fe200000000ff */
[----:B------:R-:W-:-:S02]  /*16c80*/  IMAD.MOV.U32 R230, RZ, RZ, R234 ;  /* 0x000000ffffe67224 */ /* 0x000fc400078e00ea */
[----:B------:R-:W-:Y:S02]  /*16c90*/  IMAD.MOV.U32 R231, RZ, RZ, R235 ;  /* 0x000000ffffe77224 */ /* 0x000fe400078e00eb */
[----:B------:R-:W-:Y:S02]  /*16ca0*/  IMAD.MOV.U32 R234, RZ, RZ, R238 ;  /* 0x000000ffffea7224 */ /* 0x000fe400078e00ee */
[----:B------:R-:W-:Y:S02]  /*16cb0*/  IMAD.MOV.U32 R235, RZ, RZ, R239 ;  /* 0x000000ffffeb7224 */ /* 0x000fe400078e00ef */
[----:B------:R-:W-:Y:S02]  /*16cc0*/  IMAD.MOV.U32 R239, RZ, RZ, R240 ;  /* 0x000000ffffef7224 */ /* 0x000fe400078e00f0 */
[----:B------:R-:W-:Y:S01]  /*16cd0*/  IMAD.MOV.U32 R238, RZ, RZ, R243 ;  /* 0x000000ffffee7224 */ /* 0x000fe200078e00f3 */
[----:B------:R-:W-:Y:S01]  /*16ce0*/  STL [R1+0x3f4], R4 ;  /* 0x0003f40401007387 */ /* 0x000fe20000100800 */
[----:B------:R-:W-:-:S02]  /*16cf0*/  IMAD.MOV.U32 R233, RZ, RZ, R237 ;  /* 0x000000ffffe97224 */ /* 0x000fc400078e00ed */
[----:B------:R-:W-:Y:S02]  /*16d00*/  IMAD.MOV.U32 R236, RZ, RZ, R241 ;  /* 0x000000ffffec7224 */ /* 0x000fe400078e00f1 */
[----:B------:R-:W-:Y:S02]  /*16d10*/  IMAD.MOV.U32 R240, RZ, RZ, R245 ;  /* 0x000000fffff07224 */ /* 0x000fe400078e00f5 */
[----:B------:R-:W-:Y:S01]  /*16d20*/  IMAD.MOV.U32 R243, RZ, RZ, R248 ;  /* 0x000000fffff37224 */ /* 0x000fe200078e00f8 */
[----:B------:R0:W-:Y:S01]  /*16d30*/  STL [R1+0x3f0], R3 ;  /* 0x0003f00301007387 */ /* 0x0001e20000100800 */
        /* <DEDUP_REMOVED lines=10> */
[----:B--2---:R-:W-:Y:S02]  /*16de0*/  IMAD.MOV.U32 R252, RZ, RZ, R2 ;  /* 0x000000fffffc7224 */ /* 0x004fe400078e0002 */
[----:B------:R-:W2:Y:S01]  /*16df0*/  LDL.LU R2, [R1+0x364] ;  /* 0x0003640001027983 */ /* 0x000ea20000300800 */
[----:B---3--:R-:W-:-:S03]  /*16e00*/  IMAD.MOV.U32 R13, RZ, RZ, R6 ;  /* 0x000000ffff0d7224 */ /* 0x008fc600078e0006 */
[----:B------:R-:W3:Y:S01]  /*16e10*/  LDL.LU R6, [R1+0x360] ;  /* 0x0003600001067983 */ /* 0x000ee20000300800 */
[----:B----4-:R-:W-:-:S03]  /*16e20*/  IMAD.MOV.U32 R207, RZ, RZ, R5 ;  /* 0x000000ffffcf7224 */ /* 0x010fc600078e0005 */
[----:B------:R-:W4:Y:S01]  /*16e30*/  LDL.LU R5, [R1+0x35c] ;  /* 0x00035c0001057983 */ /* 0x000f220000300800 */
[----:B------:R-:W-:-:S03]  /*16e40*/  IMAD.MOV.U32 R0, RZ, RZ, R9 ;  /* 0x000000ffff007224 */ /* 0x000fc600078e0009 */
[----:B------:R-:W4:Y:S01]  /*16e50*/  LDL.LU R9, [R1+0x358] ;  /* 0x0003580001097983 */ /* 0x000f220000300800 */
[----:B0-----:R-:W-:-:S05]  /*16e60*/  F2FP.F16.F32.PACK_AB R3, R143, R142 ;  /* 0x0000008e8f03723e */ /* 0x001fca00000000ff */
[----:B------:R0:W-:Y:S01]  /*16e70*/  STL [R1+0x3ec], R3 ;  /* 0x0003ec0301007387 */ /* 0x0001e20000100800 */
[----:B------:R-:W-:Y:S02]  /*16e80*/  F2FP.F16.F32.PACK_AB R7, R141, R140 ;  /* 0x0000008c8d07723e */ /* 0x000fe400000000ff */
[----:B------:R-:W-:Y:S02]  /*16e90*/  F2FP.F16.F32.PACK_AB R4, R228, R229 ;  /* 0x000000e5e404723e */ /* 0x000fe400000000ff */
[----:B0-----:R-:W-:Y:S01]  /*16ea0*/  F2FP.F16.F32.PACK_AB R3, R230, R231 ;  /* 0x000000e7e603723e */ /* 0x001fe200000000ff */
        /* <DEDUP_REMOVED lines=15> */
[----:B------:R-:W-:Y:S01]  /*16fa0*/  IMAD.MOV.U32 R248, RZ, RZ, R250 ;  /* 0x000000fffff87224 */ /* 0x000fe200078e00fa */
[----:B------:R0:W-:Y:S01]  /*16fb0*/  STL [R1+0x3e8], R7 ;  /* 0x0003e80701007387 */ /* 0x0001e20000100800 */
[----:B------:R-:W-:Y:S02]  /*16fc0*/  IMAD.MOV.U32 R249, RZ, RZ, R251 ;  /* 0x000000fffff97224 */ /* 0x000fe400078e00fb */
[----:B------:R-:W-:Y:S01]  /*16fd0*/  IMAD.MOV.U32 R250, RZ, RZ, R252 ;  /* 0x000000fffffa7224 */ /* 0x000fe200078e00fc */
[----:B------:R-:W-:Y:S01]  /*16fe0*/  STL [R1+0x3e4], R4 ;  /* 0x0003e40401007387 */ /* 0x000fe20000100800 */
[----:B------:R-:W-:Y:S02]  /*16ff0*/  IMAD.MOV.U32 R251, RZ, RZ, R13 ;  /* 0x000000fffffb7224 */ /* 0x000fe400078e000d */
[----:B------:R-:W-:Y:S01]  /*17000*/  IMAD.MOV.U32 R252, RZ, RZ, R207 ;  /* 0x000000fffffc7224 */ /* 0x000fe200078e00cf */
[----:B------:R1:W-:Y:S01]  /*17010*/  STL [R1+0x3e0], R3 ;  /* 0x0003e00301007387 */ /* 0x0003e20000100800 */
[----:B------:R-:W-:Y:S01]  /*17020*/  IMAD.MOV.U32 R13, RZ, RZ, R0 ;  /* 0x000000ffff0d7224 */ /* 0x000fe200078e0000 */
[----:B0-----:R-:W-:-:S02]  /*17030*/  F2FP.F16.F32.PACK_AB R7, R137, R136 ;  /* 0x000000888907723e */ /* 0x001fc400000000ff */
[----:B-1----:R-:W-:Y:S02]  /*17040*/  F2FP.F16.F32.PACK_AB R3, R139, R138 ;  /* 0x0000008a8b03723e */ /* 0x002fe400000000ff */
[----:B------:R-:W-:Y:S01]  /*17050*/  F2FP.F16.F32.PACK_AB R4, R230, R231 ;  /* 0x000000e7e604723e */ /* 0x000fe200000000ff */
[----:B--2---:R-:W-:Y:S02]  /*17060*/  IMAD.MOV.U32 R207, RZ, RZ, R2 ;  /* 0x000000ffffcf7224 */ /* 0x004fe400078e0002 */
[----:B---3--:R-:W-:Y:S02]  /*17070*/  IMAD.MOV.U32 R0, RZ, RZ, R6 ;  /* 0x000000ffff007224 */ /* 0x008fe400078e0006 */
[----:B----4-:R-:W-:Y:S02]  /*17080*/  IMAD.MOV.U32 R2, RZ, RZ, R5 ;  /* 0x000000ffff027224 */ /* 0x010fe400078e0005 */
[----:B------:R-:W2:Y:S01]  /*17090*/  LDL.LU R5, [R1+0x3b8] ;  /* 0x0003b80001057983 */ /* 0x000ea20000300800 */
[----:B------:R-:W-:-:S03]  /*170a0*/  IMAD.MOV.U32 R6, RZ, RZ, R9 ;  /* 0x000000ffff067224 */ /* 0x000fc600078e0009 */
[----:B------:R-:W3:Y:S04]  /*170b0*/  LDL.LU R9, [R1+0x3bc] ;  /* 0x0003bc0001097983 */ /* 0x000ee80000300800 */
[----:B------:R0:W-:Y:S04]  /*170c0*/  STL [R1+0x3dc], R3 ;  /* 0x0003dc0301007387 */ /* 0x0001e80000100800 */
[----:B------:R-:W-:Y:S01]  /*170d0*/  STL [R1+0x3d8], R7 ;  /* 0x0003d80701007387 */ /* 0x000fe20000100800 */
[----:B0-----:R-:W-:-:S03]  /*170e0*/  F2FP.F16.F32.PACK_AB R3, R232, R233 ;  /* 0x000000e9e803723e */ /* 0x001fc600000000ff */
[----:B------:R-:W-:Y:S04]  /*170f0*/  STL [R1+0x3d4], R4 ;  /* 0x0003d40401007387 */ /* 0x000fe80000100800 */
[----:B------:R0:W-:Y:S04]  /*17100*/  STL [R1+0x3d0], R3 ;  /* 0x0003d00301007387 */ /* 0x0001e80000100800 */
[----:B------:R-:W4:Y:S04]  /*17110*/  LDL.LU R215, [R1+0x354] ;  /* 0x0003540001d77983 */ /* 0x000f280000300800 */
[----:B------:R-:W4:Y:S04]  /*17120*/  LDL.LU R216, [R1+0x350] ;  /* 0x0003500001d87983 */ /* 0x000f280000300800 */
[----:B------:R-:W4:Y:S04]  /*17130*/  LDL.LU R210, [R1+0x34c] ;  /* 0x00034c0001d27983 */ /* 0x000f280000300800 */
[----:B------:R-:W4:Y:S04]  /*17140*/  LDL.LU R213, [R1+0x348] ;  /* 0x0003480001d57983 */ /* 0x000f280000300800 */
[----:B------:R-:W4:Y:S01]  /*17150*/  LDL.LU R211, [R1+0x344] ;  /* 0x0003440001d37983 */ /* 0x000f220000300800 */
[----:B------:R-:W-:-:S03]  /*17160*/  IMAD.MOV.U32 R219, RZ, RZ, R207 ;  /* 0x000000ffffdb7224 */ /* 0x000fc600078e00cf */
[----:B------:R-:W4:Y:S04]  /*17170*/  LDL.LU R212, [R1+0x340] ;  /* 0x0003400001d47983 */ /* 0x000f280000300800 */
[----:B------:R-:W4:Y:S04]  /*17180*/  LDL.LU R208, [R1+0x33c] ;  /* 0x00033c0001d07983 */ /* 0x000f280000300800 */
[----:B------:R-:W4:Y:S04]  /*17190*/  LDL.LU R209, [R1+0x338] ;  /* 0x0003380001d17983 */ /* 0x000f280000300800 */
[----:B------:R-:W4:Y:S04]  /*171a0*/  LDL.LU R207, [R1+0x334] ;  /* 0x0003340001cf7983 */ /* 0x000f280000300800 */
[----:B------:R-:W4:Y:S04]  /*171b0*/  LDL.LU R19, [R1+0x25c] ;  /* 0x00025c0001137983 */ /* 0x000f280000300800 */
[----:B------:R-:W4:Y:S04]  /*171c0*/  LDL.LU R14, [R1+0x254] ;  /* 0x00025400010e7983 */ /* 0x000f280000300800 */
[----:B------:R-:W4:Y:S01]  /*171d0*/  LDL.LU R15, [R1+0x24c] ;  /* 0x00024c00010f7983 */ /* 0x000f220000300800 */
[----:B------:R-:W-:-:S03]  /*171e0*/  IMAD.MOV.U32 R233, RZ, RZ, R240 ;  /* 0x000000ffffe97224 */ /* 0x000fc600078e00f0 */
[----:B------:R-:W4:Y:S01]  /*171f0*/  LDL.LU R12, [R1+0x248] ;  /* 0x00024800010c7983 */ /* 0x000f220000300800 */
[----:B------:R-:W-:-:S03]  /*17200*/  IMAD.MOV.U32 R231, RZ, RZ, R241 ;  /* 0x000000ffffe77224 */ /* 0x000fc600078e00f1 */
[----:B0-----:R-:W4:Y:S01]  /*17210*/  LDL.LU R3, [R1+0x244] ;  /* 0x0002440001037983 */ /* 0x001f220000300800 */
[----:B------:R-:W-:-:S03]  /*17220*/  IMAD.MOV.U32 R232, RZ, RZ, R242 ;  /* 0x000000ffffe87224 */ /* 0x000fc600078e00f2 */
[----:B------:R-:W4:Y:S01]  /*17230*/  LDL.LU R8, [R1+0x240] ;  /* 0x0002400001087983 */ /* 0x000f220000300800 */
[----:B------:R-:W-:-:S03]  /*17240*/  IMAD.MOV.U32 R226, RZ, RZ, R243 ;  /* 0x000000ffffe27224 */ /* 0x000fc600078e00f3 */
[----:B------:R-:W4:Y:S01]  /*17250*/  LDL.LU R4, [R1+0x23c] ;  /* 0x00023c0001047983 */ /* 0x000f220000300800 */
[----:B------:R-:W-:-:S03]  /*17260*/  IMAD.MOV.U32 R222, RZ, RZ, R248 ;  /* 0x000000ffffde7224 */ /* 0x000fc600078e00f8 */
[----:B------:R-:W4:Y:S01]  /*17270*/  LDL.LU R240, [R1+0x238] ;  /* 0x0002380001f07983 */ /* 0x000f220000300800 */
[----:B------:R-:W-:-:S03]  /*17280*/  IMAD.MOV.U32 R225, RZ, RZ, R249 ;  /* 0x000000ffffe17224 */ /* 0x000fc600078e00f9 */
[----:B------:R-:W4:Y:S01]  /*17290*/  LDL.LU R241, [R1+0x234] ;  /* 0x0002340001f17983 */ /* 0x000f220000300800 */
[----:B------:R-:W-:-:S03]  /*172a0*/  IMAD.MOV.U32 R223, RZ, RZ, R250 ;  /* 0x000000ffffdf7224 */ /* 0x000fc600078e00fa */
[----:B------:R-:W4:Y:S04]  /*172b0*/  LDL.LU R242, [R1+0x230] ;  /* 0x0002300001f27983 */ /* 0x000f280000300800 */
[----:B------:R-:W4:Y:S04]  /*172c0*/  LDL.LU R243, [R1+0x22c] ;  /* 0x00022c0001f37983 */ /* 0x000f280000300800 */
[----:B------:R-:W4:Y:S04]  /*172d0*/  LDL.LU R248, [R1+0x228] ;  /* 0x0002280001f87983 */ /* 0x000f280000300800 */
[----:B------:R-:W4:Y:S04]  /*172e0*/  LDL.LU R249, [R1+0x224] ;  /* 0x0002240001f97983 */ /* 0x000f280000300800 */
[----:B------:R-:W4:Y:S01]  /*172f0*/  LDL.LU R250, [R1+0x220] ;  /* 0x0002200001fa7983 */ /* 0x000f220000300800 */
[----:B------:R-:W-:-:S02]  /*17300*/  IMAD.MOV.U32 R224, RZ, RZ, R251 ;  /* 0x000000ffffe07224 */ /* 0x000fc400078e00fb */
[----:B------:R-:W-:Y:S01]  /*17310*/  IMAD.MOV.U32 R218, RZ, RZ, R252 ;  /* 0x000000ffffda7224 */ /* 0x000fe200078e00fc */
[----:B------:R-:W4:Y:S01]  /*17320*/  LDL.LU R251, [R1+0x21c] ;  /* 0x00021c0001fb7983 */ /* 0x000f220000300800 */
[----:B------:R-:W-:Y:S02]  /*17330*/  IMAD.MOV.U32 R221, RZ, RZ, R13 ;  /* 0x000000ffffdd7224 */ /* 0x000fe400078e000d */
[----:B------:R-:W-:Y:S01]  /*17340*/  IMAD.MOV.U32 R220, RZ, RZ, R0 ;  /* 0x000000ffffdc7224 */ /* 0x000fe200078e0000 */
[----:B------:R-:W4:Y:S01]  /*17350*/  LDL.LU R252, [R1+0x218] ;  /* 0x0002180001fc7983 */ /* 0x000f220000300800 */
[----:B------:R-:W-:-:S03]  /*17360*/  IMAD.MOV.U32 R214, RZ, RZ, R2 ;  /* 0x000000ffffd67224 */ /* 0x000fc600078e0002 */
[----:B------:R-:W4:Y:S01]  /*17370*/  LDL.LU R13, [R1+0x214] ;  /* 0x00021400010d7983 */ /* 0x000f220000300800 */
[----:B------:R-:W-:Y:S02]  /*17380*/  IMAD.MOV.U32 R229, RZ, RZ, R245 ;  /* 0x000000ffffe57224 */ /* 0x000fe400078e00f5 */
[----:B------:R-:W-:Y:S01]  /*17390*/  IMAD.MOV.U32 R217, RZ, RZ, R6 ;  /* 0x000000ffffd97224 */ /* 0x000fe200078e0006 */
[----:B------:R-:W4:Y:S01]  /*173a0*/  LDL.LU R0, [R1+0x210] ;  /* 0x0002100001007983 */ /* 0x000f220000300800 */
[----:B------:R-:W-:-:S03]  /*173b0*/  IMAD.MOV.U32 R230, RZ, RZ, R238 ;  /* 0x000000ffffe67224 */ /* 0x000fc600078e00ee */
[----:B------:R-:W4:Y:S04]  /*173c0*/  LDL.LU R2, [R1+0x20c] ;  /* 0x00020c0001027983 */ /* 0x000f280000300800 */
[----:B------:R-:W4:Y:S01]  /*173d0*/  LDL.LU R6, [R1+0x208] ;  /* 0x0002080001067983 */ /* 0x000f220000300800 */
[----:B--2---:R-:W-:-:S03]  /*173e0*/  IMAD.MOV.U32 R245, RZ, RZ, R5 ;  /* 0x000000fffff57224 */ /* 0x004fc600078e0005 */
[----:B------:R-:W2:Y:S01]  /*173f0*/  LDL.LU R5, [R1+0x204] ;  /* 0x0002040001057983 */ /* 0x000ea20000300800 */
[----:B---3--:R-:W-:-:S03]  /*17400*/  IMAD.MOV.U32 R238, RZ, RZ, R9 ;  /* 0x000000ffffee7224 */ /* 0x008fc600078e0009 */
[----:B------:R-:W2:Y:S01]  /*17410*/  LDL.LU R9, [R1+0x200] ;  /* 0x0002000001097983 */ /* 0x000ea20000300800 */
[----:B------:R-:W-:Y:S01]  /*17420*/  IMAD.MOV.U32 R228, RZ, RZ, R247 ;  /* 0x000000ffffe47224 */ /* 0x000fe200078e00f7 */
[----:B------:R-:W-:Y:S01]  /*17430*/  F2FP.F16.F32.PACK_AB R247, R135, R134 ;  /* 0x0000008687f7723e */ /* 0x000fe200000000ff */
[----:B------:R-:W-:Y:S01]  /*17440*/  IMAD.MOV.U32 R227, RZ, RZ, R246 ;  /* 0x000000ffffe37224 */ /* 0x000fe200078e00f6 */
[----:B------:R-:W-:Y:S02]  /*17450*/  F2FP.F16.F32.PACK_AB R246, R133, R132 ;  /* 0x0000008485f6723e */ /* 0x000fe400000000ff */
[----:B------:R-:W-:Y:S02]  /*17460*/  F2FP.F16.F32.PACK_AB R245, R238, R245 ;  /* 0x000000f5eef5723e */ /* 0x000fe400000000ff */
[----:B------:R-:W-:Y:S01]  /*17470*/  F2FP.F16.F32.PACK_AB R244, R239, R244 ;  /* 0x000000f4eff4723e */ /* 0x000fe200000000ff */
[----:B------:R-:W-:Y:S01]  /*17480*/  STL [R1+0xb84], R247 ;  /* 0x000b84f701007387 */ /* 0x000fe20000100800 */
[----:B------:R-:W-:-:S02]  /*17490*/  F2FP.F16.F32.PACK_AB R239, R131, R130 ;  /* 0x0000008283ef723e */ /* 0x000fc400000000ff */
[----:B------:R-:W-:Y:S01]  /*174a0*/  F2FP.F16.F32.PACK_AB R238, R129, R128 ;  /* 0x0000008081ee723e */ /* 0x000fe200000000ff */
[----:B------:R-:W-:Y:S01]  /*174b0*/  STL [R1+0xb88], R246 ;  /* 0x000b88f601007387 */ /* 0x000fe20000100800 */
[----:B------:R-:W-:Y:S02]  /*174c0*/  F2FP.F16.F32.PACK_AB R237, R234, R237 ;  /* 0x000000edeaed723e */ /* 0x000fe400000000ff */
[----:B------:R-:W-:Y:S01]  /*174d0*/  F2FP.F16.F32.PACK_AB R236, R235, R236 ;  /* 0x000000ecebec723e */ /* 0x000fe200000000ff */
[----:B------:R-:W-:Y:S01]  /*174e0*/  STL [R1+0xb8c], R245 ;  /* 0x000b8cf501007387 */ /* 0x000fe20000100800 */
[----:B------:R-:W-:Y:S02]  /*174f0*/  F2FP.F16.F32.PACK_AB R235, R127, R126 ;  /* 0x0000007e7feb723e */ /* 0x000fe400000000ff */
[----:B------:R-:W-:Y:S01]  /*17500*/  F2FP.F16.F32.PACK_AB R234, R125, R124 ;  /* 0x0000007c7dea723e */ /* 0x000fe200000000ff */
[----:B------:R-:W-:Y:S01]  /*17510*/  STL [R1+0xb90], R244 ;  /* 0x000b90f401007387 */ /* 0x000fe20000100800 */
[----:B------:R-:W-:-:S03]  /*17520*/  F2FP.F16.F32.PACK_AB R233, R230, R233 ;  /* 0x000000e9e6e9723e */ /* 0x000fc600000000ff */
        /* <DEDUP_REMOVED lines=33> */
[----:B----4-:R-:W-:-:S03]  /*17740*/  F2FP.F16.F32.PACK_AB R216, R215, R216 ;  /* 0x000000d8d7d8723e */ /* 0x010fc600000000ff */
        /* <DEDUP_REMOVED lines=156> */
[----:B------:R-:W-:Y:S04]  /*18110*/  STL [R1+0xd38], R144 ;  /* 0x000d389001007387 */ /* 0x000fe80000100800 */
[----:B------:R-:W-:Y:S04]  /*18120*/  STL [R1+0xd3c], R143 ;  /* 0x000d3c8f01007387 */ /* 0x000fe80000100800 */
[----:B------:R-:W-:Y:S04]  /*18130*/  STL [R1+0xd40], R142 ;  /* 0x000d408e01007387 */ /* 0x000fe80000100800 */
[----:B------:R-:W-:Y:S04]  /*18140*/  STL [R1+0xd44], R141 ;  /* 0x000d448d01007387 */ /* 0x000fe80000100800 */
[----:B------:R-:W-:Y:S04]  /*18150*/  STL [R1+0xd48], R140 ;  /* 0x000d488c01007387 */ /* 0x000fe80000100800 */
[----:B------:R0:W-:Y:S04]  /*18160*/  STL [R1+0xd4c], R139 ;  /* 0x000d4c8b01007387 */ /* 0x0001e80000100800 */
[----:B------:R1:W-:Y:S04]  /*18170*/  STL [R1+0xd50], R138 ;  /* 0x000d508a01007387 */ /* 0x0003e80000100800 */
[----:B0-----:R-:W3:Y:S04]  /*18180*/  LDL.LU R139, [R1+0x1f4] ;  /* 0x0001f400018b7983 */ /* 0x001ee80000300800 */
[----:B------:R-:W3:Y:S04]  /*18190*/  LDL.LU R130, [R1+0x1f0] ;  /* 0x0001f00001827983 */ /* 0x000ee80000300800 */
        /* <DEDUP_REMOVED lines=16> */
[----:B------:R-:W4:Y:S01]  /*182a0*/  LDL.LU R148, [R1+0x5dc] ;  /* 0x0005dc0001947983 */ /* 0x000f220000300800 */
[----:B-1----:R-:W-:-:S03]  /*182b0*/  IMAD.MOV.U32 R138, RZ, RZ, R11 ;  /* 0x000000ffff8a7224 */ /* 0x002fc600078e000b */
[----:B------:R-:W4:Y:S04]  /*182c0*/  LDL.LU R113, [R1+0x5d8] ;  /* 0x0005d80001717983 */ /* 0x000f280000300800 */
[----:B------:R-:W4:Y:S01]  /*182d0*/  LDL.LU R149, [R1+0x5d4] ;  /* 0x0005d40001957983 */ /* 0x000f220000300800 */
[----:B------:R-:W-:-:S03]  /*182e0*/  IMAD.MOV.U32 R131, RZ, RZ, R10 ;  /* 0x000000ffff837224 */ /* 0x000fc600078e000a */
[----:B------:R-:W4:Y:S04]  /*182f0*/  LDL.LU R112, [R1+0x5d0] ;  /* 0x0005d00001707983 */ /* 0x000f280000300800 */
[----:B------:R-:W4:Y:S01]  /*18300*/  LDL.LU R150, [R1+0x1cc] ;  /* 0x0001cc0001967983 */ /* 0x000f220000300800 */
[----:B--2---:R-:W-:-:S03]  /*18310*/  F2FP.F16.F32.PACK_AB R132, R5, R9 ;  /* 0x000000090584723e */ /* 0x004fc600000000ff */
[----:B------:R-:W2:Y:S04]  /*18320*/  LDL.LU R11, [R1+0x1c8] ;  /* 0x0001c800010b7983 */ /* 0x000ea80000300800 */
[----:B------:R-:W2:Y:S04]  /*18330*/  LDL.LU R151, [R1+0x1c4] ;  /* 0x0001c40001977983 */ /* 0x000ea80000300800 */
[----:B------:R-:W2:Y:S04]  /*18340*/  LDL.LU R10, [R1+0x1c0] ;  /* 0x0001c000010a7983 */ /* 0x000ea80000300800 */
[----:B------:R-:W2:Y:S04]  /*18350*/  LDL.LU R152, [R1+0x5cc] ;  /* 0x0005cc0001987983 */ /* 0x000ea80000300800 */
[----:B------:R-:W2:Y:S04]  /*18360*/  LDL.LU R9, [R1+0x5c8] ;  /* 0x0005c80001097983 */ /* 0x000ea80000300800 */
[----:B------:R-:W2:Y:S04]  /*18370*/  LDL.LU R15, [R1+0x5c4] ;  /* 0x0005c400010f7983 */ /* 0x000ea80000300800 */
[----:B------:R-:W2:Y:S01]  /*18380*/  LDL.LU R8, [R1+0x5c0] ;  /* 0x0005c00001087983 */ /* 0x000ea20000300800 */
[----:B------:R-:W-:-:S03]  /*18390*/  F2FP.F16.F32.PACK_AB R136, R13, R0 ;  /* 0x000000000d88723e */ /* 0x000fc600000000ff */
[----:B------:R-:W2:Y:S04]  /*183a0*/  LDL.LU R14, [R1+0x1bc] ;  /* 0x0001bc00010e7983 */ /* 0x000ea80000300800 */
        /* <DEDUP_REMOVED lines=208> */
[----:B------:R-:W2:Y:S01]  /*190b0*/  LDL.LU R249, [R1+0xc] ;  /* 0x00000c0001f97983 */ /* 0x000ea20000300800 */
[----:B------:R-:W-:-:S03]  /*190c0*/  F2FP.F16.F32.PACK_AB R133, R2, R6 ;  /* 0x000000060285723e */ /* 0x000fc600000000ff */
[----:B------:R-:W2:Y:S04]  /*190d0*/  LDL.LU R250, [R1+0x8] ;  /* 0x0000080001fa7983 */ /* 0x000ea80000300800 */
[----:B------:R-:W2:Y:S04]  /*190e0*/  LDL.LU R251, [R1+0x4] ;  /* 0x0000040001fb7983 */ /* 0x000ea80000300800 */
[----:B------:R-:W2:Y:S01]  /*190f0*/  LDL.LU R252, [R1] ;  /* 0x0000000001fc7983 */ /* 0x000ea20000300800 */
[----:B------:R-:W-:-:S03]  /*19100*/  F2FP.F16.F32.PACK_AB R131, R138, R131 ;  /* 0x000000838a83723e */ /* 0x000fc600000000ff */
[----:B------:R-:W2:Y:S01]  /*19110*/  LDL.LU R0, [R1+0x40c] ;  /* 0x00040c0001007983 */ /* 0x000ea20000300800 */
[----:B---3--:R-:W-:-:S03]  /*19120*/  F2FP.F16.F32.PACK_AB R130, R139, R130 ;  /* 0x000000828b82723e */ /* 0x008fc600000000ff */
[----:B------:R-:W3:Y:S01]  /*19130*/  LDL.LU R2, [R1+0x408] ;  /* 0x0004080001027983 */ /* 0x000ee20000300800 */
[----:B----4-:R-:W-:-:S03]  /*19140*/  F2FP.F16.F32.PACK_AB R129, R140, R129 ;  /* 0x000000818c81723e */ /* 0x010fc600000000ff */
[----:B------:R-:W4:Y:S01]  /*19150*/  LDL.LU R6, [R1+0x404] ;  /* 0x0004040001067983 */ /* 0x000f220000300800 */
[----:B------:R-:W-:-:S03]  /*19160*/  F2FP.F16.F32.PACK_AB R128, R141, R128 ;  /* 0x000000808d80723e */ /* 0x000fc600000000ff */
[----:B------:R-:W4:Y:S01]  /*19170*/  LDL.LU R5, [R1+0x400] ;  /* 0x0004000001057983 */ /* 0x000f220000300800 */
[----:B------:R-:W-:-:S03]  /*19180*/  F2FP.F16.F32.PACK_AB R123, R142, R123 ;  /* 0x0000007b8e7b723e */ /* 0x000fc600000000ff */
[----:B------:R0:W5:Y:S01]  /*19190*/  LDL.LU R138, [R1+0xd50] ;  /* 0x000d5000018a7983 */ /* 0x0001620000300800 */
        /* <DEDUP_REMOVED lines=14> */
[----:B--2---:R-:W-:-:S03]  /*19280*/  F2FP.F16.F32.PACK_AB R11, R150, R11 ;  /* 0x0000000b960b723e */ /* 0x004fc600000000ff */
[----:B------:R0:W5:Y:S01]  /*19290*/  LDL.LU R146, [R1+0xd30] ;  /* 0x000d300001927983 */ /* 0x0001620000300800 */
[----:B------:R-:W-:-:S03]  /*192a0*/  F2FP.F16.F32.PACK_AB R10, R151, R10 ;  /* 0x0000000a970a723e */ /* 0x000fc600000000ff */
[----:B------:R0:W5:Y:S01]  /*192b0*/  LDL.LU R147, [R1+0xd2c] ;  /* 0x000d2c0001937983 */ /* 0x0001620000300800 */
[----:B------:R-:W-:-:S03]  /*192c0*/  F2FP.F16.F32.PACK_AB R9, R152, R9 ;  /* 0x000000099809723e */ /* 0x000fc600000000ff */
[----:B------:R0:W5:Y:S01]  /*192d0*/  LDL.LU R148, [R1+0xd28] ;  /* 0x000d280001947983 */ /* 0x0001620000300800 */
[----:B------:R-:W-:-:S03]  /*192e0*/  F2FP.F16.F32.PACK_AB R8, R15, R8 ;  /* 0x000000080f08723e */ /* 0x000fc600000000ff */
[----:B------:R0:W5:Y:S04]  /*192f0*/  LDL.LU R149, [R1+0xd24] ;  /* 0x000d240001957983 */ /* 0x0001680000300800 */
[----:B------:R0:W5:Y:S04]  /*19300*/  LDL.LU R150, [R1+0xd20] ;  /* 0x000d200001967983 */ /* 0x0001680000300800 */
[----:B------:R0:W5:Y:S04]  /*19310*/  LDL.LU R151, [R1+0xd1c] ;  /* 0x000d1c0001977983 */ /* 0x0001680000300800 */
[----:B------:R0:W5:Y:S04]  /*19320*/  LDL.LU R152, [R1+0xd18] ;  /* 0x000d180001987983 */ /* 0x0001680000300800 */
[----:B------:R-:W2:Y:S02]  /*19330*/  LDL.LU R15, [R1+0xd14] ;  /* 0x000d1400010f7983 */ /* 0x000ea40000300800 */
[----:B--2---:R-:W-:-:S02]  /*19340*/  F2FP.F16.F32.PACK_AB R15, R14, R15 ;  /* 0x0000000f0e0f723e */ /* 0x004fc400000000ff */
[----:B------:R-:W2:Y:S01]  /*19350*/  LDL.LU R14, [R1+0xd10] ;  /* 0x000d1000010e7983 */ /* 0x000ea20000300800 */
[----:B------:R-:W-:Y:S02]  /*19360*/  F2FP.F16.F32.PACK_AB R13, R154, R13 ;  /* 0x0000000d9a0d723e */ /* 0x000fe400000000ff */
[----:B------:R-:W-:Y:S02]  /*19370*/  F2FP.F16.F32.PACK_AB R12, R19, R12 ;  /* 0x0000000c130c723e */ /* 0x000fe400000000ff */
[----:B--2---:R-:W-:Y:S02]  /*19380*/  F2FP.F16.F32.PACK_AB R14, R153, R14 ;  /* 0x0000000e990e723e */ /* 0x004fe400000000ff */
[----:B------:R0:W5:Y:S04]  /*19390*/  LDL.LU R153, [R1+0xd0c] ;  /* 0x000d0c0001997983 */ /* 0x0001680000300800 */
[----:B------:R0:W5:Y:S04]  /*193a0*/  LDL.LU R154, [R1+0xd08] ;  /* 0x000d0800019a7983 */ /* 0x0001680000300800 */
[----:B------:R-:W2:Y:S02]  /*193b0*/  LDL.LU R19, [R1+0xd04] ;  /* 0x000d040001137983 */ /* 0x000ea40000300800 */
[----:B--2---:R-:W-:-:S02]  /*193c0*/  F2FP.F16.F32.PACK_AB R19, R18, R19 ;  /* 0x000000131213723e */ /* 0x004fc400000000ff */
[----:B------:R-:W2:Y:S02]  /*193d0*/  LDL.LU R18, [R1+0xd00] ;  /* 0x000d000001127983 */ /* 0x000ea40000300800 */
[----:B--2---:R-:W-:Y:S02]  /*193e0*/  F2FP.F16.F32.PACK_AB R18, R17, R18 ;  /* 0x000000121112723e */ /* 0x004fe400000000ff */
[----:B------:R-:W2:Y:S02]  /*193f0*/  LDL.LU R17, [R1+0xcfc] ;  /* 0x000cfc0001117983 */ /* 0x000ea40000300800 */
[----:B--2---:R-:W-:Y:S02]  /*19400*/  F2FP.F16.F32.PACK_AB R17, R16, R17 ;  /* 0x000000111011723e */ /* 0x004fe400000000ff */
        /* <DEDUP_REMOVED lines=8> */
[----:B------:R-:W2:Y:S01]  /*19490*/  LDL.LU R20, [R1+0xce8] ;  /* 0x000ce80001147983 */ /* 0x000ea20000300800 */
[----:B------:R-:W-:Y:S02]  /*194a0*/  F2FP.F16.F32.PACK_AB R27, R156, R27 ;  /* 0x0000001b9c1b723e */ /* 0x000fe400000000ff */
[----:B------:R-:W-:Y:S02]  /*194b0*/  F2FP.F16.F32.PACK_AB R26, R157, R26 ;  /* 0x0000001a9d1a723e */ /* 0x000fe400000000ff */
[----:B------:R-:W-:Y:S02]  /*194c0*/  F2FP.F16.F32.PACK_AB R25, R158, R25 ;  /* 0x000000199e19723e */ /* 0x000fe400000000ff */
[----:B------:R-:W-:Y:S02]  /*194d0*/  F2FP.F16.F32.PACK_AB R24, R159, R24 ;  /* 0x000000189f18723e */ /* 0x000fe400000000ff */
[----:B------:R-:W-:Y:S02]  /*194e0*/  F2FP.F16.F32.PACK_AB R31, R160, R31 ;  /* 0x0000001fa01f723e */ /* 0x000fe400000000ff */
[----:B------:R-:W-:-:S02]  /*194f0*/  F2FP.F16.F32.PACK_AB R30, R161, R30 ;  /* 0x0000001ea11e723e */ /* 0x000fc400000000ff */
        /* <DEDUP_REMOVED lines=83> */
[----:B--2---:R-:W-:-:S02]  /*19a30*/  F2FP.F16.F32.PACK_AB R20, R155, R20 ;  /* 0x000000149b14723e */ /* 0x004fc400000000ff */
[----:B------:R0:W5:Y:S04]  /*19a40*/  LDL.LU R155, [R1+0xce4] ;  /* 0x000ce400019b7983 */ /* 0x0001680000300800 */
        /* <DEDUP_REMOVED lines=88> */
[----:B------:R0:W5:Y:S01]  /*19fd0*/  LDL.LU R7, [R1+0xb80] ;  /* 0x000b800001077983 */ /* 0x0001620000300800 */
        /* <DEDUP_REMOVED lines=9> */
[----:B---3--:R-:W-:Y:S02]  /*1a070*/  F2FP.F16.F32.PACK_AB R241, R0, R2 ;  /* 0x0000000200f1723e */ /* 0x008fe400000000ff */
[----:B0---4-:R-:W-:-:S07]  /*1a080*/  F2FP.F16.F32.PACK_AB R240, R6, R5 ;  /* 0x0000000506f0723e */ /* 0x011fce00000000ff */
.L_x_0:
[----:B------:R-:W2:Y:S01]  /*1a090*/  LDL.LU R6, [R1+0x950] ;  /* 0x0009500001067983 */ /* 0x000ea20000300800 */
[----:B------:R-:W-:Y:S01]  /*1a0a0*/  ULDC.64 UR4, c[0x0][0x228] ;  /* 0x00008a0000047ab9 */ /* 0x000fe20000000a00 */
[----:B-----5:R-:W-:Y:S01]  /*1a0b0*/  VIADD R0, R7, 0x1 ;  /* 0x0000000107007836 */ /* 0x020fe20000000000 */
[----:B------:R-:W-:Y:S01]  /*1a0c0*/  ULDC.64 UR6, c[0x0][0x220] ;  /* 0x0000880000067ab9 */ /* 0x000fe20000000a00 */
[----:B------:R-:W0:Y:S01]  /*1a0d0*/  S2R R2, SR_TID.X ;  /* 0x0000000000027919 */ /* 0x000e220000002100 */
[----:B------:R-:W-:Y:S01]  /*1a0e0*/  ULDC UR9, c[0x0][0x248] ;  /* 0x0000920000097ab9 */ /* 0x000fe20000000800 */
        /* <DEDUP_REMOVED lines=30> */
[C---:B0-----:R-:W-:Y:S01]  /*1a2d0*/  IMAD.SHL.U32 R4, R2.reuse, 0x10, RZ ;  /* 0x0000001002047824 */ /* 0x041fe200078e00ff */
[----:B------:R-:W-:Y:S01]  /*1a2e0*/  ULDC UR33, c[0x0][0x248] ;  /* 0x0000920000217ab9 */ /* 0x000fe20000000800 */
[C---:B------:R-:W-:Y:S01]  /*1a2f0*/  IMAD.SHL.U32 R3, R2.reuse, 0x40, RZ ;  /* 0x0000004002037824 */ /* 0x040fe200078e00ff */
[----:B------:R-:W-:Y:S01]  /*1a300*/  ULDC UR52, c[0x0][0x248] ;  /* 0x0000920000347ab9 */ /* 0x000fe20000000800 */
[----:B------:R-:W-:Y:S01]  /*1a310*/  IMAD.SHL.U32 R5, R2, 0x8, RZ ;  /* 0x0000000802057824 */ /* 0x000fe200078e00ff */
[----:B------:R-:W-:Y:S01]  /*1a320*/  LOP3.LUT R4, R4, 0xf0, RZ, 0xc0, !PT ;  /* 0x000000f004047812 */ /* 0x000fe200078ec0ff */
[----:B------:R-:W-:Y:S01]  /*1a330*/  ULDC UR51, c[0x0][0x248] ;  /* 0x0000920000337ab9 */ /* 0x000fe20000000800 */
[----:B------:R-:W-:Y:S01]  /*1a340*/  LOP3.LUT R3, R3, 0x400, RZ, 0xc0, !PT ;  /* 0x0000040003037812 */ /* 0x000fe200078ec0ff */
[----:B------:R-:W-:Y:S01]  /*1a350*/  ULDC UR32, c[0x0][0x248] ;  /* 0x0000920000207ab9 */ /* 0x000fe20000000800 */
[----:B------:R-:W-:Y:S01]  /*1a360*/  ULDC UR50, c[0x0][0x248] ;  /* 0x0000920000327ab9 */ /* 0x000fe20000000800 */
[----:B------:R-:W-:Y:S01]  /*1a370*/  ULDC UR31, c[0x0][0x248] ;  /* 0x00009200001f7ab9 */ /* 0x000fe20000000800 */
[----:B------:R-:W-:Y:S01]  /*1a380*/  IADD3 R3, R3, UR8, R4 ;  /* 0x0000000803037c10 */ /* 0x000fe2000fffe004 */
[----:B------:R-:W-:Y:S01]  /*1a390*/  ULDC UR49, c[0x0][0x248] ;  /* 0x0000920000317ab9 */ /* 0x000fe20000000800 */
[----:B------:R-:W-:Y:S01]  /*1a3a0*/  LOP3.LUT R4, R5, 0x300, RZ, 0xc0, !PT ;  /* 0x0000030005047812 */ /* 0x000fe200078ec0ff */
[----:B------:R-:W-:Y:S01]  /*1a3b0*/  ULDC UR48, c[0x0][0x248] ;  /* 0x0000920000307ab9 */ /* 0x000fe20000000800 */
[----:B------:R-:W-:Y:S01]  /*1a3c0*/  LOP3.LUT R5, R2, 0x7f, RZ, 0xc0, !PT ;  /* 0x0000007f02057812 */ /* 0x000fe200078ec0ff */
[----:B------:R-:W-:Y:S01]  /*1a3d0*/  VIADD R2, R7, 0x4 ;  /* 0x0000000407027836 */ /* 0x000fe20000000000 */
[----:B------:R-:W-:Y:S01]  /*1a3e0*/  ULDC UR30, c[0x0][0x248] ;  /* 0x00009200001e7ab9 */ /* 0x000fe20000000800 */
[----:B------:R-:W-:Y:S01]  /*1a3f0*/  ULDC UR47, c[0x0][0x248] ;  /* 0x00009200002f7ab9 */ /* 0x000fe20000000800 */
[----:B------:R-:W-:Y:S01]  /*1a400*/  LEA R252, R5, UR8, 0x4 ;  /* 0x0000000805fc7c11 */ /* 0x000fe2000f8e20ff */
[----:B------:R-:W-:Y:S06]  /*1a410*/  BAR.SYNC.DEFER_BLOCKING 0x0 ;  /* 0x0000000000007b1d */ /* 0x000fec0000010000 */
[----:B------:R-:W-:Y:S01]  /*1a420*/  ULDC UR8, c[0x0][0x248] ;  /* 0x0000920000087ab9 */ /* 0x000fe20000000800 */
[----:B------:R-:W-:Y:S01]  /*1a430*/  ULDC UR29, c[0x0][0x248] ;  /* 0x00009200001d7ab9 */ /* 0x000fe20000000800 */
[----:B------:R-:W-:Y:S01]  /*1a440*/  STL [R1+0xa88], R252 ;  /* 0x000a88fc01007387 */ /* 0x000fe20000100800 */
        /* <DEDUP_REMOVED lines=8> */
[----:B--2---:R-:W-:Y:S01]  /*1a4d0*/  ISETP.GE.AND P0, PT, R6, UR4, PT ;  /* 0x0000000406007c0c */ /* 0x004fe2000bf06270 */
[----:B------:R-:W-:-:S03]  /*1a4e0*/  ULDC UR4, c[0x0][0x22c] ;  /* 0x00008b0000047ab9 */ /* 0x000fc60000000800 */
[----:B------:R-:W-:Y:S01]  /*1a4f0*/  ISETP.LT.AND P1, PT, R0, UR4, !P0 ;  /* 0x0000000400007c0c */ /* 0x000fe2000c721270 */
[----:B------:R-:W-:Y:S01]  /*1a500*/  VIADD R0, R7, 0x2 ;  /* 0x0000000207007836 */ /* 0x000fe20000000000 */
[----:B------:R-:W-:-:S04]  /*1a510*/  ULDC UR4, c[0x0][0x22c] ;  /* 0x00008b0000047ab9 */ /* 0x000fc80000000800 */
[----:B------:R-:W-:Y:S01]  /*1a520*/  ISETP.LT.AND P4, PT, R0, UR4, !P0 ;  /* 0x0000000400007c0c */ /* 0x000fe2000c781270 */
[----:B------:R-:W-:Y:S01]  /*1a530*/  VIADD R0, R7, 0x3 ;  /* 0x0000000307007836 */ /* 0x000fe20000000000 */
[----:B------:R-:W-:-:S04]  /*1a540*/  ULDC UR4, c[0x0][0x22c] ;  /* 0x00008b0000047ab9 */ /* 0x000fc80000000800 */
[----:B------:R-:W-:Y:S01]  /*1a550*/  ISETP.LT.AND P3, PT, R0, UR4, !P0 ;  /* 0x0000000400007c0c */ /* 0x000fe2000c761270 */
[----:B------:R-:W-:Y:S01]  /*1a560*/  IMAD.IADD R0, R3, 0x1, R4 ;  /* 0x0000000103007824 */ /* 0x000fe200078e0204 */
[----:B------:R-:W-:Y:S02]  /*1a570*/  ULDC UR4, c[0x0][0x22c] ;  /* 0x00008b0000047ab9 */ /* 0x000fe40000000800 */
[----:B------:R-:W-:Y:S01]  /*1a580*/  ISETP.LT.AND P6, PT, R2, UR4, !P0 ;  /* 0x0000000402007c0c */ /* 0x000fe2000c7c1270 */
[----:B------:R-:W-:Y:S01]  /*1a590*/  ULDC UR4, c[0x0][0x244] ;  /* 0x0000910000047ab9 */ /* 0x000fe20000000800 */
[----:B------:R-:W-:Y:S01]  /*1a5a0*/  STSM.16.M88.4 [R0], R240 ;  /* 0x000000f000007844 */ /* 0x000fe20000000200 */
[----:B------:R-:W-:Y:S06]  /*1a5b0*/  BAR.SYNC.DEFER_BLOCKING 0x0 ;  /* 0x0000000000007b1d */ /* 0x000fec0000010000 */
[----:B-1----:R-:W-:Y:S02]  /*1a5c0*/  LDS.128 R248, [R252] ;  /* 0x00000000fcf87984 */ /* 0x002fe40000000c00 */
[----:B------:R-:W-:Y:S06]  /*1a5d0*/  BAR.SYNC.DEFER_BLOCKING 0x0 ;  /* 0x0000000000007b1d */ /* 0x000fec0000010000 */
[----:B------:R-:W-:Y:S02]  /*1a5e0*/  STSM.16.M88.4 [R0], R104 ;  /* 0x0000006800007844 */ /* 0x000fe40000000200 */
[----:B------:R-:W-:Y:S06]  /*1a5f0*/  BAR.SYNC.DEFER_BLOCKING 0x0 ;  /* 0x0000000000007b1d */ /* 0x000fec0000010000 */
[----:B------:R-:W-:Y:S02]  /*1a600*/  LDS.128 R104, [R252] ;  /* 0x00000000fc687984 */ /* 0x000fe40000000c00 */
        /* <DEDUP_REMOVED lines=51> */
[----:B------:R-:W0:Y:S02]  /*1a940*/  LDS.128 R124, [R252] ;  /* 0x00000000fc7c7984 */ /* 0x000e240000000c00 */
[----:B------:R-:W-:Y:S06]  /*1a950*/  BAR.SYNC.DEFER_BLOCKING 0x0 ;  /* 0x0000000000007b1d */ /* 0x000fec0000010000 */
[----:B------:R-:W-:Y:S02]  /*1a960*/  STSM.16.M88.4 [R0], R116 ;  /* 0x0000007400007844 */ /* 0x000fe40000000200 */
[----:B------:R-:W-:Y:S06]  /*1a970*/  BAR.SYNC.DEFER_BLOCKING 0x0 ;  /* 0x0000000000007b1d */ /* 0x000fec0000010000 */
[----:B0-----:R-:W-:Y:S04]  /*1a980*/  STL.64 [R1+0x3c0], R124 ;  /* 0x0003c07c01007387 */ /* 0x001fe80000100a00 */
[----:B------:R-:W-:Y:S04]  /*1a990*/  STL.64 [R1+0x3c8], R126 ;  /* 0x0003c87e01007387 */ /* 0x000fe80000100a00 */
[----:B------:R-:W0:Y:S01]  /*1a9a0*/  LDS.128 R116, [R252] ;  /* 0x00000000fc747984 */ /* 0x000e220000000c00 */
        /* <DEDUP_REMOVED lines=9> */
[----:B0-----:R0:W-:Y:S04]  /*1aa40*/  STL.64 [R1+0xe90], R60 ;  /* 0x000e903c01007387 */ /* 0x0011e80000100a00 */
[----:B------:R1:W-:Y:S04]  /*1aa50*/  STL.64 [R1+0xe80], R62 ;  /* 0x000e803e01007387 */ /* 0x0003e80000100a00 */
[----:B0-----:R-:W2:Y:S04]  /*1aa60*/  LDL.LU R60, [R1+0x600] ;  /* 0x00060000013c7983 */ /* 0x001ea80000300800 */
[----:B------:R-:W0:Y:S01]  /*1aa70*/  LDS.128 R52, [R252] ;  /* 0x00000000fc347984 */ /* 0x000e220000000c00 */
[----:B------:R-:W-:Y:S06]  /*1aa80*/  BAR.SYNC.DEFER_BLOCKING 0x0 ;  /* 0x0000000000007b1d */ /* 0x000fec0000010000 */
[----:B------:R-:W2:Y:S04]  /*1aa90*/  LDL.LU R61, [R1+0x604] ;  /* 0x00060400013d7983 */ /* 0x000ea80000300800 */
[----:B-1----:R-:W2:Y:S04]  /*1aaa0*/  LDL.LU R62, [R1+0x608] ;  /* 0x00060800013e7983 */ /* 0x002ea80000300800 */
[----:B------:R-:W2:Y:S04]  /*1aab0*/  LDL.LU R63, [R1+0x60c] ;  /* 0x00060c00013f7983 */ /* 0x000ea80000300800 */
[----:B------:R-:W-:Y:S01]  /*1aac0*/  STSM.16.M88.4 [R0], R48 ;  /* 0x0000003000007844 */ /* 0x000fe20000000200 */
[----:B------:R-:W-:Y:S06]  /*1aad0*/  BAR.SYNC.DEFER_BLOCKING 0x0 ;  /* 0x0000000000007b1d */ /* 0x000fec0000010000 */
[----:B0-----:R0:W-:Y:S04]  /*1aae0*/  STL.64 [R1+0xe78], R52 ;  /* 0x000e783401007387 */ /* 0x0011e80000100a00 */
[----:B------:R1:W-:Y:S04]  /*1aaf0*/  STL.64 [R1+0xe70], R54 ;  /* 0x000e703601007387 */ /* 0x0003e80000100a00 */
[----:B0-----:R-:W3:Y:S04]  /*1ab00*/  LDL.LU R52, [R1+0x3f0] ;  /* 0x0003f00001347983 */ /* 0x001ee80000300800 */
[----:B------:R-:W0:Y:S01]  /*1ab10*/  LDS.128 R48, [R252] ;  /* 0x00000000fc307984 */ /* 0x000e220000000c00 */
[----:B------:R-:W-:Y:S06]  /*1ab20*/  BAR.SYNC.DEFER_BLOCKING 0x0 ;  /* 0x0000000000007b1d */ /* 0x000fec0000010000 */
[----:B------:R-:W3:Y:S04]  /*1ab30*/  LDL.LU R53, [R1+0x3f4] ;  /* 0x0003f40001357983 */ /* 0x000ee80000300800 */
[----:B-1----:R-:W3:Y:S04]  /*1ab40*/  LDL.LU R54, [R1+0x3f8] ;  /* 0x0003f80001367983 */ /* 0x002ee80000300800 */
[----:B------:R-:W3:Y:S04]  /*1ab50*/  LDL.LU R55, [R1+0x3fc] ;  /* 0x0003fc0001377983 */ /* 0x000ee80000300800 */
[----:B------:R-:W4:Y:S04]  /*1ab60*/  LDL.LU R240, [R1+0x3e0] ;  /* 0x0003e00001f07983 */ /* 0x000f280000300800 */
[----:B------:R-:W-:Y:S01]  /*1ab70*/  STSM.16.M88.4 [R0], R44 ;  /* 0x0000002c00007844 */ /* 0x000fe20000000200 */
[----:B------:R-:W-:Y:S06]  /*1ab80*/  BAR.SYNC.DEFER_BLOCKING 0x0 ;  /* 0x0000000000007b1d */ /* 0x000fec0000010000 */
[----:B------:R-:W4:Y:S04]  /*1ab90*/  LDL.LU R241, [R1+0x3e4] ;  /* 0x0003e40001f17983 */ /* 0x000f280000300800 */
[----:B------:R-:W4:Y:S04]  /*1aba0*/  LDL.LU R242, [R1+0x3e8] ;  /* 0x0003e80001f27983 */ /* 0x000f280000300800 */
[----:B------:R-:W4:Y:S04]  /*1abb0*/  LDL.LU R243, [R1+0x3ec] ;  /* 0x0003ec0001f37983 */ /* 0x000f280000300800 */
[----:B0-----:R0:W-:Y:S04]  /*1abc0*/  STL.64 [R1+0xe68], R48 ;  /* 0x000e683001007387 */ /* 0x0011e80000100a00 */
[----:B------:R-:W1:Y:S01]  /*1abd0*/  LDS.128 R44, [R252] ;  /* 0x00000000fc2c7984 */ /* 0x000e620000000c00 */
[----:B------:R-:W-:Y:S06]  /*1abe0*/  BAR.SYNC.DEFER_BLOCKING 0x0 ;  /* 0x0000000000007b1d */ /* 0x000fec0000010000 */
[----:B------:R0:W-:Y:S04]  /*1abf0*/  STL.64 [R1+0xe60], R50 ;  /* 0x000e603201007387 */ /* 0x0001e80000100a00 */
[----:B0-----:R-:W2:Y:S04]  /*1ac00*/  LDL.LU R48, [R1+0x3d0] ;  /* 0x0003d00001307983 */ /* 0x001ea80000300800 */
[----:B------:R-:W2:Y:S04]  /*1ac10*/  LDL.LU R49, [R1+0x3d4] ;  /* 0x0003d40001317983 */ /* 0x000ea80000300800 */
[----:B------:R-:W2:Y:S04]  /*1ac20*/  LDL.LU R50, [R1+0x3d8] ;  /* 0x0003d80001327983 */ /* 0x000ea80000300800 */
[----:B------:R-:W-:Y:S01]  /*1ac30*/  STSM.16.M88.4 [R0], R40 ;  /* 0x0000002800007844 */ /* 0x000fe20000000200 */
[----:B------:R-:W-:Y:S06]  /*1ac40*/  BAR.SYNC.DEFER_BLOCKING 0x0 ;  /* 0x0000000000007b1d */ /* 0x000fec0000010000 */
[----:B------:R-:W2:Y:S01]  /*1ac50*/  LDL.LU R51, [R1+0x3dc] ;  /* 0x0003dc0001337983 */ /* 0x000ea20000300800 */
[----:B------:R-:W-:Y:S01]  /*1ac60*/  IMAD R3, R6, UR4, RZ ;  /* 0x0000000406037c24 */ /* 0x000fe2000f8e02ff */
[----:B------:R-:W-:-:S02]  /*1ac70*/  ULDC UR4, c[0x0][0x248] ;  /* 0x0000920000047ab9 */ /* 0x000fc40000000800 */
[----:B-1----:R-:W-:Y:S01]  /*1ac80*/  STL.64 [R1+0xe58], R44 ;  /* 0x000e582c01007387 */ /* 0x002fe20000100a00 */
[----:B------:R-:W-:Y:S01]  /*1ac90*/  IMAD R5, R7, UR4, RZ ;  /* 0x0000000407057c24 */ /* 0x000fe2000f8e02ff */
[C---:B------:R-:W-:Y:S01]  /*1aca0*/  LEA R2, P2, R3.reuse, UR6, 0x1 ;  /* 0x0000000603027c11 */ /* 0x040fe2000f8408ff */
[----:B------:R-:W-:Y:S01]  /*1acb0*/  ULDC UR6, c[0x0][0x22c] ;  /* 0x00008b0000067ab9 */ /* 0x000fe20000000800 */
[----:B------:R-:W-:Y:S01]  /*1acc0*/  STL.64 [R1+0xe50], R46 ;  /* 0x000e502e01007387 */ /* 0x000fe20000100a00 */
[----:B------:R-:W-:Y:S01]  /*1acd0*/  ULDC UR4, c[0x0][0x248] ;  /* 0x0000920000047ab9 */ /* 0x000fe20000000800 */
[----:B------:R-:W-:Y:S01]  /*1ace0*/  LEA.HI.X.SX32 R3, R3, UR7, 0x1, P2 ;  /* 0x0000000703037c11 */ /* 0x000fe200090f0eff */
[----:B------:R-:W-:Y:S01]  /*1acf0*/  VIADD R6, R5, UR4 ;  /* 0x0000000405067c36 */ /* 0x000fe20008000000 */
[----:B------:R-:W-:Y:S01]  /*1ad00*/  ISETP.LT.AND P2, PT, R7, UR6, !P0 ;  /* 0x0000000607007c0c */ /* 0x000fe2000c741270 */
[----:B------:R-:W-:Y:S01]  /*1ad10*/  ULDC UR4, c[0x0][0x248] ;  /* 0x0000920000047ab9 */ /* 0x000fe20000000800 */
[CC--:B------:R-:W-:Y:S01]  /*1ad20*/  LEA R4, P5, R5.reuse, R2.reuse, 0x1 ;  /* 0x0000000205047211 */ /* 0x0c0fe200078a08ff */
[----:B------:R-:W-:Y:S01]  /*1ad30*/  ULDC UR6, c[0x0][0x22c] ;  /* 0x00008b0000067ab9 */ /* 0x000fe20000000800 */
[----:B------:R-:W0:Y:S01]  /*1ad40*/  LDS.128 R40, [R252] ;  /* 0x00000000fc287984 */ /* 0x000e220000000c00 */
[----:B------:R-:W-:Y:S01]  /*1ad50*/  ULDC UR7, c[0x0][0x22c] ;  /* 0x00008b0000077ab9 */ /* 0x000fe20000000800 */
[----:B------:R-:W-:Y:S01]  /*1ad60*/  LEA.HI.X.SX32 R5, R5, R3, 0x1, P5 ;  /* 0x0000000305057211 */ /* 0x000fe200028f0eff */
        /* <DEDUP_REMOVED lines=52> */
[----:B------:R-:W-:Y:S01]  /*1b0b0*/  STL.64 [R1+0xda0], R10 ;  /* 0x000da00a01007387 */ /* 0x000fe20000100a00 */
[----:B0-----:R-:W-:-:S03]  /*1b0c0*/  LEA R8, P5, R6, R2, 0x1 ;  /* 0x0000000206087211 */ /* 0x001fc600078a08ff */
[----:B------:R-:W0:Y:S01]  /*1b0d0*/  LDS.128 R112, [R252] ;  /* 0x00000000fc707984 */ /* 0x000e220000000c00 */
        /* <DEDUP_REMOVED lines=182> */
[----:B--2---:R-:W-:Y:S02]  /*1bc40*/  STSM.16.M88.4 [R0], R48 ;  /* 0x0000003000007844 */ /* 0x004fe40000000200 */
[----:B------:R-:W-:Y:S06]  /*1bc50*/  BAR.SYNC.DEFER_BLOCKING 0x0 ;  /* 0x0000000000007b1d */ /* 0x000fec0000010000 */
[----:B0-----:R-:W-:Y:S04]  /*1bc60*/  STL.64 [R1+0xbb8], R232 ;  /* 0x000bb8e801007387 */ /* 0x001fe80000100a00 */
[----:B------:R-:W-:Y:S04]  /*1bc70*/  STL.64 [R1+0xbb0], R234 ;  /* 0x000bb0ea01007387 */ /* 0x000fe80000100a00 */
[----:B------:R-:W0:Y:S01]  /*1bc80*/  LDS.128 R236, [R252] ;  /* 0x00000000fcec7984 */ /* 0x000e220000000c00 */
[----:B------:R-:W-:Y:S06]  /*1bc90*/  BAR.SYNC.DEFER_BLOCKING 0x0 ;  /* 0x0000000000007b1d */ /* 0x000fec0000010000 */
[----:B----4-:R-:W-:Y:S02]  /*1bca0*/  STSM.16.M88.4 [R0], R240 ;  /* 0x000000f000007844 */ /* 0x010fe40000000200 */
[----:B------:R-:W-:Y:S06]  /*1bcb0*/  BAR.SYNC.DEFER_BLOCKING 0x0 ;  /* 0x0000000000007b1d */ /* 0x000fec0000010000 */
[----:B0-----:R-:W-:Y:S04]  /*1bcc0*/  STL.64 [R1+0xba0], R236 ;  /* 0x000ba0ec01007387 */ /* 0x001fe80000100a00 */
[----:B------:R-:W-:Y:S04]  /*1bcd0*/  STL.64 [R1+0xb80], R238 ;  /* 0x000b80ee01007387 */ /* 0x000fe80000100a00 */
[----:B------:R-:W0:Y:S01]  /*1bce0*/  LDS.128 R240, [R252] ;  /* 0x00000000fcf07984 */ /* 0x000e220000000c00 */
[----:B------:R-:W-:Y:S06]  /*1bcf0*/  BAR.SYNC.DEFER_BLOCKING 0x0 ;  /* 0x0000000000007b1d */ /* 0x000fec0000010000 */
[----:B---3--:R-:W-:Y:S02]  /*1bd00*/  STSM.16.M88.4 [R0], R52 ;  /* 0x0000003400007844 */ /* 0x008fe40000000200 */
[----:B------:R-:W-:Y:S06]  /*1bd10*/  BAR.SYNC.DEFER_BLOCKING 0x0 ;  /* 0x0000000000007b1d */ /* 0x000fec0000010000 */
[----:B0-----:R-:W-:Y:S04]  /*1bd20*/  STL.64 [R1+0xb90], R240 ;  /* 0x000b90f001007387 */ /* 0x001fe80000100a00 */
[----:B------:R-:W-:Y:S04]  /*1bd30*/  STL.64 [R1+0xb88], R242 ;  /* 0x000b88f201007387 */ /* 0x000fe80000100a00 */
[----:B------:R0:W1:Y:S01]  /*1bd40*/  LDS.128 R244, [R252] ;  /* 0x00000000fcf47984 */ /* 0x0000620000000c00 */
[----:B------:R-:W-:Y:S01]  /*1bd50*/  BAR.SYNC.DEFER_BLOCKING 0x0 ;  /* 0x0000000000007b1d */ /* 0x000fe20000010000 */
[----:B0-----:R-:W-:-:S05]  /*1bd60*/  VIADD R252, R7, 0x5 ;  /* 0x0000000507fc7836 */ /* 0x001fca0000000000 */
[----:B------:R0:W-:Y:S02]  /*1bd70*/  STSM.16.M88.4 [R0], R60 ;  /* 0x0000003c00007844 */ /* 0x0001e40000000200 */
[----:B------:R-:W-:Y:S06]  /*1bd80*/  BAR.SYNC.DEFER_BLOCKING 0x0 ;  /* 0x0000000000007b1d */ /* 0x000fec0000010000 */
[----:B-1----:R-:W-:Y:S01]  /*1bd90*/  STL.64 [R1+0xba8], R244 ;  /* 0x000ba8f401007387 */ /* 0x002fe20000100a00 */
[----:B0-----:R-:W-:Y:S01]  /*1bda0*/  VIADD R0, R6, UR4 ;  /* 0x0000000406007c36 */ /* 0x001fe20008000000 */
[----:B------:R-:W-:Y:S01]  /*1bdb0*/  PRMT R6, R248, 0x7632, R6 ;  /* 0x00007632f8067816 */ /* 0x000fe20000000006 */
[----:B------:R-:W-:Y:S01]  /*1bdc0*/  ULDC UR4, c[0x0][0x248] ;  /* 0x0000920000047ab9 */ /* 0x000fe20000000800 */
[----:B------:R-:W-:Y:S04]  /*1bdd0*/  STL.64 [R1+0xb98], R246 ;  /* 0x000b98f601007387 */ /* 0x000fe80000100a00 */
[----:B------:R-:W2:Y:S04]  /*1bde0*/  LDL.LU R113, [R1+0x3c0] ;  /* 0x0003c00001717983 */ /* 0x000ea80000300800 */
[----:B------:R-:W3:Y:S04]  /*1bdf0*/  LDL.LU R115, [R1+0x3c4] ;  /* 0x0003c40001737983 */ /* 0x000ee80000300800 */
[----:B------:R0:W-:Y:S01]  /*1be00*/  @P2 STG.E.U16 desc[UR10][R4.64], R248 ;  /* 0x000000f804002986 */ /* 0x0001e2000c10150a */
[----:B------:R-:W-:Y:S01]  /*1be10*/  ISETP.LT.AND P2, PT, R252, UR6, !P0 ;  /* 0x00000006fc007c0c */ /* 0x000fe2000c741270 */
[----:B------:R-:W-:-:S02]  /*1be20*/  ULDC UR6, c[0x0][0x22c] ;  /* 0x00008b0000067ab9 */ /* 0x000fc40000000800 */
[----:B------:R1:W-:Y:S04]  /*1be30*/  @P1 STG.E.U16 desc[UR10][R8.64], R6 ;  /* 0x0000000608001986 */ /* 0x0003e8000c10150a */
[----:B------:R-:W4:Y:S01]  /*1be40*/  LDL.LU R117, [R1+0x3c8] ;  /* 0x0003c80001757983 */ /* 0x000f220000300800 */
[----:B0-----:R-:W-:-:S04]  /*1be50*/  LEA R4, P5, R0, R2, 0x1 ;  /* 0x0000000200047211 */ /* 0x001fc800078a08ff */
[CC--:B------:R-:W-:Y:S01]  /*1be60*/  LEA.HI.X.SX32 R5, R0.reuse, R3.reuse, 0x1, P5 ;  /* 0x0000000300057211 */ /* 0x0c0fe200028f0eff */
[----:B------:R-:W-:Y:S01]  /*1be70*/  VIADD R0, R0, UR4 ;  /* 0x0000000400007c36 */ /* 0x000fe20008000000 */
[----:B------:R-:W-:Y:S01]  /*1be80*/  ULDC UR4, c[0x0][0x248] ;  /* 0x0000920000047ab9 */ /* 0x000fe20000000800 */
[C---:B-1----:R-:W-:Y:S02]  /*1be90*/  VIADD R6, R7.reuse, 0x6 ;  /* 0x0000000607067836 */ /* 0x042fe40000000000 */
[----:B------:R0:W-:Y:S01]  /*1bea0*/  @P4 STG.E.U16 desc[UR10][R4.64], R249 ;  /* 0x000000f904004986 */ /* 0x0001e2000c10150a */
[----:B------:R-:W-:Y:S02]  /*1beb0*/  LEA R8, P5, R0, R2, 0x1 ;  /* 0x0000000200087211 */ /* 0x000fe400078a08ff */
[----:B------:R-:W-:Y:S01]  /*1bec0*/  ISETP.LT.AND P1, PT, R6, UR6, !P0 ;  /* 0x0000000606007c0c */ /* 0x000fe2000c721270 */
[C---:B------:R-:W-:Y:S01]  /*1bed0*/  VIADD R6, R0.reuse, UR4 ;  /* 0x0000000400067c36 */ /* 0x040fe20008000000 */
[----:B------:R-:W-:Y:S01]  /*1bee0*/  LEA.HI.X.SX32 R9, R0, R3, 0x1, P5 ;  /* 0x0000000300097211 */ /* 0x000fe200028f0eff */
[----:B------:R-:W-:Y:S01]  /*1bef0*/  VIADD R0, R7, 0x8 ;  /* 0x0000000807007836 */ /* 0x000fe20000000000 */
[----:B------:R-:W-:Y:S01]  /*1bf00*/  ULDC UR6, c[0x0][0x22c] ;  /* 0x00008b0000067ab9 */ /* 0x000fe20000000800 */
[----:B------:R-:W-:Y:S01]  /*1bf10*/  ULDC UR4, c[0x0][0x22c] ;  /* 0x00008b0000047ab9 */ /* 0x000fe20000000800 */
[----:B0-----:R-:W-:Y:S01]  /*1bf20*/  PRMT R249, R249, 0x7632, R249 ;  /* 0x00007632f9f97816 */ /* 0x001fe200000000f9 */
[----:B------:R-:W-:-:S04]  /*1bf30*/  VIADD R4, R7, 0x7 ;  /* 0x0000000707047836 */ /* 0x000fc80000000000 */
[----:B------:R0:W-:Y:S01]  /*1bf40*/  @P3 STG.E.U16 desc[UR10][R8.64], R249 ;  /* 0x000000f908003986 */ /* 0x0001e2000c10150a */
[----:B------:R-:W-:Y:S01]  /*1bf50*/  ISETP.LT.AND P4, PT, R4, UR6, !P0 ;  /* 0x0000000604007c0c */ /* 0x000fe2000c781270 */
[----:B------:R-:W-:Y:S01]  /*1bf60*/  ULDC UR6, c[0x0][0x22c] ;  /* 0x00008b0000067ab9 */ /* 0x000fe20000000800 */
[----:B------:R-:W-:Y:S01]  /*1bf70*/  ISETP.LT.AND P3, PT, R0, UR4, !P0 ;  /* 0x0000000400007c0c */ /* 0x000fe2000c761270 */
[----:B------:R-:W-:Y:S01]  /*1bf80*/  VIADD R0, R7, 0x9 ;  /* 0x0000000907007836 */ /* 0x000fe20000000000 */
[----:B------:R-:W-:Y:S01]  /*1bf90*/  LEA R4, P5, R6, R2, 0x1 ;  /* 0x0000000206047211 */ /* 0x000fe200078a08ff */
[----:B------:R-:W-:-:S03]  /*1bfa0*/  ULDC UR4, c[0x0][0x248] ;  /* 0x0000920000047ab9 */ /* 0x000fc60000000800 */
[----:B------:R-:W-:Y:S02]  /*1bfb0*/  LEA.HI.X.SX32 R5, R6, R3, 0x1, P5 ;  /* 0x0000000306057211 */ /* 0x000fe400028f0eff */
[----:B------:R-:W-:Y:S01]  /*1bfc0*/  ISETP.LT.AND P5, PT, R0, UR6, !P0 ;  /* 0x0000000600007c0c */ /* 0x000fe2000c7a1270 */
[----:B------:R-:W-:Y:S01]  /*1bfd0*/  VIADD R0, R6, UR4 ;  /* 0x0000000406007c36 */ /* 0x000fe20008000000 */
[----:B------:R-:W-:Y:S01]  /*1bfe0*/  ULDC UR4, c[0x0][0x248] ;  /* 0x0000920000047ab9 */ /* 0x000fe20000000800 */
[----:B------:R1:W-:Y:S01]  /*1bff0*/  @P6 STG.E.U16 desc[UR10][R4.64], R250 ;  /* 0x000000fa04006986 */ /* 0x0003e2000c10150a */
[----:B0-----:R-:W-:Y:S01]  /*1c000*/  VIADD R249, R7, 0xa ;  /* 0x0000000a07f97836 */ /* 0x001fe20000000000 */
[----:B------:R-:W-:Y:S01]  /*1c010*/  ULDC UR6, c[0x0][0x248] ;  /* 0x0000920000067ab9 */ /* 0x000fe20000000800 */
[C---:B------:R-:W-:Y:S01]  /*1c020*/  VIADD R6, R0.reuse, UR4 ;  /* 0x0000000400067c36 */ /* 0x040fe20008000000 */
[----:B------:R-:W-:Y:S01]  /*1c030*/  ULDC UR4, c[0x0][0x22c] ;  /* 0x00008b0000047ab9 */ /* 0x000fe20000000800 */
[----:B-1----:R-:W-:-:S02]  /*1c040*/  LEA R4, P6, R0, R2, 0x1 ;  /* 0x0000000200047211 */ /* 0x002fc400078c08ff */
[----:B------:R-:W-:Y:S02]  /*1c050*/  PRMT R250, R250, 0x7632, R250 ;  /* 0x00007632fafa7816 */ /* 0x000fe400000000fa */
[-C--:B------:R-:W-:Y:S02]  /*1c060*/  LEA.HI.X.SX32 R5, R0, R3.reuse, 0x1, P6 ;  /* 0x0000000300057211 */ /* 0x080fe400030f0eff */
[C---:B------:R-:W-:Y:S01]  /*1c070*/  LEA R248, P6, R6.reuse, R2, 0x1 ;  /* 0x0000000206f87211 */ /* 0x040fe200078c08ff */
[C---:B------:R-:W-:Y:S01]  /*1c080*/  VIADD R0, R6.reuse, UR6 ;  /* 0x0000000606007c36 */ /* 0x040fe20008000000 */
[----:B------:R-:W-:Y:S01]  /*1c090*/  ULDC UR6, c[0x0][0x22c] ;  /* 0x00008b0000067ab9 */ /* 0x000fe20000000800 */
[----:B------:R0:W-:Y:S01]  /*1c0a0*/  @P2 STG.E.U16 desc[UR10][R4.64], R250 ;  /* 0x000000fa04002986 */ /* 0x0001e2000c10150a */
[----:B------:R-:W-:Y:S01]  /*1c0b0*/  ISETP.LT.AND P2, PT, R249, UR4, !P0 ;  /* 0x00000004f9007c0c */ /* 0x000fe2000c741270 */
[----:B------:R-:W-:Y:S01]  /*1c0c0*/  ULDC UR4, c[0x0][0x22c] ;  /* 0x00008b0000047ab9 */ /* 0x000fe20000000800 */
[----:B------:R-:W-:Y:S01]  /*1c0d0*/  LEA.HI.X.SX32 R249, R6, R3, 0x1, P6 ;  /* 0x0000000306f97211 */ /* 0x000fe200030f0eff */
[----:B------:R-:W-:-:S04]  /*1c0e0*/  VIADD R6, R7, 0xb ;  /* 0x0000000b07067836 */ /* 0x000fc80000000000 */
[----:B------:R1:W-:Y:S01]  /*1c0f0*/  @P1 STG.E.U16 desc[UR10][R248.64], R251 ;  /* 0x000000fbf8001986 */ /* 0x0003e2000c10150a */
[----:B------:R-:W-:Y:S01]  /*1c100*/  ISETP.LT.AND P1, PT, R6, UR4, !P0 ;  /* 0x0000000406007c0c */ /* 0x000fe2000c721270 */
[----:B------:R-:W-:Y:S01]  /*1c110*/  ULDC UR4, c[0x0][0x248] ;  /* 0x0000920000047ab9 */ /* 0x000fe20000000800 */
[C---:B0-----:R-:W-:Y:S02]  /*1c120*/  LEA R4, P6, R0.reuse, R2, 0x1 ;  /* 0x0000000200047211 */ /* 0x041fe400078c08ff */
[----:B------:R-:W-:Y:S02]  /*1c130*/  PRMT R250, R251, 0x7632, R250 ;  /* 0x00007632fbfa7816 */ /* 0x000fe400000000fa */
[C---:B------:R-:W-:Y:S01]  /*1c140*/  LEA.HI.X.SX32 R5, R0.reuse, R3, 0x1, P6 ;  /* 0x0000000300057211 */ /* 0x040fe200030f0eff */
[----:B------:R-:W-:Y:S01]  /*1c150*/  VIADD R0, R0, UR4 ;  /* 0x0000000400007c36 */ /* 0x000fe20008000000 */
[----:B------:R-:W-:-:S03]  /*1c160*/  ULDC UR4, c[0x0][0x248] ;  /* 0x0000920000047ab9 */ /* 0x000fc60000000800 */
[----:B------:R0:W-:Y:S01]  /*1c170*/  @P4 STG.E.U16 desc[UR10][R4.64], R250 ;  /* 0x000000fa04004986 */ /* 0x0001e2000c10150a */
[----:B-1----:R-:W-:-:S04]  /*1c180*/  LEA R248, P6, R0, R2, 0x1 ;  /* 0x0000000200f87211 */ /* 0x002fc800078c08ff */
[CC--:B------:R-:W-:Y:S01]  /*1c190*/  LEA.HI.X.SX32 R249, R0.reuse, R3.reuse, 0x1, P6 ;  /* 0x0000000300f97211 */ /* 0x0c0fe200030f0eff */
[----:B0-----:R-:W-:Y:S02]  /*1c1a0*/  VIADD R4, R7, 0xc ;  /* 0x0000000c07047836 */ /* 0x001fe40000000000 */
[----:B------:R-:W-:Y:S01]  /*1c1b0*/  VIADD R5, R0, UR4 ;  /* 0x0000000400057c36 */ /* 0x000fe20008000000 */
[----:B------:R-:W-:Y:S02]  /*1c1c0*/  ULDC UR4, c[0x0][0x248] ;  /* 0x0000920000047ab9 */ /* 0x000fe40000000800 */
[----:B------:R-:W-:Y:S01]  /*1c1d0*/  ISETP.LT.AND P4, PT, R4, UR6, !P0 ;  /* 0x0000000604007c0c */ /* 0x000fe2000c781270 */
[C---:B------:R-:W-:Y:S01]  /*1c1e0*/  VIADD R0, R5.reuse, UR4 ;  /* 0x0000000405007c36 */ /* 0x040fe20008000000 */
[----:B------:R-:W-:Y:S01]  /*1c1f0*/  LEA R4, P6, R5, R2, 0x1 ;  /* 0x0000000205047211 */ /* 0x000fe200078c08ff */
[----:B------:R0:W-:Y:S01]  /*1c200*/  @P3 STG.E.U16 desc[UR10][R248.64], R104 ;  /* 0x00000068f8003986 */ /* 0x0001e2000c10150a */
[----:B------:R-:W-:Y:S01]  /*1c210*/  PRMT R250, R104, 0x7632, R250 ;  /* 0x0000763268fa7816 */ /* 0x000fe200000000fa */
[----:B------:R-:W-:Y:S01]  /*1c220*/  VIADD R6, R7, 0xd ;  /* 0x0000000d07067836 */ /* 0x000fe20000000000 */
[----:B------:R-:W-:Y:S01]  /*1c230*/  LEA.HI.X.SX32 R5, R5, R3, 0x1, P6 ;  /* 0x0000000305057211 */ /* 0x000fe200030f0eff */
[----:B------:R-:W-:Y:S01]  /*1c240*/  ULDC UR4, c[0x0][0x248] ;  /* 0x0000920000047ab9 */ /* 0x000fe20000000800 */
[----:B------:R-:W-:-:S03]  /*1c250*/  ULDC UR6, c[0x0][0x22c] ;  /* 0x00008b0000067ab9 */ /* 0x000fc60000000800 */
[----:B------:R1:W-:Y:S01]  /*1c260*/  @P5 STG.E.U16 desc[UR10][R4.64], R250 ;  /* 0x000000fa04005986 */ /* 0x0003e2000c10150a */
[-C--:B0-----:R-:W-:Y:S02]  /*1c270*/  LEA R248, P6, R0, R2.reuse, 0x1 ;  /* 0x0000000200f87211 */ /* 0x081fe400078c08ff */
[----:B------:R-:W-:Y:S01]  /*1c280*/  ISETP.LT.AND P3, PT, R6, UR6, !P0 ;  /* 0x0000000606007c0c */ /* 0x000fe2000c761270 */
[----:B------:R-:W-:Y:S01]  /*1c290*/  ULDC UR6, c[0x0][0x22c] ;  /* 0x00008b0000067ab9 */ /* 0x000fe20000000800 */
[CC--:B------:R-:W-:Y:S01]  /*1c2a0*/  LEA.HI.X.SX32 R249, R0.reuse, R3.reuse, 0x1, P6 ;  /* 0x0000000300f97211 */ /* 0x0c0fe200030f0eff */
[C---:B-1----:R-:W-:Y:S02]  /*1c2b0*/  VIADD R4, R7.reuse, 0xe ;  /* 0x0000000e07047836 */ /* 0x042fe40000000000 */
[----:B------:R-:W-:Y:S02]  /*1c2c0*/  VIADD R5, R0, UR4 ;  /* 0x0000000400057c36 */ /* 0x000fe40008000000 */
[----:B------:R0:W-:Y:S01]  /*1c2d0*/  @P2 STG.E.U16 desc[UR10][R248.64], R105 ;  /* 0x00000069f8002986 */ /* 0x0001e2000c10150a */
[----:B------:R-:W-:Y:S01]  /*1c2e0*/  VIADD R6, R7, 0xf ;  /* 0x0000000f07067836 */ /* 0x000fe20000000000 */
[----:B------:R-:W-:Y:S01]  /*1c2f0*/  ISETP.LT.AND P5, PT, R4, UR6, !P0 ;  /* 0x0000000604007c0c */ /* 0x000fe2000c7a1270 */
[----:B------:R-:W-:Y:S01]  /*1c300*/  ULDC UR4, c[0x0][0x248] ;  /* 0x0000920000047ab9 */ /* 0x000fe20000000800 */
[C---:B------:R-:W-:Y:S01]  /*1c310*/  LEA R4, P2, R5.reuse, R2, 0x1 ;  /* 0x0000000205047211 */ /* 0x040fe200078408ff */
[----:B------:R-:W-:Y:S01]  /*1c320*/  ULDC UR6, c[0x0][0x22c] ;  /* 0x00008b0000067ab9 */ /* 0x000fe20000000800 */
[C---:B------:R-:W-:Y:S01]  /*1c330*/  VIADD R0, R5.reuse, UR4 ;  /* 0x0000000405007c36 */ /* 0x040fe20008000000 */
[----:B------:R-:W-:Y:S01]  /*1c340*/  ULDC UR4, c[0x0][0x22c] ;  /* 0x00008b0000047ab9 */ /* 0x000fe20000000800 */
[----:B------:R-:W-:-:S02]  /*1c350*/  LEA.HI.X.SX32 R5, R5, R3, 0x1, P2 ;  /* 0x0000000305057211 */ /* 0x000fc400010f0eff */
[----:B------:R-:W-:Y:S01]  /*1c360*/  ISETP.LT.AND P2, PT, R6, UR6, !P0 ;  /* 0x0000000606007c0c */ /* 0x000fe2000c741270 */
[----:B------:R-:W-:Y:S01]  /*1c370*/  VIADD R6, R7, 0x10 ;  /* 0x0000001007067836 */ /* 0x000fe20000000000 */
[----:B0-----:R-:W-:Y:S01]  /*1c380*/  PRMT R105, R105, 0x7632, R105 ;  /* 0x0000763269697816 */ /* 0x001fe20000000069 */
[----:B------:R-:W-:Y:S01]  /*1c390*/  ULDC UR6, c[0x0][0x22c] ;  /* 0x00008b0000067ab9 */ /* 0x000fe20000000800 */
[----:B------:R-:W-:-:S03]  /*1c3a0*/  LEA R104, P6, R0, R2, 0x1 ;  /* 0x0000000200687211 */ /* 0x000fc600078c08ff */
[----:B------:R0:W-:Y:S01]  /*1c3b0*/  @P1 STG.E.U16 desc[UR10][R4.64], R105 ;  /* 0x0000006904001986 */ /* 0x0001e2000c10150a */
[----:B------:R-:W-:Y:S01]  /*1c3c0*/  ISETP.LT.AND P1, PT, R6, UR4, !P0 ;  /* 0x0000000406007c0c */ /* 0x000fe2000c721270 */
[----:B------:R-:W-:Y:S01]  /*1c3d0*/  ULDC UR4, c[0x0][0x248] ;  /* 0x0000920000047ab9 */ /* 0x000fe20000000800 */
[CC--:B0-----:R-:W-:Y:S01]  /*1c3e0*/  LEA.HI.X.SX32 R105, R0.reuse, R3.reuse, 0x1, P6 ;  /* 0x0000000300697211 */ /* 0x0c1fe200030f0eff */
[----:B------:R-:W-:Y:S01]  /*1c3f0*/  VIADD R0, R0, UR4 ;  /* 0x0000000400007c36 */ /* 0x000fe20008000000 */
[----:B------:R-:W-:Y:S01]  /*1c400*/  ULDC UR4, c[0x0][0x22c] ;  /* 0x00008b0000047ab9 */ /* 0x000fe20000000800 */
[----:B------:R-:W-:Y:S02]  /*1c410*/  VIADD R5, R7, 0x11 ;  /* 0x0000001107057836 */ /* 0x000fe40000000000 */
[----:B------:R0:W-:Y:S01]  /*1c420*/  @P4 STG.E.U16 desc[UR10][R104.64], R106 ;  /* 0x0000006a68004986 */ /* 0x0001e2000c10150a */
[C---:B------:R-:W-:Y:S02]  /*1c430*/  LEA R4, P6, R0.reuse, R2, 0x1 ;  /* 0x0000000200047211 */ /* 0x040fe400078c08ff */
[----:B------:R-:W-:Y:S01]  /*1c440*/  ISETP.LT.AND P4, PT, R5, UR4, !P0 ;  /* 0x0000000405007c0c */ /* 0x000fe2000c781270 */
[----:B------:R-:W-:Y:S01]  /*1c450*/  ULDC UR4, c[0x0][0x248] ;  /* 0x0000920000047ab9 */ /* 0x000fe20000000800 */
[----:B------:R-:W-:Y:S01]  /*1c460*/  VIADD R6, R7, 0x12 ;  /* 0x0000001207067836 */ /* 0x000fe20000000000 */
[C---:B------:R-:W-:Y:S01]  /*1c470*/  LEA.HI.X.SX32 R5, R0.reuse, R3, 0x1, P6 ;  /* 0x0000000300057211 */ /* 0x040fe200030f0eff */
[----:B------:R-:W-:Y:S01]  /*1c480*/  VIADD R0, R0, UR4 ;  /* 0x0000000400007c36 */ /* 0x000fe20008000000 */
[----:B------:R-:W-:Y:S01]  /*1c490*/  ULDC UR4, c[0x0][0x248] ;  /* 0x0000920000047ab9 */ /* 0x000fe20000000800 */
[----:B0-----:R-:W-:-:S02]  /*1c4a0*/  PRMT R106, R106, 0x7632, R106 ;  /* 0x000076326a6a7816 */ /* 0x001fc4000000006a */
[----:B------:R-:W-:Y:S01]  /*1c4b0*/  ISETP.LT.AND P6, PT, R6, UR6, !P0 ;  /* 0x0000000606007c0c */ /* 0x000fe2000c7c1270 */
[C---:B------:R-:W-:Y:S01]  /*1c4c0*/  VIADD R6, R0.reuse, UR4 ;  /* 0x0000000400067c36 */ /* 0x040fe20008000000 */
[----:B------:R-:W-:Y:S01]  /*1c4d0*/  ULDC UR6, c[0x0][0x248] ;  /* 0x0000920000067ab9 */ /* 0x000fe20000000800 */
[----:B------:R0:W-:Y:S01]  /*1c4e0*/  @P3 STG.E.U16 desc[UR10][R4.64], R106 ;  /* 0x0000006a04003986 */ /* 0x0001e2000c10150a */
[----:B------:R-:W-:Y:S01]  /*1c4f0*/  ULDC UR4, c[0x0][0x22c] ;  /* 0x00008b0000047ab9 */ /* 0x000fe20000000800 */
[----:B0-----:R-:W-:Y:S01]  /*1c500*/  LEA R4, P3, R0, R2, 0x1 ;  /* 0x0000000200047211 */ /* 0x001fe200078608ff */
[----:B------:R-:W-:-:S03]  /*1c510*/  VIADD R106, R7, 0x13 ;  /* 0x00000013076a7836 */ /* 0x000fc60000000000 */
[-C--:B------:R-:W-:Y:S01]  /*1c520*/  LEA.HI.X.SX32 R5, R0, R3.reuse, 0x1, P3 ;  /* 0x0000000300057211 */ /* 0x080fe200018f0eff */
[C---:B------:R-:W-:Y:S01]  /*1c530*/  VIADD R0, R6.reuse, UR6 ;  /* 0x0000000606007c36 */ /* 0x040fe20008000000 */
[C---:B------:R-:W-:Y:S01]  /*1c540*/  LEA R104, P3, R6.reuse, R2, 0x1 ;  /* 0x0000000206687211 */ /* 0x040fe200078608ff */
[----:B------:R-:W-:Y:S02]  /*1c550*/  ULDC UR6, c[0x0][0x22c] ;  /* 0x00008b0000067ab9 */ /* 0x000fe40000000800 */
[----:B------:R0:W-:Y:S01]  /*1c560*/  @P5 STG.E.U16 desc[UR10][R4.64], R107 ;  /* 0x0000006b04005986 */ /* 0x0001e2000c10150a */
[----:B------:R-:W-:Y:S01]  /*1c570*/  LEA.HI.X.SX32 R105, R6, R3, 0x1, P3 ;  /* 0x0000000306697211 */ /* 0x000fe200018f0eff */
[----:B------:R-:W-:Y:S01]  /*1c580*/  VIADD R6, R7, 0x14 ;  /* 0x0000001407067836 */ /* 0x000fe20000000000 */
[----:B------:R-:W-:Y:S01]  /*1c590*/  ISETP.LT.AND P5, PT, R106, UR4, !P0 ;  /* 0x000000046a007c0c */ /* 0x000fe2000c7a1270 */
[----:B------:R-:W-:Y:S01]  /*1c5a0*/  ULDC UR4, c[0x0][0x22c] ;  /* 0x00008b0000047ab9 */ /* 0x000fe20000000800 */
[----:B------:R-:W-:-:S02]  /*1c5b0*/  PRMT R248, R107, 0x7632, R248 ;  /* 0x000076326bf87816 */ /* 0x000fc400000000f8 */
[----:B0-----:R-:W-:-:S04]  /*1c5c0*/  LEA R4, P3, R0, R2, 0x1 ;  /* 0x0000000200047211 */ /* 0x001fc800078608ff */
[----:B------:R-:W-:Y:S02]  /*1c5d0*/  LEA.HI.X.SX32 R5, R0, R3, 0x1, P3 ;  /* 0x0000000300057211 */ /* 0x000fe400018f0eff */
[----:B------:R-:W-:Y:S01]  /*1c5e0*/  ISETP.LT.AND P3, PT, R6, UR4, !P0 ;  /* 0x0000000406007c0c */ /* 0x000fe2000c761270 */
[----:B------:R-:W-:Y:S02]  /*1c5f0*/  ULDC UR4, c[0x0][0x248] ;  /* 0x0000920000047ab9 */ /* 0x000fe40000000800 */
[----:B------:R-:W-:Y:S01]  /*1c600*/  VIADD R0, R0, UR4 ;  /* 0x0000000400007c36 */ /* 0x000fe20008000000 */
[----:B------:R-:W-:Y:S01]  /*1c610*/  @P2 STG.E.U16 desc[UR10][R104.64], R248 ;  /* 0x000000f868002986 */ /* 0x000fe2000c10150a */
[----:B------:R-:W-:Y:S01]  /*1c620*/  VIADD R6, R7, 0x15 ;  /* 0x0000001507067836 */ /* 0x000fe20000000000 */
[----:B------:R-:W-:Y:S02]  /*1c630*/  ULDC UR4, c[0x0][0x22c] ;  /* 0x00008b0000047ab9 */ /* 0x000fe40000000800 */
[----:B------:R0:W-:Y:S02]  /*1c640*/  @P1 STG.E.U16 desc[UR10][R4.64], R108 ;  /* 0x0000006c04001986 */ /* 0x0001e4000c10150a */
[----:B------:R-:W-:Y:S01]  /*1c650*/  ISETP.LT.AND P2, PT, R6, UR4, !P0 ;  /* 0x0000000406007c0c */ /* 0x000fe2000c741270 */
[----:B------:R-:W-:Y:S01]  /*1c660*/  ULDC UR4, c[0x0][0x248] ;  /* 0x0000920000047ab9 */ /* 0x000fe20000000800 */
[----:B0-----:R-:W-:-:S02]  /*1c670*/  LEA R4, P1, R0, R2, 0x1 ;  /* 0x0000000200047211 */ /* 0x001fc400078208ff */
[----:B------:R-:W-:Y:S02]  /*1c680*/  PRMT R108, R108, 0x7632, R108 ;  /* 0x000076326c6c7816 */ /* 0x000fe4000000006c */
[CC--:B------:R-:W-:Y:S01]  /*1c690*/  LEA.HI.X.SX32 R5, R0.reuse, R3.reuse, 0x1, P1 ;  /* 0x0000000300057211 */ /* 0x0c0fe200008f0eff */
[----:B------:R-:W-:Y:S01]  /*1c6a0*/  VIADD R0, R0, UR4 ;  /* 0x0000000400007c36 */ /* 0x000fe20008000000 */
[----:B------:R-:W-:Y:S01]  /*1c6b0*/  ULDC UR4, c[0x0][0x248] ;  /* 0x0000920000047ab9 */ /* 0x000fe20000000800 */
[C---:B------:R-:W-:Y:S02]  /*1c6c0*/  VIADD R6, R7.reuse, 0x16 ;  /* 0x0000001607067836 */ /* 0x040fe40000000000 */
[----:B------:R0:W-:Y:S01]  /*1c6d0*/  @P4 STG.E.U16 desc[UR10][R4.64], R108 ;  /* 0x0000006c04004986 */ /* 0x0001e2000c10150a */
[----:B------:R-:W-:Y:S02]  /*1c6e0*/  LEA R104, P4, R0, R2, 0x1 ;  /* 0x0000000200687211 */ /* 0x000fe400078808ff */
[----:B------:R-:W-:Y:S01]  /*1c6f0*/  ISETP.LT.AND P1, PT, R6, UR6, !P0 ;  /* 0x0000000606007c0c */ /* 0x000fe2000c721270 */
[----:B------:R-:W-:Y:S01]  /*1c700*/  VIADD R6, R7, 0x17 ;  /* 0x0000001707067836 */ /* 0x000fe20000000000 */
[C---:B------:R-:W-:Y:S01]  /*1c710*/  LEA.HI.X.SX32 R105, R0.reuse, R3, 0x1, P4 ;  /* 0x0000000300697211 */ /* 0x040fe200020f0eff */
[----:B------:R-:W-:Y:S01]  /*1c720*/  ULDC UR6, c[0x0][0x22c] ;  /* 0x00008b0000067ab9 */ /* 0x000fe20000000800 */
[----:B0-----:R-:W-:Y:S01]  /*1c730*/  VIADD R5, R0, UR4 ;  /* 0x0000000400057c36 */ /* 0x001fe20008000000 */
[----:B------:R-:W-:-:S03]  /*1c740*/  ULDC UR4, c[0x0][0x248] ;  /* 0x0000920000047ab9 */ /* 0x000fc60000000800 */
[C---:B------:R-:W-:Y:S01]  /*1c750*/  VIADD R0, R5.reuse, UR4 ;  /* 0x0000000405007c36 */ /* 0x040fe20008000000 */
[-C--:B------:R-:W-:Y:S01]  /*1c760*/  LEA R4, P4, R5, R2.reuse, 0x1 ;  /* 0x0000000205047211 */ /* 0x080fe200078808ff */
[----:B------:R0:W-:Y:S01]  /*1c770*/  @P6 STG.E.U16 desc[UR10][R104.64], R109 ;  /* 0x0000006d68006986 */ /* 0x0001e2000c10150a */
[----:B------:R-:W-:Y:S01]  /*1c780*/  PRMT R106, R109, 0x7632, R106 ;  /* 0x000076326d6a7816 */ /* 0x000fe2000000006a */
[----:B------:R-:W-:Y:S01]  /*1c790*/  ULDC UR4, c[0x0][0x248] ;  /* 0x0000920000047ab9 */ /* 0x000fe20000000800 */
[----:B------:R-:W-:Y:S02]  /*1c7a0*/  LEA.HI.X.SX32 R5, R5, R3, 0x1, P4 ;  /* 0x0000000305057211 */ /* 0x000fe400020f0eff */
[----:B------:R-:W-:Y:S01]  /*1c7b0*/  ISETP.LT.AND P4, PT, R6, UR6, !P0 ;  /* 0x0000000606007c0c */ /* 0x000fe2000c781270 */
[----:B------:R-:W-:Y:S01]  /*1c7c0*/  VIADD R6, R7, 0x18 ;  /* 0x0000001807067836 */ /* 0x000fe20000000000 */
[----:B------:R-:W-:Y:S01]  /*1c7d0*/  ULDC UR6, c[0x0][0x22c] ;  /* 0x00008b0000067ab9 */ /* 0x000fe20000000800 */
[----:B0-----:R-:W-:-:S04]  /*1c7e0*/  LEA R104, P6, R0, R2, 0x1 ;  /* 0x0000000200687211 */ /* 0x001fc800078c08ff */
[----:B------:R-:W-:Y:S02]  /*1c7f0*/  LEA.HI.X.SX32 R105, R0, R3, 0x1, P6 ;  /* 0x0000000300697211 */ /* 0x000fe400030f0eff */
[----:B------:R-:W-:Y:S01]  /*1c800*/  ISETP.LT.AND P6, PT, R6, UR6, !P0 ;  /* 0x0000000606007c0c */ /* 0x000fe2000c7c1270 */
[----:B------:R-:W-:Y:S01]  /*1c810*/  VIADD R6, R0, UR4 ;  /* 0x0000000400067c36 */ /* 0x000fe20008000000 */
[----:B------:R0:W-:Y:S01]  /*1c820*/  @P5 STG.E.U16 desc[UR10][R4.64], R106 ;  /* 0x0000006a04005986 */ /* 0x0001e2000c10150a */
[----:B------:R-:W-:Y:S01]  /*1c830*/  ULDC UR4, c[0x0][0x248] ;  /* 0x0000920000047ab9 */ /* 0x000fe20000000800 */
[----:B------:R-:W-:Y:S02]  /*1c840*/  ULDC UR6, c[0x0][0x22c] ;  /* 0x00008b0000067ab9 */ /* 0x000fe40000000800 */
[----:B------:R1:W-:Y:S01]  /*1c850*/  @P3 STG.E.U16 desc[UR10][R104.64], R110 ;  /* 0x0000006e68003986 */ /* 0x0003e2000c10150a */
[C---:B------:R-:W-:Y:S01]  /*1c860*/  VIADD R0, R6.reuse, UR4 ;  /* 0x0000000406007c36 */ /* 0x040fe20008000000 */
[----:B------:R-:W-:Y:S01]  /*1c870*/  ULDC UR4, c[0x0][0x22c] ;  /* 0x00008b0000047ab9 */ /* 0x000fe20000000800 */
[----:B0-----:R-:W-:Y:S01]  /*1c880*/  LEA R4, P3, R6, R2, 0x1 ;  /* 0x0000000206047211 */ /* 0x001fe200078608ff */
[----:B------:R-:W-:-:S03]  /*1c890*/  VIADD R106, R7, 0x19 ;  /* 0x00000019076a7836 */ /* 0x000fc60000000000 */
[-C--:B------:R-:W-:Y:S02]  /*1c8a0*/  LEA.HI.X.SX32 R5, R6, R3.reuse, 0x1, P3 ;  /* 0x0000000306057211 */ /* 0x080fe400018f0eff */
[----:B------:R-:W-:Y:S02]  /*1c8b0*/  PRMT R6, R110, 0x7632, R6 ;  /* 0x000076326e067816 */ /* 0x000fe40000000006 */
[----:B------:R-:W-:Y:S01]  /*1c8c0*/  ISETP.LT.AND P5, PT, R106, UR6, !P0 ;  /* 0x000000066a007c0c */ /* 0x000fe2000c7a1270 */
[C---:B------:R-:W-:Y:S01]  /*1c8d0*/  VIADD R106, R7.reuse, 0x1a ;  /* 0x0000001a076a7836 */ /* 0x040fe20000000000 */
[----:B-1----:R-:W-:Y:S01]  /*1c8e0*/  LEA R104, P3, R0, R2, 0x1 ;  /* 0x0000000200687211 */ /* 0x002fe200078608ff */
[----:B------:R0:W-:Y:S01]  /*1c8f0*/  @P2 STG.E.U16 desc[UR10][R4.64], R6 ;  /* 0x0000000604002986 */ /* 0x0001e2000c10150a */
[----:B------:R-:W-:Y:S02]  /*1c900*/  ULDC UR6, c[0x0][0x22c] ;  /* 0x00008b0000067ab9 */ /* 0x000fe40000000800 */
[----:B------:R-:W-:Y:S01]  /*1c910*/  ISETP.LT.AND P2, PT, R106, UR4, !P0 ;  /* 0x000000046a007c0c */ /* 0x000fe2000c741270 */
[----:B------:R-:W-:Y:S01]  /*1c920*/  ULDC UR4, c[0x0][0x248] ;  /* 0x0000920000047ab9 */ /* 0x000fe20000000800 */
[C---:B------:R-:W-:Y:S01]  /*1c930*/  LEA.HI.X.SX32 R105, R0.reuse, R3, 0x1, P3 ;  /* 0x0000000300697211 */ /* 0x040fe200018f0eff */
[----:B------:R-:W-:Y:S01]  /*1c940*/  VIADD R0, R0, UR4 ;  /* 0x0000000400007c36 */ /* 0x000fe20008000000 */
[----:B------:R-:W-:Y:S01]  /*1c950*/  ULDC UR4, c[0x0][0x22c] ;  /* 0x00008b0000047ab9 */ /* 0x000fe20000000800 */
[----:B------:R-:W-:-:S02]  /*1c960*/  VIADD R106, R7, 0x1b ;  /* 0x0000001b076a7836 */ /* 0x000fc40000000000 */
[----:B------:R1:W-:Y:S01]  /*1c970*/  @P1 STG.E.U16 desc[UR10][R104.64], R111 ;  /* 0x0000006f68001986 */ /* 0x0003e2000c10150a */
[-C--:B0-----:R-:W-:Y:S02]  /*1c980*/  LEA R4, P3, R0, R2.reuse, 0x1 ;  /* 0x0000000200047211 */ /* 0x081fe400078608ff */
[----:B------:R-:W-:Y:S01]  /*1c990*/  ISETP.LT.AND P1, PT, R106, UR4, !P0 ;  /* 0x000000046a007c0c */ /* 0x000fe2000c721270 */
[----:B------:R-:W-:Y:S01]  /*1c9a0*/  ULDC UR4, c[0x0][0x248] ;  /* 0x0000920000047ab9 */ /* 0x000fe20000000800 */
[C---:B------:R-:W-:Y:S01]  /*1c9b0*/  LEA.HI.X.SX32 R5, R0.reuse, R3, 0x1, P3 ;  /* 0x0000000300057211 */ /* 0x040fe200018f0eff */
[----:B------:R-:W-:Y:S01]  /*1c9c0*/  VIADD R0, R0, UR4 ;  /* 0x0000000400007c36 */ /* 0x000fe20008000000 */
[----:B------:R-:W-:Y:S01]  /*1c9d0*/  ULDC UR4, c[0x0][0x248] ;  /* 0x0000920000047ab9 */ /* 0x000fe20000000800 */
[----:B-1----:R-:W-:Y:S01]  /*1c9e0*/  PRMT R105, R111, 0x7632, R105 ;  /* 0x000076326f697816 */ /* 0x002fe20000000069 */
[----:B------:R-:W-:Y:S02]  /*1c9f0*/  VIADD R6, R7, 0x1c ;  /* 0x0000001c07067836 */ /* 0x000fe40000000000 */
[C---:B------:R-:W-:Y:S01]  /*1ca00*/  VIADD R106, R0.reuse, UR4 ;  /* 0x00000004006a7c36 */ /* 0x040fe20008000000 */
[----:B------:R-:W-:Y:S01]  /*1ca10*/  ULDC UR4, c[0x0][0x248] ;  /* 0x0000920000047ab9 */ /* 0x000fe20000000800 */
[----:B------:R0:W-:Y:S01]  /*1ca20*/  @P4 STG.E.U16 desc[UR10][R4.64], R105 ;  /* 0x0000006904004986 */ /* 0x0001e2000c10150a */
[----:B------:R-:W-:-:S02]  /*1ca30*/  LEA R104, P4, R0, R2, 0x1 ;  /* 0x0000000200687211 */ /* 0x000fc400078808ff */
[----:B------:R-:W-:Y:S01]  /*1ca40*/  ISETP.LT.AND P3, PT, R6, UR6, !P0 ;  /* 0x0000000606007c0c */ /* 0x000fe2000c761270 */
[----:B------:R-:W-:Y:S01]  /*1ca50*/  VIADD R6, R106, UR4 ;  /* 0x000000046a067c36 */ /* 0x000fe20008000000 */
[----:B------:R-:W-:Y:S01]  /*1ca60*/  ULDC UR4, c[0x0][0x248] ;  /* 0x0000920000047ab9 */ /* 0x000fe20000000800 */
[----:B------:R-:W-:Y:S01]  /*1ca70*/  VIADD R107, R7, 0x1d ;  /* 0x0000001d076b7836 */ /* 0x000fe20000000000 */
[----:B------:R-:W-:Y:S01]  /*1ca80*/  ULDC UR6, c[0x0][0x22c] ;  /* 0x00008b0000067ab9 */ /* 0x000fe20000000800 */
[----:B0-----:R-:W-:Y:S02]  /*1ca90*/  LEA.HI.X.SX32 R105, R0, R3, 0x1, P4 ;  /* 0x0000000300697211 */ /* 0x001fe400020f0eff */
[----:B------:R-:W-:-:S03]  /*1caa0*/  LEA R4, P4, R106, R2, 0x1 ;  /* 0x000000026a047211 */ /* 0x000fc600078808ff */
[----:B------:R0:W-:Y:S01]  /*1cab0*/  @P6 STG.E.U16 desc[UR10][R104.64], R96 ;  /* 0x0000006068006986 */ /* 0x0001e2000c10150a */
[----:B------:R-:W-:Y:S02]  /*1cac0*/  PRMT R0, R96, 0x7632, R0 ;  /* 0x0000763260007816 */ /* 0x000fe40000000000 */
[----:B------:R-:W-:Y:S01]  /*1cad0*/  LEA.HI.X.SX32 R5, R106, R3, 0x1, P4 ;  /* 0x000000036a057211 */ /* 0x000fe200020f0eff */
[----:B------:R-:W-:Y:S01]  /*1cae0*/  VIADD R106, R7, 0x1e ;  /* 0x0000001e076a7836 */ /* 0x000fe20000000000 */
[----:B------:R-:W-:Y:S01]  /*1caf0*/  ISETP.LT.AND P4, PT, R107, UR6, !P0 ;  /* 0x000000066b007c0c */ /* 0x000fe2000c781270 */
[----:B------:R-:W-:Y:S01]  /*1cb00*/  ULDC UR6, c[0x0][0x22c] ;  /* 0x00008b0000067ab9 */ /* 0x000fe20000000800 */
[----:B0-----:R-:W-:-:S04]  /*1cb10*/  LEA R104, P6, R6, R2, 0x1 ;  /* 0x0000000206687211 */ /* 0x001fc800078c08ff */
[C---:B------:R-:W-:Y:S01]  /*1cb20*/  LEA.HI.X.SX32 R105, R6.reuse, R3, 0x1, P6 ;  /* 0x0000000306697211 */ /* 0x040fe200030f0eff */
[----:B------:R-:W-:Y:S01]  /*1cb30*/  VIADD R6, R6, UR4 ;  /* 0x0000000406067c36 */ /* 0x000fe20008000000 */
[----:B------:R0:W-:Y:S01]  /*1cb40*/  @P5 STG.E.U16 desc[UR10][R4.64], R0 ;  /* 0x0000000004005986 */ /* 0x0001e2000c10150a */
[----:B------:R-:W-:Y:S01]  /*1cb50*/  ISETP.LT.AND P5, PT, R106, UR6, !P0 ;  /* 0x000000066a007c0c */ /* 0x000fe2000c7a1270 */
[----:B------:R-:W-:Y:S01]  /*1cb60*/  ULDC UR4, c[0x0][0x248] ;  /* 0x0000920000047ab9 */ /* 0x000fe20000000800 */
[----:B------:R-:W-:Y:S01]  /*1cb70*/  ULDC UR6, c[0x0][0x22c] ;  /* 0x00008b0000067ab9 */ /* 0x000fe20000000800 */
[----:B------:R-:W-:Y:S01]  /*1cb80*/  @P2 STG.E.U16 desc[UR10][R104.64], R97 ;  /* 0x0000006168002986 */ /* 0x000fe2000c10150a */
[----:B------:R-:W-:-:S04]  /*1cb90*/  LEA R106, P2, R6, R2, 0x1 ;  /* 0x00000002066a7211 */ /* 0x000fc800078408ff */
[CC--:B------:R-:W-:Y:S01]  /*1cba0*/  LEA.HI.X.SX32 R107, R6.reuse, R3.reuse, 0x1, P2 ;  /* 0x00000003066b7211 */ /* 0x0c0fe200010f0eff */
[----:B0-----:R-:W-:Y:S01]  /*1cbb0*/  VIADD R4, R7, 0x1f ;  /* 0x0000001f07047836 */ /* 0x001fe20000000000 */
[----:B------:R-:W-:Y:S01]  /*1cbc0*/  PRMT R5, R97, 0x7632, R5 ;  /* 0x0000763261057816 */ /* 0x000fe20000000005 */
[----:B------:R-:W-:Y:S01]  /*1cbd0*/  VIADD R0, R6, UR4 ;  /* 0x0000000406007c36 */ /* 0x000fe20008000000 */
[----:B------:R-:W-:Y:S01]  /*1cbe0*/  ULDC UR4, c[0x0][0x22c] ;  /* 0x00008b0000047ab9 */ /* 0x000fe20000000800 */
[C---:B------:R-:W-:Y:S01]  /*1cbf0*/  VIADD R6, R7.reuse, 0x20 ;  /* 0x0000002007067836 */ /* 0x040fe20000000000 */
[----:B------:R-:W-:Y:S01]  /*1cc00*/  ISETP.LT.AND P2, PT, R4, UR6, !P0 ;  /* 0x0000000604007c0c */ /* 0x000fe2000c741270 */
[----:B------:R0:W-:Y:S01]  /*1cc10*/  @P1 STG.E.U16 desc[UR10][R106.64], R5 ;  /* 0x000000056a001986 */ /* 0x0001e2000c10150a */
[----:B------:R-:W-:Y:S01]  /*1cc20*/  LEA R4, P6, R0, R2, 0x1 ;  /* 0x0000000200047211 */ /* 0x000fe200078c08ff */
[----:B------:R-:W-:Y:S01]  /*1cc30*/  ULDC UR6, c[0x0][0x22c] ;  /* 0x00008b0000067ab9 */ /* 0x000fe20000000800 */
[----:B------:R-:W-:Y:S01]  /*1cc40*/  ISETP.LT.AND P1, PT, R6, UR4, !P0 ;  /* 0x0000000406007c0c */ /* 0x000fe2000c721270 */
[----:B------:R-:W-:Y:S01]  /*1cc50*/  ULDC UR4, c[0x0][0x248] ;  /* 0x0000920000047ab9 */ /* 0x000fe20000000800 */
[----:B------:R-:W-:Y:S01]  /*1cc60*/  VIADD R6, R7, 0x21 ;  /* 0x0000002107067836 */ /* 0x000fe20000000000 */
[C---:B0-----:R-:W-:Y:S01]  /*1cc70*/  LEA.HI.X.SX32 R5, R0.reuse, R3, 0x1, P6 ;  /* 0x0000000300057211 */ /* 0x041fe200030f0eff */
[----:B------:R-:W-:Y:S01]  /*1cc80*/  VIADD R0, R0, UR4 ;  /* 0x0000000400007c36 */ /* 0x000fe20008000000 */
[----:B------:R-:W-:-:S03]  /*1cc90*/  ULDC UR4, c[0x0][0x22c] ;  /* 0x00008b0000047ab9 */ /* 0x000fc60000000800 */
[----:B------:R0:W-:Y:S01]  /*1cca0*/  @P3 STG.E.U16 desc[UR10][R4.64], R98 ;  /* 0x0000006204003986 */ /* 0x0001e2000c10150a */
[----:B------:R-:W-:Y:S02]  /*1ccb0*/  LEA R104, P6, R0, R2, 0x1 ;  /* 0x0000000200687211 */ /* 0x000fe400078c08ff */
[----:B------:R-:W-:Y:S01]  /*1ccc0*/  ISETP.LT.AND P3, PT, R6, UR4, !P0 ;  /* 0x0000000406007c0c */ /* 0x000fe2000c761270 */
[----:B------:R-:W-:Y:S01]  /*1ccd0*/  ULDC UR4, c[0x0][0x248] ;  /* 0x0000920000047ab9 */ /* 0x000fe20000000800 */
[----:B------:R-:W-:Y:S02]  /*1cce0*/  PRMT R97, R98, 0x7632, R97 ;  /* 0x0000763262617816 */ /* 0x000fe40000000061 */
[C---:B------:R-:W-:Y:S01]  /*1ccf0*/  LEA.HI.X.SX32 R105, R0.reuse, R3, 0x1, P6 ;  /* 0x0000000300697211 */ /* 0x040fe200030f0eff */
[----:B------:R-:W-:Y:S01]  /*1cd00*/  VIADD R0, R0, UR4 ;  /* 0x0000000400007c36 */ /* 0x000fe20008000000 */
[----:B------:R-:W-:Y:S01]  /*1cd10*/  ULDC UR4, c[0x0][0x248] ;  /* 0x0000920000047ab9 */ /* 0x000fe20000000800 */
[----:B------:R-:W-:-:S02]  /*1cd20*/  VIADD R6, R7, 0x22 ;  /* 0x0000002207067836 */ /* 0x000fc40000000000 */
[----:B------:R1:W-:Y:S01]  /*1cd30*/  @P4 STG.E.U16 desc[UR10][R104.64], R97 ;  /* 0x0000006168004986 */ /* 0x0003e2000c10150a */
[CC--:B------:R-:W-:Y:S01]  /*1cd40*/  LEA R96, P4, R0.reuse, R2.reuse, 0x1 ;  /* 0x0000000200607211 */ /* 0x0c0fe200078808ff */
[----:B0-----:R-:W-:Y:S01]  /*1cd50*/  VIADD R5, R0, UR4 ;  /* 0x0000000400057c36 */ /* 0x001fe20008000000 */
[----:B------:R-:W-:Y:S01]  /*1cd60*/  ISETP.LT.AND P6, PT, R6, UR6, !P0 ;  /* 0x0000000606007c0c */ /* 0x000fe2000c7c1270 */
[----:B------:R-:W-:Y:S01]  /*1cd70*/  ULDC UR6, c[0x0][0x248] ;  /* 0x0000920000067ab9 */ /* 0x000fe20000000800 */
[----:B------:R-:W-:Y:S01]  /*1cd80*/  VIADD R98, R7, 0x23 ;  /* 0x0000002307627836 */ /* 0x000fe20000000000 */
[----:B------:R-:W-:Y:S01]  /*1cd90*/  ULDC UR4, c[0x0][0x22c] ;  /* 0x00008b0000047ab9 */ /* 0x000fe20000000800 */
[C---:B------:R-:W-:Y:S01]  /*1cda0*/  VIADD R6, R5.reuse, UR6 ;  /* 0x0000000605067c36 */ /* 0x040fe20008000000 */
[----:B------:R-:W-:Y:S01]  /*1cdb0*/  ULDC UR6, c[0x0][0x22c] ;  /* 0x00008b0000067ab9 */ /* 0x000fe20000000800 */
[----:B-1----:R-:W-:Y:S02]  /*1cdc0*/  LEA.HI.X.SX32 R97, R0, R3, 0x1, P4 ;  /* 0x0000000300617211 */ /* 0x002fe400020f0eff */
[----:B------:R-:W-:-:S03]  /*1cdd0*/  LEA R4, P4, R5, R2, 0x1 ;  /* 0x0000000205047211 */ /* 0x000fc600078808ff */
[----:B------:R0:W-:Y:S01]  /*1cde0*/  @P5 STG.E.U16 desc[UR10][R96.64], R99 ;  /* 0x0000006360005986 */ /* 0x0001e2000c10150a */
[-C--:B------:R-:W-:Y:S02]  /*1cdf0*/  LEA.HI.X.SX32 R5, R5, R3.reuse, 0x1, P4 ;  /* 0x0000000305057211 */ /* 0x080fe400020f0eff */
[----:B------:R-:W-:Y:S01]  /*1ce00*/  ISETP.LT.AND P5, PT, R98, UR4, !P0 ;  /* 0x0000000462007c0c */ /* 0x000fe2000c7a1270 */
[----:B------:R-:W-:Y:S01]  /*1ce10*/  VIADD R98, R7, 0x24 ;  /* 0x0000002407627836 */ /* 0x000fe20000000000 */
[C---:B------:R-:W-:Y:S01]  /*1ce20*/  LEA R104, P4, R6.reuse, R2, 0x1 ;  /* 0x0000000206687211 */ /* 0x040fe200078808ff */
[----:B------:R-:W-:Y:S01]  /*1ce30*/  ULDC UR4, c[0x0][0x22c] ;  /* 0x00008b0000047ab9 */ /* 0x000fe20000000800 */
[----:B------:R-:W-:Y:S02]  /*1ce40*/  PRMT R0, R99, 0x7632, R0 ;  /* 0x0000763263007816 */ /* 0x000fe40000000000 */
[----:B------:R-:W-:Y:S02]  /*1ce50*/  LEA.HI.X.SX32 R105, R6, R3, 0x1, P4 ;  /* 0x0000000306697211 */ /* 0x000fe400020f0eff */
[----:B------:R-:W-:Y:S01]  /*1ce60*/  ISETP.LT.AND P4, PT, R98, UR4, !P0 ;  /* 0x0000000462007c0c */ /* 0x000fe2000c781270 */
[----:B------:R-:W-:-:S02]  /*1ce70*/  ULDC UR4, c[0x0][0x248] ;  /* 0x0000920000047ab9 */ /* 0x000fc40000000800 */
[----:B------:R-:W-:Y:S01]  /*1ce80*/  VIADD R6, R6, UR4 ;  /* 0x0000000406067c36 */ /* 0x000fe20008000000 */
[----:B------:R1:W-:Y:S01]  /*1ce90*/  @P2 STG.E.U16 desc[UR10][R4.64], R0 ;  /* 0x0000000004002986 */ /* 0x0003e2000c10150a */
[C---:B------:R-:W-:Y:S01]  /*1cea0*/  VIADD R106, R7.reuse, 0x25 ;  /* 0x00000025076a7836 */ /* 0x040fe20000000000 */
[----:B------:R-:W-:Y:S02]  /*1ceb0*/  ULDC UR4, c[0x0][0x22c] ;  /* 0x00008b0000047ab9 */ /* 0x000fe40000000800 */
[----:B------:R2:W-:Y:S01]  /*1cec0*/  @P1 STG.E.U16 desc[UR10][R104.64], R100 ;  /* 0x0000006468001986 */ /* 0x0005e2000c10150a */
[----:B------:R-:W-:Y:S02]  /*1ced0*/  LEA R98, P1, R6, R2, 0x1 ;  /* 0x0000000206627211 */ /* 0x000fe400078208ff */
[----:B------:R-:W-:Y:S01]  /*1cee0*/  ISETP.LT.AND P2, PT, R106, UR4, !P0 ;  /* 0x000000046a007c0c */ /* 0x000fe2000c741270 */
[----:B------:R-:W-:Y:S01]  /*1cef0*/  ULDC UR4, c[0x0][0x248] ;  /* 0x0000920000047ab9 */ /* 0x000fe20000000800 */
[C---:B0-----:R-:W-:Y:S01]  /*1cf00*/  LEA.HI.X.SX32 R99, R6.reuse, R3, 0x1, P1 ;  /* 0x0000000306637211 */ /* 0x041fe200008f0eff */
[----:B------:R-:W-:Y:S01]  /*1cf10*/  VIADD R6, R6, UR4 ;  /* 0x0000000406067c36 */ /* 0x000fe20008000000 */
[----:B------:R-:W-:Y:S01]  /*1cf20*/  ULDC UR4, c[0x0][0x248] ;  /* 0x0000920000047ab9 */ /* 0x000fe20000000800 */
[----:B-1----:R-:W-:Y:S01]  /*1cf30*/  PRMT R5, R100, 0x7632, R5 ;  /* 0x0000763264057816 */ /* 0x002fe20000000005 */
[----:B------:R-:W-:-:S04]  /*1cf40*/  VIADD R0, R7, 0x26 ;  /* 0x0000002607007836 */ /* 0x000fc80000000000 */
[----:B------:R0:W-:Y:S01]  /*1cf50*/  @P3 STG.E.U16 desc[UR10][R98.64], R5 ;  /* 0x0000000562003986 */ /* 0x0001e2000c10150a */
[----:B------:R-:W-:Y:S01]  /*1cf60*/  ISETP.LT.AND P1, PT, R0, UR6, !P0 ;  /* 0x0000000600007c0c */ /* 0x000fe2000c721270 */
[C---:B------:R-:W-:Y:S01]  /*1cf70*/  VIADD R0, R6.reuse, UR4 ;  /* 0x0000000406007c36 */ /* 0x040fe20008000000 */
[CC--:B------:R-:W-:Y:S01]  /*1cf80*/  LEA R4, P3, R6.reuse, R2.reuse, 0x1 ;  /* 0x0000000206047211 */ /* 0x0c0fe200078608ff */
[----:B------:R-:W-:Y:S01]  /*1cf90*/  ULDC UR4, c[0x0][0x248] ;  /* 0x0000920000047ab9 */ /* 0x000fe20000000800 */
[----:B--2---:R-:W-:Y:S01]  /*1cfa0*/  VIADD R100, R7, 0x27 ;  /* 0x0000002707647836 */ /* 0x004fe20000000000 */
[----:B------:R-:W-:Y:S01]  /*1cfb0*/  ULDC UR6, c[0x0][0x22c] ;  /* 0x00008b0000067ab9 */ /* 0x000fe20000000800 */
[-C--:B0-----:R-:W-:Y:S01]  /*1cfc0*/  LEA.HI.X.SX32 R5, R6, R3.reuse, 0x1, P3 ;  /* 0x0000000306057211 */ /* 0x081fe200018f0eff */
[C---:B------:R-:W-:Y:S01]  /*1cfd0*/  VIADD R6, R0.reuse, UR4 ;  /* 0x0000000400067c36 */ /* 0x040fe20008000000 */
[C---:B------:R-:W-:Y:S01]  /*1cfe0*/  LEA R96, P3, R0.reuse, R2, 0x1 ;  /* 0x0000000200607211 */ /* 0x040fe200078608ff */
[----:B------:R-:W-:Y:S01]  /*1cff0*/  ULDC UR4, c[0x0][0x248] ;  /* 0x0000920000047ab9 */ /* 0x000fe20000000800 */
[----:B------:R-:W-:Y:S01]  /*1d000*/  PRMT R99, R101, 0x7632, R99 ;  /* 0x0000763265637816 */ /* 0x000fe20000000063 */
[----:B------:R-:W-:Y:S01]  /*1d010*/  @P6 STG.E.U16 desc[UR10][R4.64], R101 ;  /* 0x0000006504006986 */ /* 0x000fe2000c10150a */
[----:B------:R-:W-:-:S02]  /*1d020*/  LEA.HI.X.SX32 R97, R0, R3, 0x1, P3 ;  /* 0x0000000300617211 */ /* 0x000fc400018f0eff */
[----:B------:R-:W-:-:S03]  /*1d030*/  LEA R98, P6, R6, R2, 0x1 ;  /* 0x0000000206627211 */ /* 0x000fc600078c08ff */
[----:B------:R0:W-:Y:S01]  /*1d040*/  @P5 STG.E.U16 desc[UR10][R96.64], R99 ;  /* 0x0000006360005986 */ /* 0x0001e2000c10150a */
[----:B------:R-:W-:Y:S01]  /*1d050*/  VIADD R0, R7, 0x28 ;  /* 0x0000002807007836 */ /* 0x000fe20000000000 */
[----:B------:R-:W-:Y:S01]  /*1d060*/  ISETP.LT.AND P3, PT, R100, UR6, !P0 ;  /* 0x0000000664007c0c */ /* 0x000fe2000c761270 */
[----:B------:R-:W-:Y:S01]  /*1d070*/  ULDC UR6, c[0x0][0x22c] ;  /* 0x00008b0000067ab9 */ /* 0x000fe20000000800 */
[C---:B0-----:R-:W-:Y:S01]  /*1d080*/  LEA.HI.X.SX32 R99, R6.reuse, R3, 0x1, P6 ;  /* 0x0000000306637211 */ /* 0x041fe200030f0eff */
[----:B------:R-:W-:Y:S01]  /*1d090*/  VIADD R6, R6, UR4 ;  /* 0x0000000406067c36 */ /* 0x000fe20008000000 */
[----:B------:R-:W-:-:S03]  /*1d0a0*/  ULDC UR4, c[0x0][0x248] ;  /* 0x0000920000047ab9 */ /* 0x000fc60000000800 */
[----:B------:R-:W-:Y:S01]  /*1d0b0*/  @P4 STG.E.U16 desc[UR10][R98.64], R102 ;  /* 0x0000006662004986 */ /* 0x000fe2000c10150a */
[-C--:B------:R-:W-:Y:S01]  /*1d0c0*/  LEA R100, P4, R6, R2.reuse, 0x1 ;  /* 0x0000000206647211 */ /* 0x080fe200078808ff */
[C---:B------:R-:W-:Y:S01]  /*1d0d0*/  VIADD R4, R7.reuse, 0x29 ;  /* 0x0000002907047836 */ /* 0x040fe20000000000 */
[----:B------:R-:W-:Y:S01]  /*1d0e0*/  ISETP.LT.AND P6, PT, R0, UR6, !P0 ;  /* 0x0000000600007c0c */ /* 0x000fe2000c7c1270 */
[C---:B------:R-:W-:Y:S01]  /*1d0f0*/  VIADD R0, R6.reuse, UR4 ;  /* 0x0000000406007c36 */ /* 0x040fe20008000000 */
[-C--:B------:R-:W-:Y:S01]  /*1d100*/  LEA.HI.X.SX32 R101, R6, R3.reuse, 0x1, P4 ;  /* 0x0000000306657211 */ /* 0x080fe200020f0eff */
[----:B------:R-:W-:Y:S01]  /*1d110*/  ULDC UR6, c[0x0][0x22c] ;  /* 0x00008b0000067ab9 */ /* 0x000fe20000000800 */
[----:B------:R-:W-:Y:S01]  /*1d120*/  PRMT R5, R102, 0x7632, R5 ;  /* 0x0000763266057816 */ /* 0x000fe20000000005 */
[C---:B------:R-:W-:Y:S01]  /*1d130*/  VIADD R6, R7.reuse, 0x2a ;  /* 0x0000002a07067836 */ /* 0x040fe20000000000 */
[----:B------:R-:W-:Y:S01]  /*1d140*/  ISETP.LT.AND P5, PT, R4, UR6, !P0 ;  /* 0x0000000604007c0c */ /* 0x000fe2000c7a1270 */
[----:B------:R-:W-:Y:S01]  /*1d150*/  ULDC UR4, c[0x0][0x22c] ;  /* 0x00008b0000047ab9 */ /* 0x000fe20000000800 */
[----:B------:R-:W-:Y:S01]  /*1d160*/  LEA R4, P4, R0, R2, 0x1 ;  /* 0x0000000200047211 */ /* 0x000fe200078808ff */
[----:B------:R0:W-:Y:S01]  /*1d170*/  @P2 STG.E.U16 desc[UR10][R100.64], R5 ;  /* 0x0000000564002986 */ /* 0x0001e2000c10150a */
[----:B------:R-:W-:Y:S01]  /*1d180*/  ISETP.LT.AND P2, PT, R6, UR4, !P0 ;  /* 0x0000000406007c0c */ /* 0x000fe2000c741270 */
[----:B------:R-:W-:Y:S01]  /*1d190*/  ULDC UR4, c[0x0][0x248] ;  /* 0x0000920000047ab9 */ /* 0x000fe20000000800 */
[----:B------:R-:W-:Y:S01]  /*1d1a0*/  VIADD R6, R7, 0x2b ;  /* 0x0000002b07067836 */ /* 0x000fe20000000000 */
[----:B------:R-:W-:Y:S01]  /*1d1b0*/  ULDC UR6, c[0x0][0x22c] ;  /* 0x00008b0000067ab9 */ /* 0x000fe20000000800 */
[C---:B0-----:R-:W-:Y:S01]  /*1d1c0*/  LEA.HI.X.SX32 R5, R0.reuse, R3, 0x1, P4 ;  /* 0x0000000300057211 */ /* 0x041fe200020f0eff */
[----:B------:R-:W-:Y:S01]  /*1d1d0*/  VIADD R0, R0, UR4 ;  /* 0x0000000400007c36 */ /* 0x000fe20008000000 */
[----:B------:R-:W-:-:S03]  /*1d1e0*/  ULDC UR4, c[0x0][0x22c] ;  /* 0x00008b0000047ab9 */ /* 0x000fc60000000800 */
[----:B------:R0:W-:Y:S01]  /*1d1f0*/  @P1 STG.E.U16 desc[UR10][R4.64], R103 ;  /* 0x0000006704001986 */ /* 0x0001e2000c10150a */
[-C--:B------:R-:W-:Y:S02]  /*1d200*/  LEA R98, P4, R0, R2.reuse, 0x1 ;  /* 0x0000000200627211 */ /* 0x080fe400078808ff */
[----:B------:R-:W-:Y:S01]  /*1d210*/  ISETP.LT.AND P1, PT, R6, UR4, !P0 ;  /* 0x0000000406007c0c */ /* 0x000fe2000c721270 */
[----:B------:R-:W-:Y:S01]  /*1d220*/  ULDC UR4, c[0x0][0x248] ;  /* 0x0000920000047ab9 */ /* 0x000fe20000000800 */
[----:B------:R-:W-:Y:S01]  /*1d230*/  VIADD R6, R7, 0x2c ;  /* 0x0000002c07067836 */ /* 0x000fe20000000000 */
[C---:B------:R-:W-:Y:S01]  /*1d240*/  LEA.HI.X.SX32 R99, R0.reuse, R3, 0x1, P4 ;  /* 0x0000000300637211 */ /* 0x040fe200020f0eff */
[----:B------:R-:W-:Y:S01]  /*1d250*/  VIADD R0, R0, UR4 ;  /* 0x0000000400007c36 */ /* 0x000fe20008000000 */
[----:B------:R-:W-:Y:S01]  /*1d260*/  ULDC UR4, c[0x0][0x248] ;  /* 0x0000920000047ab9 */ /* 0x000fe20000000800 */
[----:B0-----:R-:W-:Y:S02]  /*1d270*/  PRMT R5, R103, 0x7632, R5 ;  /* 0x0000763267057816 */ /* 0x001fe40000000005 */
[----:B------:R-:W-:Y:S01]  /*1d280*/  ISETP.LT.AND P4, PT, R6, UR6, !P0 ;  /* 0x0000000606007c0c */ /* 0x000fe2000c781270 */
[C---:B------:R-:W-:Y:S01]  /*1d290*/  VIADD R6, R0.reuse, UR4 ;  /* 0x0000000400067c36 */ /* 0x040fe20008000000 */
[----:B------:R-:W-:Y:S01]  /*1d2a0*/  ULDC UR4, c[0x0][0x248] ;  /* 0x0000920000047ab9 */ /* 0x000fe20000000800 */
[----:B------:R0:W-:Y:S01]  /*1d2b0*/  @P3 STG.E.U16 desc[UR10][R98.64], R5 ;  /* 0x0000000562003986 */ /* 0x0001e2000c10150a */
[----:B------:R-:W-:Y:S01]  /*1d2c0*/  LEA R4, P3, R0, R2, 0x1 ;  /* 0x0000000200047211 */ /* 0x000fe200078608ff */
[----:B------:R-:W-:Y:S01]  /*1d2d0*/  VIADD R100, R7, 0x2d ;  /* 0x0000002d07647836 */ /* 0x000fe20000000000 */
[----:B------:R-:W-:-:S02]  /*1d2e0*/  ULDC UR6, c[0x0][0x22c] ;  /* 0x00008b0000067ab9 */ /* 0x000fc40000000800 */
[-C--:B0-----:R-:W-:Y:S01]  /*1d2f0*/  LEA.HI.X.SX32 R5, R0, R3.reuse, 0x1, P3 ;  /* 0x0000000300057211 */ /* 0x081fe200018f0eff */
[C---:B------:R-:W-:Y:S01]  /*1d300*/  VIADD R0, R6.reuse, UR4 ;  /* 0x0000000406007c36 */ /* 0x040fe20008000000 */
[-C--:B------:R-:W-:Y:S01]  /*1d310*/  LEA R96, P3, R6, R2.reuse, 0x1 ;  /* 0x0000000206607211 */ /* 0x080fe200078608ff */
[----:B------:R-:W-:Y:S01]  /*1d320*/  ULDC UR4, c[0x0][0x248] ;  /* 0x0000920000047ab9 */ /* 0x000fe20000000800 */
[----:B------:R-:W-:Y:S01]  /*1d330*/  PRMT R99, R88, 0x7632, R99 ;  /* 0x0000763258637816 */ /* 0x000fe20000000063 */
[----:B------:R-:W-:Y:S01]  /*1d340*/  @P6 STG.E.U16 desc[UR10][R4.64], R88 ;  /* 0x0000005804006986 */ /* 0x000fe2000c10150a */
[----:B------:R-:W-:Y:S02]  /*1d350*/  LEA.HI.X.SX32 R97, R6, R3, 0x1, P3 ;  /* 0x0000000306617211 */ /* 0x000fe400018f0eff */
        /* <DEDUP_REMOVED lines=9> */
[-C--:B------:R-:W-:Y:S02]  /*1d3f0*/  LEA R4, P2, R0, R2.reuse, 0x1 ;  /* 0x0000000200047211 */ /* 0x080fe400078408ff */
[----:B------:R-:W-:Y:S01]  /*1d400*/  ISETP.LT.AND P5, PT, R6, UR6, !P0 ;  /* 0x0000000606007c0c */ /* 0x000fe2000c7a1270 */
[C---:B------:R-:W-:Y:S01]  /*1d410*/  VIADD R6, R0.reuse, UR4 ;  /* 0x0000000400067c36 */ /* 0x040fe20008000000 */
[-C--:B------:R-:W-:Y:S01]  /*1d420*/  LEA.HI.X.SX32 R5, R0, R3.reuse, 0x1, P2 ;  /* 0x0000000300057211 */ /* 0x080fe200010f0eff */
[----:B------:R-:W-:Y:S01]  /*1d430*/  VIADD R0, R7, 0x30 ;  /* 0x0000003007007836 */ /* 0x000fe20000000000 */
[----:B------:R-:W-:Y:S01]  /*1d440*/  PRMT R97, R89, 0x7632, R97 ;  /* 0x0000763259617816 */ /* 0x000fe20000000061 */
[----:B------:R-:W-:Y:S01]  /*1d450*/  ULDC UR4, c[0x0][0x22c] ;  /* 0x00008b0000047ab9 */ /* 0x000fe20000000800 */
[----:B------:R-:W-:Y:S01]  /*1d460*/  LEA R96, P6, R6, R2, 0x1 ;  /* 0x0000000206607211 */ /* 0x000fe200078c08ff */
[C---:B------:R-:W-:Y:S01]  /*1d470*/  VIADD R88, R7.reuse, 0x2f ;  /* 0x0000002f07587836 */ /* 0x040fe20000000000 */
[----:B------:R-:W-:Y:S01]  /*1d480*/  ULDC UR6, c[0x0][0x22c] ;  /* 0x00008b0000067ab9 */ /* 0x000fe20000000800 */
[----:B------:R0:W-:Y:S01]  /*1d490*/  @P1 STG.E.U16 desc[UR10][R4.64], R97 ;  /* 0x0000006104001986 */ /* 0x0001e2000c10150a */
[----:B------:R-:W-:Y:S01]  /*1d4a0*/  ISETP.LT.AND P1, PT, R0, UR4, !P0 ;  /* 0x0000000400007c0c */ /* 0x000fe2000c721270 */
[----:B------:R-:W-:Y:S01]  /*1d4b0*/  ULDC UR4, c[0x0][0x248] ;  /* 0x0000920000047ab9 */ /* 0x000fe20000000800 */
[----:B------:R-:W-:Y:S01]  /*1d4c0*/  VIADD R0, R7, 0x31 ;  /* 0x0000003107007836 */ /* 0x000fe20000000000 */
[C---:B0-----:R-:W-:Y:S01]  /*1d4d0*/  LEA.HI.X.SX32 R97, R6.reuse, R3, 0x1, P6 ;  /* 0x0000000306617211 */ /* 0x041fe200030f0eff */
[----:B------:R-:W-:Y:S01]  /*1d4e0*/  VIADD R6, R6, UR4 ;  /* 0x0000000406067c36 */ /* 0x000fe20008000000 */
[----:B------:R-:W-:-:S03]  /*1d4f0*/  ULDC UR4, c[0x0][0x22c] ;  /* 0x00008b0000047ab9 */ /* 0x000fc60000000800 */
[----:B------:R0:W-:Y:S01]  /*1d500*/  @P4 STG.E.U16 desc[UR10][R96.64], R90 ;  /* 0x0000005a60004986 */ /* 0x0001e2000c10150a */
[-C--:B------:R-:W-:Y:S02]  /*1d510*/  LEA R98, P6, R6, R2.reuse, 0x1 ;  /* 0x0000000206627211 */ /* 0x080fe400078c08ff */
[----:B------:R-:W-:Y:S01]  /*1d520*/  ISETP.LT.AND P4, PT, R0, UR4, !P0 ;  /* 0x0000000400007c0c */ /* 0x000fe2000c781270 */
[----:B------:R-:W-:Y:S01]  /*1d530*/  ULDC UR4, c[0x0][0x248] ;  /* 0x0000920000047ab9 */ /* 0x000fe20000000800 */
[----:B------:R-:W-:Y:S01]  /*1d540*/  PRMT R5, R90, 0x7632, R5 ;  /* 0x000076325a057816 */ /* 0x000fe20000000005 */
[C---:B------:R-:W-:Y:S01]  /*1d550*/  VIADD R0, R7.reuse, 0x32 ;  /* 0x0000003207007836 */ /* 0x040fe20000000000 */
[CC--:B------:R-:W-:Y:S01]  /*1d560*/  LEA.HI.X.SX32 R99, R6.reuse, R3.reuse, 0x1, P6 ;  /* 0x0000000306637211 */ /* 0x0c0fe200030f0eff */
[----:B------:R-:W-:Y:S01]  /*1d570*/  VIADD R6, R6, UR4 ;  /* 0x0000000406067c36 */ /* 0x000fe20008000000 */
[----:B------:R-:W-:Y:S01]  /*1d580*/  ISETP.LT.AND P2, PT, R88, UR6, !P0 ;  /* 0x0000000658007c0c */ /* 0x000fe2000c741270 */
[----:B------:R-:W-:Y:S01]  /*1d590*/  ULDC UR6, c[0x0][0x22c] ;  /* 0x00008b0000067ab9 */ /* 0x000fe20000000800 */
[----:B------:R-:W-:Y:S01]  /*1d5a0*/  ULDC UR4, c[0x0][0x248] ;  /* 0x0000920000047ab9 */ /* 0x000fe20000000800 */
[----:B------:R-:W-:Y:S01]  /*1d5b0*/  ISETP.LT.AND P6, PT, R0, UR6, !P0 ;  /* 0x0000000600007c0c */ /* 0x000fe2000c7c1270 */
[----:B------:R1:W-:Y:S01]  /*1d5c0*/  @P3 STG.E.U16 desc[UR10][R98.64], R5 ;  /* 0x0000000562003986 */ /* 0x0003e2000c10150a */
[CC--:B------:R-:W-:Y:S01]  /*1d5d0*/  LEA R88, P3, R6.reuse, R2.reuse, 0x1 ;  /* 0x0000000206587211 */ /* 0x0c0fe200078608ff */
[C---:B------:R-:W-:Y:S01]  /*1d5e0*/  VIADD R0, R6.reuse, UR4 ;  /* 0x0000000406007c36 */ /* 0x040fe20008000000 */
[----:B------:R-:W-:Y:S01]  /*1d5f0*/  ULDC UR6, c[0x0][0x248] ;  /* 0x0000920000067ab9 */ /* 0x000fe20000000800 */
[----:B0-----:R-:W-:Y:S01]  /*1d600*/  VIADD R90, R7, 0x33 ;  /* 0x00000033075a7836 */ /* 0x001fe20000000000 */
[-C--:B------:R-:W-:Y:S01]  /*1d610*/  LEA.HI.X.SX32 R89, R6, R3.reuse, 0x1, P3 ;  /* 0x0000000306597211 */ /* 0x080fe200018f0eff */
[C---:B------:R-:W-:Y:S01]  /*1d620*/  VIADD R6, R0.reuse, UR6 ;  /* 0x0000000600067c36 */ /* 0x040fe20008000000 */
[CC--:B------:R-:W-:Y:S01]  /*1d630*/  LEA R4, P3, R0.reuse, R2.reuse, 0x1 ;  /* 0x0000000200047211 */ /* 0x0c0fe200078608ff */
[----:B------:R-:W-:Y:S01]  /*1d640*/  ULDC UR4, c[0x0][0x22c] ;  /* 0x00008b0000047ab9 */ /* 0x000fe20000000800 */
[----:B------:R-:W-:Y:S01]  /*1d650*/  PRMT R97, R91, 0x7632, R97 ;  /* 0x000076325b617816 */ /* 0x000fe20000000061 */
[----:B------:R-:W-:Y:S01]  /*1d660*/  @P5 STG.E.U16 desc[UR10][R88.64], R91 ;  /* 0x0000005b58005986 */ /* 0x000fe2000c10150a */
[----:B------:R-:W-:Y:S01]  /*1d670*/  ULDC UR6, c[0x0][0x22c] ;  /* 0x00008b0000067ab9 */ /* 0x000fe20000000800 */
[----:B-1----:R-:W-:Y:S01]  /*1d680*/  LEA.HI.X.SX32 R5, R0, R3, 0x1, P3 ;  /* 0x0000000300057211 */ /* 0x002fe200018f0eff */
[----:B------:R-:W-:Y:S01]  /*1d690*/  VIADD R0, R7, 0x34 ;  /* 0x0000003407007836 */ /* 0x000fe20000000000 */
[----:B------:R-:W-:-:S02]  /*1d6a0*/  LEA R96, P3, R6, R2, 0x1 ;  /* 0x0000000206607211 */ /* 0x000fc400078608ff */
[----:B------:R-:W-:Y:S01]  /*1d6b0*/  ISETP.LT.AND P5, PT, R90, UR4, !P0 ;  /* 0x000000045a007c0c */ /* 0x000fe2000c7a1270 */
[----:B------:R0:W-:Y:S01]  /*1d6c0*/  @P2 STG.E.U16 desc[UR10][R4.64], R97 ;  /* 0x0000006104002986 */ /* 0x0001e2000c10150a */
[----:B------:R-:W-:Y:S01]  /*1d6d0*/  ULDC UR4, c[0x0][0x22c] ;  /* 0x00008b0000047ab9 */ /* 0x000fe20000000800 */
[----:B0-----:R-:W-:Y:S02]  /*1d6e0*/  LEA.HI.X.SX32 R97, R6, R3, 0x1, P3 ;  /* 0x0000000306617211 */ /* 0x001fe400018f0eff */
[----:B------:R-:W-:Y:S01]  /*1d6f0*/  ISETP.LT.AND P3, PT, R0, UR4, !P0 ;  /* 0x0000000400007c0c */ /* 0x000fe2000c761270 */
[----:B------:R-:W-:Y:S02]  /*1d700*/  ULDC UR4, c[0x0][0x248] ;  /* 0x0000920000047ab9 */ /* 0x000fe40000000800 */
[----:B------:R-:W-:Y:S01]  /*1d710*/  VIADD R6, R6, UR4 ;  /* 0x0000000406067c36 */ /* 0x000fe20008000000 */
[----:B------:R-:W-:Y:S01]  /*1d720*/  ULDC UR4, c[0x0][0x22c] ;  /* 0x00008b0000047ab9 */ /* 0x000fe20000000800 */
[----:B------:R-:W-:Y:S01]  /*1d730*/  VIADD R0, R7, 0x35 ;  /* 0x0000003507007836 */ /* 0x000fe20000000000 */
[----:B------:R0:W-:Y:S02]  /*1d740*/  @P1 STG.E.U16 desc[UR10][R96.64], R92 ;  /* 0x0000005c60001986 */ /* 0x0001e4000c10150a */
[----:B------:R-:W-:-:S02]  /*1d750*/  LEA R88, P2, R6, R2, 0x1 ;  /* 0x0000000206587211 */ /* 0x000fc400078408ff */
[----:B------:R-:W-:Y:S01]  /*1d760*/  ISETP.LT.AND P1, PT, R0, UR4, !P0 ;  /* 0x0000000400007c0c */ /* 0x000fe2000c721270 */
[----:B------:R-:W-:Y:S01]  /*1d770*/  ULDC UR4, c[0x0][0x248] ;  /* 0x0000920000047ab9 */ /* 0x000fe20000000800 */
[----:B------:R-:W-:Y:S01]  /*1d780*/  PRMT R5, R92, 0x7632, R5 ;  /* 0x000076325c057816 */ /* 0x000fe20000000005 */
[C---:B------:R-:W-:Y:S01]  /*1d790*/  VIADD R0, R7.reuse, 0x36 ;  /* 0x0000003607007836 */ /* 0x040fe20000000000 */
[CC--:B------:R-:W-:Y:S01]  /*1d7a0*/  LEA.HI.X.SX32 R89, R6.reuse, R3.reuse, 0x1, P2 ;  /* 0x0000000306597211 */ /* 0x0c0fe200010f0eff */
[----:B------:R-:W-:Y:S01]  /*1d7b0*/  VIADD R6, R6, UR4 ;  /* 0x0000000406067c36 */ /* 0x000fe20008000000 */
[----:B------:R-:W-:Y:S02]  /*1d7c0*/  ULDC UR4, c[0x0][0x248] ;  /* 0x0000920000047ab9 */ /* 0x000fe40000000800 */
[----:B------:R-:W-:Y:S01]  /*1d7d0*/  ISETP.LT.AND P2, PT, R0, UR6, !P0 ;  /* 0x0000000600007c0c */ /* 0x000fe2000c741270 */
[----:B------:R1:W-:Y:S01]  /*1d7e0*/  @P4 STG.E.U16 desc[UR10][R88.64], R5 ;  /* 0x0000000558004986 */ /* 0x0003e2000c10150a */
[CC--:B------:R-:W-:Y:S01]  /*1d7f0*/  LEA R4, P4, R6.reuse, R2.reuse, 0x1 ;  /* 0x0000000206047211 */ /* 0x0c0fe200078808ff */
[C---:B------:R-:W-:Y:S01]  /*1d800*/  VIADD R0, R6.reuse, UR4 ;  /* 0x0000000406007c36 */ /* 0x040fe20008000000 */
[----:B------:R-:W-:Y:S01]  /*1d810*/  ULDC UR4, c[0x0][0x248] ;  /* 0x0000920000047ab9 */ /* 0x000fe20000000800 */
[----:B0-----:R-:W-:Y:S01]  /*1d820*/  VIADD R92, R7, 0x37 ;  /* 0x00000037075c7836 */ /* 0x001fe20000000000 */
[----:B------:R-:W-:Y:S01]  /*1d830*/  ULDC UR6, c[0x0][0x22c] ;  /* 0x00008b0000067ab9 */ /* 0x000fe20000000800 */
[-C--:B-1----:R-:W-:Y:S01]  /*1d840*/  LEA.HI.X.SX32 R5, R6, R3.reuse, 0x1, P4 ;  /* 0x0000000306057211 */ /* 0x082fe200020f0eff */
        /* <DEDUP_REMOVED lines=14> */
[----:B------:R0:W-:Y:S01]  /*1d930*/  @P3 STG.E.U16 desc[UR10][R88.64], R94 ;  /* 0x0000005e58003986 */ /* 0x0001e2000c10150a */
[-C--:B------:R-:W-:Y:S01]  /*1d940*/  LEA R4, P3, R6, R2.reuse, 0x1 ;  /* 0x0000000206047211 */ /* 0x080fe200078608ff */
[C---:B------:R-:W-:Y:S01]  /*1d950*/  VIADD R90, R7.reuse, 0x39 ;  /* 0x00000039075a7836 */ /* 0x040fe20000000000 */
[----:B------:R-:W-:Y:S01]  /*1d960*/  ISETP.LT.AND P6, PT, R0, UR6, !P0 ;  /* 0x0000000600007c0c */ /* 0x000fe2000c7c1270 */
[C---:B------:R-:W-:Y:S01]  /*1d970*/  VIADD R0, R6.reuse, UR4 ;  /* 0x0000000406007c36 */ /* 0x040fe20008000000 */
[----:B------:R-:W-:Y:S01]  /*1d980*/  LEA.HI.X.SX32 R5, R6, R3, 0x1, P3 ;  /* 0x0000000306057211 */ /* 0x000fe200018f0eff */
[----:B------:R-:W-:Y:S01]  /*1d990*/  ULDC UR6, c[0x0][0x22c] ;  /* 0x00008b0000067ab9 */ /* 0x000fe20000000800 */
[----:B------:R-:W-:Y:S01]  /*1d9a0*/  VIADD R6, R7, 0x3a ;  /* 0x0000003a07067836 */ /* 0x000fe20000000000 */
[----:B------:R-:W-:Y:S01]  /*1d9b0*/  ISETP.LT.AND P5, PT, R90, UR6, !P0 ;  /* 0x000000065a007c0c */ /* 0x000fe2000c7a1270 */
[----:B------:R-:W-:Y:S01]  /*1d9c0*/  ULDC UR4, c[0x0][0x22c] ;  /* 0x00008b0000047ab9 */ /* 0x000fe20000000800 */
[----:B0-----:R-:W-:Y:S01]  /*1d9d0*/  PRMT R89, R94, 0x7632, R89 ;  /* 0x000076325e597816 */ /* 0x001fe20000000059 */
[----:B------:R-:W-:Y:S01]  /*1d9e0*/  ULDC UR6, c[0x0][0x22c] ;  /* 0x00008b0000067ab9 */ /* 0x000fe20000000800 */
[----:B------:R-:W-:-:S03]  /*1d9f0*/  LEA R90, P3, R0, R2, 0x1 ;  /* 0x00000002005a7211 */ /* 0x000fc600078608ff */
[----:B------:R0:W-:Y:S01]  /*1da00*/  @P1 STG.E.U16 desc[UR10][R4.64], R89 ;  /* 0x0000005904001986 */ /* 0x0001e2000c10150a */
[----:B------:R-:W-:Y:S01]  /*1da10*/  ISETP.LT.AND P1, PT, R6, UR4, !P0 ;  /* 0x0000000406007c0c */ /* 0x000fe2000c721270 */
[----:B------:R-:W-:Y:S01]  /*1da20*/  ULDC UR4, c[0x0][0x248] ;  /* 0x0000920000047ab9 */ /* 0x000fe20000000800 */
[CC--:B------:R-:W-:Y:S01]  /*1da30*/  LEA.HI.X.SX32 R91, R0.reuse, R3.reuse, 0x1, P3 ;  /* 0x00000003005b7211 */ /* 0x0c0fe200018f0eff */
[----:B------:R-:W-:Y:S01]  /*1da40*/  VIADD R0, R0, UR4 ;  /* 0x0000000400007c36 */ /* 0x000fe20008000000 */
[----:B------:R-:W-:Y:S01]  /*1da50*/  ULDC UR4, c[0x0][0x22c] ;  /* 0x00008b0000047ab9 */ /* 0x000fe20000000800 */
[----:B------:R-:W-:Y:S02]  /*1da60*/  VIADD R6, R7, 0x3b ;  /* 0x0000003b07067836 */ /* 0x000fe40000000000 */
[----:B------:R-:W-:Y:S01]  /*1da70*/  @P2 STG.E.U16 desc[UR10][R90.64], R95 ;  /* 0x0000005f5a002986 */ /* 0x000fe2000c10150a */
[----:B------:R-:W-:Y:S02]  /*1da80*/  LEA R88, P2, R0, R2, 0x1 ;  /* 0x0000000200587211 */ /* 0x000fe400078408ff */
[----:B------:R-:W-:Y:S01]  /*1da90*/  ISETP.LT.AND P3, PT, R6, UR4, !P0 ;  /* 0x0000000406007c0c */ /* 0x000fe2000c761270 */
[----:B------:R-:W-:Y:S01]  /*1daa0*/  ULDC UR4, c[0x0][0x248] ;  /* 0x0000920000047ab9 */ /* 0x000fe20000000800 */
[----:B0-----:R-:W-:Y:S01]  /*1dab0*/  PRMT R5, R95, 0x7632, R5 ;  /* 0x000076325f057816 */ /* 0x001fe20000000005 */
[----:B------:R-:W-:Y:S01]  /*1dac0*/  VIADD R4, R7, 0x3c ;  /* 0x0000003c07047836 */ /* 0x000fe20000000000 */
[C---:B------:R-:W-:Y:S01]  /*1dad0*/  LEA.HI.X.SX32 R89, R0.reuse, R3, 0x1, P2 ;  /* 0x0000000300597211 */ /* 0x040fe200010f0eff */
[----:B------:R-:W-:Y:S01]  /*1dae0*/  VIADD R0, R0, UR4 ;  /* 0x0000000400007c36 */ /* 0x000fe20008000000 */
[----:B------:R-:W-:-:S02]  /*1daf0*/  ULDC UR4, c[0x0][0x248] ;  /* 0x0000920000047ab9 */ /* 0x000fc40000000800 */
[----:B------:R-:W-:Y:S01]  /*1db00*/  ISETP.LT.AND P2, PT, R4, UR6, !P0 ;  /* 0x0000000604007c0c */ /* 0x000fe2000c741270 */
[----:B------:R0:W-:Y:S01]  /*1db10*/  @P4 STG.E.U16 desc[UR10][R88.64], R5 ;  /* 0x0000000558004986 */ /* 0x0001e2000c10150a */
[CC--:B------:R-:W-:Y:S01]  /*1db20*/  LEA R4, P4, R0.reuse, R2.reuse, 0x1 ;  /* 0x0000000200047211 */ /* 0x0c0fe200078808ff */
[C---:B------:R-:W-:Y:S01]  /*1db30*/  VIADD R6, R0.reuse, UR4 ;  /* 0x0000000400067c36 */ /* 0x040fe20008000000 */
[----:B------:R-:W-:Y:S01]  /*1db40*/  ULDC UR4, c[0x0][0x248] ;  /* 0x0000920000047ab9 */ /* 0x000fe20000000800 */
[----:B------:R-:W-:Y:S01]  /*1db50*/  VIADD R92, R7, 0x3d ;  /* 0x0000003d075c7836 */ /* 0x000fe20000000000 */
[----:B------:R-:W-:Y:S01]  /*1db60*/  ULDC UR6, c[0x0][0x22c] ;  /* 0x00008b0000067ab9 */ /* 0x000fe20000000800 */
[-C--:B0-----:R-:W-:Y:S01]  /*1db70*/  LEA.HI.X.SX32 R5, R0, R3.reuse, 0x1, P4 ;  /* 0x0000000300057211 */ /* 0x081fe200020f0eff */
[C---:B------:R-:W-:Y:S01]  /*1db80*/  VIADD R0, R6.reuse, UR4 ;  /* 0x0000000406007c36 */ /* 0x040fe20008000000 */
[----:B------:R-:W-:Y:S01]  /*1db90*/  LEA R90, P4, R6, R2, 0x1 ;  /* 0x00000002065a7211 */ /* 0x000fe200078808ff */
        /* <DEDUP_REMOVED lines=13> */
[-C--:B------:R-:W-:Y:S02]  /*1dc70*/  LEA R4, P1, R0, R2.reuse, 0x1 ;  /* 0x0000000200047211 */ /* 0x080fe400078208ff */
[----:B------:R-:W-:Y:S01]  /*1dc80*/  ISETP.LT.AND P5, PT, R6, UR6, !P0 ;  /* 0x0000000606007c0c */ /* 0x000fe2000c7a1270 */
[C---:B------:R-:W-:Y:S01]  /*1dc90*/  VIADD R6, R0.reuse, UR4 ;  /* 0x0000000400067c36 */ /* 0x040fe20008000000 */
[----:B------:R-:W-:Y:S01]  /*1dca0*/  LEA.HI.X.SX32 R5, R0, R3, 0x1, P1 ;  /* 0x0000000300057211 */ /* 0x000fe200008f0eff */
[C---:B------:R-:W-:Y:S01]  /*1dcb0*/  VIADD R0, R7.reuse, 0x40 ;  /* 0x0000004007007836 */ /* 0x040fe20000000000 */
[----:B------:R-:W-:Y:S01]  /*1dcc0*/  ULDC UR4, c[0x0][0x22c] ;  /* 0x00008b0000047ab9 */ /* 0x000fe20000000800 */
[----:B------:R-:W-:Y:S01]  /*1dcd0*/  VIADD R80, R7, 0x3f ;  /* 0x0000003f07507836 */ /* 0x000fe20000000000 */
        /* <DEDUP_REMOVED lines=8> */
[----:B------:R-:W-:Y:S01]  /*1dd60*/  ISETP.LT.AND P1, PT, R80, UR6, !P0 ;  /* 0x0000000650007c0c */ /* 0x000fe2000c721270 */
[C---:B------:R-:W-:Y:S01]  /*1dd70*/  VIADD R0, R7.reuse, 0x41 ;  /* 0x0000004107007836 */ /* 0x040fe20000000000 */
[----:B------:R-:W-:Y:S01]  /*1dd80*/  ULDC UR4, c[0x0][0x22c] ;  /* 0x00008b0000047ab9 */ /* 0x000fe20000000800 */
[----:B------:R1:W-:Y:S01]  /*1dd90*/  @P2 STG.E.U16 desc[UR10][R90.64], R82 ;  /* 0x000000525a002986 */ /* 0x0003e2000c10150a */
[----:B------:R-:W-:Y:S01]  /*1dda0*/  LEA R80, P6, R6, R2, 0x1 ;  /* 0x0000000206507211 */ /* 0x000fe200078c08ff */
[----:B------:R-:W-:Y:S01]  /*1ddb0*/  ULDC UR6, c[0x0][0x22c] ;  /* 0x00008b0000067ab9 */ /* 0x000fe20000000800 */
        /* <DEDUP_REMOVED lines=12> */
[----:B-1----:R-:W-:Y:S01]  /*1de80*/  VIADD R82, R7, 0x43 ;  /* 0x0000004307527836 */ /* 0x002fe20000000000 */
[----:B------:R-:W-:Y:S01]  /*1de90*/  ULDC UR4, c[0x0][0x22c] ;  /* 0x00008b0000047ab9 */ /* 0x000fe20000000800 */
[-C--:B0-----:R-:W-:Y:S02]  /*1dea0*/  LEA.HI.X.SX32 R5, R6, R3.reuse, 0x1, P4 ;  /* 0x0000000306057211 */ /* 0x081fe400020f0eff */
[CC--:B------:R-:W-:Y:S01]  /*1deb0*/  LEA R88, P4, R0.reuse, R2.reuse, 0x1 ;  /* 0x0000000200587211 */ /* 0x0c0fe200078808ff */
[C---:B------:R-:W-:Y:S01]  /*1dec0*/  VIADD R6, R0.reuse, UR6 ;  /* 0x0000000600067c36 */ /* 0x040fe20008000000 */
[----:B------:R-:W-:Y:S01]  /*1ded0*/  PRMT R81, R83, 0x7632, R81 ;  /* 0x0000763253517816 */ /* 0x000fe20000000051 */
[----:B------:R-:W-:Y:S01]  /*1dee0*/  @P5 STG.E.U16 desc[UR10][R4.64], R83 ;  /* 0x0000005304005986 */ /* 0x000fe2000c10150a */
[-C--:B------:R-:W-:Y:S01]  /*1def0*/  LEA.HI.X.SX32 R89, R0, R3.reuse, 0x1, P4 ;  /* 0x0000000300597211 */ /* 0x080fe200020f0eff */
        /* <DEDUP_REMOVED lines=16> */
[C---:B------:R-:W-:Y:S01]  /*1e000*/  VIADD R0, R7.reuse, 0x46 ;  /* 0x0000004607007836 */ /* 0x040fe20000000000 */
        /* <DEDUP_REMOVED lines=13> */
[CC--:B------:R-:W-:Y:S01]  /*1e0e0*/  LEA R82, P2, R0.reuse, R2.reuse, 0x1 ;  /* 0x0000000200527211 */ /* 0x0c0fe200078408ff */
[----:B------:R-:W-:Y:S01]  /*1e0f0*/  ULDC UR4, c[0x0][0x248] ;  /* 0x0000920000047ab9 */ /* 0x000fe20000000800 */
[----:B------:R-:W-:Y:S01]  /*1e100*/  PRMT R5, R85, 0x7632, R5 ;  /* 0x0000763255057816 */ /* 0x000fe20000000005 */
[----:B------:R-:W-:Y:S01]  /*1e110*/  @P6 STG.E.U16 desc[UR10][R80.64], R85 ;  /* 0x0000005550006986 */ /* 0x000fe2000c10150a */
[-C--:B------:R-:W-:Y:S02]  /*1e120*/  LEA.HI.X.SX32 R83, R0, R3.reuse, 0x1, P2 ;  /* 0x0000000300537211 */ /* 0x080fe400010f0eff */
[-C--:B------:R-:W-:Y:S01]  /*1e130*/  LEA R4, P6, R6, R2.reuse, 0x1 ;  /* 0x0000000206047211 */ /* 0x080fe200078c08ff */
[C---:B------:R-:W-:Y:S02]  /*1e140*/  VIADD R0, R7.reuse, 0x48 ;  /* 0x0000004807007836 */ /* 0x040fe40000000000 */
[----:B------:R0:W-:Y:S01]  /*1e150*/  @P5 STG.E.U16 desc[UR10][R82.64], R5 ;  /* 0x0000000552005986 */ /* 0x0001e2000c10150a */
[----:B------:R-:W-:Y:S01]  /*1e160*/  ISETP.LT.AND P2, PT, R84, UR6, !P0 ;  /* 0x0000000654007c0c */ /* 0x000fe2000c741270 */
[----:B------:R-:W-:Y:S01]  /*1e170*/  ULDC UR6, c[0x0][0x22c] ;  /* 0x00008b0000067ab9 */ /* 0x000fe20000000800 */
[CC--:B0-----:R-:W-:Y:S01]  /*1e180*/  LEA.HI.X.SX32 R5, R6.reuse, R3.reuse, 0x1, P6 ;  /* 0x0000000306057211 */ /* 0x0c1fe200030f0eff */
[----:B------:R-:W-:Y:S01]  /*1e190*/  VIADD R6, R6, UR4 ;  /* 0x0000000406067c36 */ /* 0x000fe20008000000 */
[----:B------:R-:W-:Y:S01]  /*1e1a0*/  ULDC UR4, c[0x0][0x248] ;  /* 0x0000920000047ab9 */ /* 0x000fe20000000800 */
[----:B------:R-:W-:Y:S01]  /*1e1b0*/  ISETP.LT.AND P6, PT, R0, UR6, !P0 ;  /* 0x0000000600007c0c */ /* 0x000fe2000c7c1270 */
[C---:B------:R-:W-:Y:S01]  /*1e1c0*/  VIADD R82, R7.reuse, 0x49 ;  /* 0x0000004907527836 */ /* 0x040fe20000000000 */
[----:B------:R0:W-:Y:S01]  /*1e1d0*/  @P1 STG.E.U16 desc[UR10][R4.64], R86 ;  /* 0x0000005604001986 */ /* 0x0001e2000c10150a */
[CC--:B------:R-:W-:Y:S01]  /*1e1e0*/  LEA R80, P1, R6.reuse, R2.reuse, 0x1 ;  /* 0x0000000206507211 */ /* 0x0c0fe200078208ff */
[----:B------:R-:W-:Y:S01]  /*1e1f0*/  VIADD R0, R6, UR4 ;  /* 0x0000000406007c36 */ /* 0x000fe20008000000 */
[----:B------:R-:W-:Y:S01]  /*1e200*/  ULDC UR6, c[0x0][0x22c] ;  /* 0x00008b0000067ab9 */ /* 0x000fe20000000800 */
[----:B------:R-:W-:Y:S01]  /*1e210*/  PRMT R83, R86, 0x7632, R83 ;  /* 0x0000763256537816 */ /* 0x000fe20000000053 */
[----:B------:R-:W-:Y:S01]  /*1e220*/  ULDC UR4, c[0x0][0x22c] ;  /* 0x00008b0000047ab9 */ /* 0x000fe20000000800 */
[----:B------:R-:W-:Y:S01]  /*1e230*/  LEA.HI.X.SX32 R81, R6, R3, 0x1, P1 ;  /* 0x0000000306517211 */ /* 0x000fe200008f0eff */
[C---:B------:R-:W-:Y:S01]  /*1e240*/  VIADD R6, R7.reuse, 0x4a ;  /* 0x0000004a07067836 */ /* 0x040fe20000000000 */
[----:B------:R-:W-:Y:S01]  /*1e250*/  ISETP.LT.AND P1, PT, R82, UR6, !P0 ;  /* 0x0000000652007c0c */ /* 0x000fe2000c721270 */
[----:B------:R-:W-:Y:S01]  /*1e260*/  ULDC UR6, c[0x0][0x22c] ;  /* 0x00008b0000067ab9 */ /* 0x000fe20000000800 */
[----:B------:R-:W-:Y:S01]  /*1e270*/  LEA R82, P5, R0, R2, 0x1 ;  /* 0x0000000200527211 */ /* 0x000fe200078a08ff */
[----:B------:R1:W-:Y:S01]  /*1e280*/  @P4 STG.E.U16 desc[UR10][R80.64], R83 ;  /* 0x0000005350004986 */ /* 0x0003e2000c10150a */
[----:B0-----:R-:W-:-:S02]  /*1e290*/  VIADD R5, R7, 0x4b ;  /* 0x0000004b07057836 */ /* 0x001fc40000000000 */
[----:B-1----:R-:W-:Y:S02]  /*1e2a0*/  LEA.HI.X.SX32 R83, R0, R3, 0x1, P5 ;  /* 0x0000000300537211 */ /* 0x002fe400028f0eff */
[----:B------:R-:W-:Y:S01]  /*1e2b0*/  ISETP.LT.AND P5, PT, R6, UR4, !P0 ;  /* 0x0000000406007c0c */ /* 0x000fe2000c7a1270 */
[----:B------:R-:W-:Y:S02]  /*1e2c0*/  ULDC UR4, c[0x0][0x248] ;  /* 0x0000920000047ab9 */ /* 0x000fe40000000800 */
[----:B------:R-:W-:Y:S01]  /*1e2d0*/  VIADD R0, R0, UR4 ;  /* 0x0000000400007c36 */ /* 0x000fe20008000000 */
[----:B------:R-:W-:Y:S01]  /*1e2e0*/  @P3 STG.E.U16 desc[UR10][R82.64], R87 ;  /* 0x0000005752003986 */ /* 0x000fe2000c10150a */
[----:B------:R-:W-:-:S03]  /*1e2f0*/  ULDC UR4, c[0x0][0x22c] ;  /* 0x00008b0000047ab9 */ /* 0x000fc60000000800 */
[CC--:B------:R-:W-:Y:S02]  /*1e300*/  LEA R4, P3, R0.reuse, R2.reuse, 0x1 ;  /* 0x0000000200047211 */ /* 0x0c0fe400078608ff */
        /* <DEDUP_REMOVED lines=21> */
[----:B------:R-:W-:Y:S01]  /*1e460*/  LEA R4, P6, R0, R2, 0x1 ;  /* 0x0000000200047211 */ /* 0x000fe200078c08ff */
[----:B------:R-:W-:Y:S02]  /*1e470*/  VIADD R6, R7, 0x4e ;  /* 0x0000004e07067836 */ /* 0x000fe40000000000 */
[----:B------:R0:W-:Y:S01]  /*1e480*/  @P1 STG.E.U16 desc[UR10][R82.64], R5 ;  /* 0x0000000552001986 */ /* 0x0001e2000c10150a */
[----:B------:R-:W-:Y:S01]  /*1e490*/  ISETP.LT.AND P2, PT, R84, UR6, !P0 ;  /* 0x0000000654007c0c */ /* 0x000fe2000c741270 */
[----:B------:R-:W-:Y:S02]  /*1e4a0*/  ULDC UR6, c[0x0][0x22c] ;  /* 0x00008b0000067ab9 */ /* 0x000fe40000000800 */
[----:B------:R-:W-:Y:S01]  /*1e4b0*/  ISETP.LT.AND P1, PT, R6, UR6, !P0 ;  /* 0x0000000606007c0c */ /* 0x000fe2000c721270 */
[----:B------:R-:W-:Y:S01]  /*1e4c0*/  ULDC UR6, c[0x0][0x22c] ;  /* 0x00008b0000067ab9 */ /* 0x000fe20000000800 */
[C---:B0-----:R-:W-:Y:S01]  /*1e4d0*/  LEA.HI.X.SX32 R5, R0.reuse, R3, 0x1, P6 ;  /* 0x0000000300057211 */ /* 0x041fe200030f0eff */
[----:B------:R-:W-:Y:S01]  /*1e4e0*/  VIADD R0, R0, UR4 ;  /* 0x0000000400007c36 */ /* 0x000fe20008000000 */
[----:B------:R-:W-:-:S03]  /*1e4f0*/  ULDC UR4, c[0x0][0x248] ;  /* 0x0000920000047ab9 */ /* 0x000fc60000000800 */
[----:B------:R0:W-:Y:S01]  /*1e500*/  @P5 STG.E.U16 desc[UR10][R4.64], R65 ;  /* 0x0000004104005986 */ /* 0x0001e2000c10150a */
[CC--:B------:R-:W-:Y:S01]  /*1e510*/  LEA R80, P5, R0.reuse, R2.reuse, 0x1 ;  /* 0x0000000200507211 */ /* 0x0c0fe200078a08ff */
[C---:B------:R-:W-:Y:S01]  /*1e520*/  VIADD R6, R0.reuse, UR4 ;  /* 0x0000000400067c36 */ /* 0x040fe20008000000 */
[----:B------:R-:W-:Y:S01]  /*1e530*/  ULDC UR4, c[0x0][0x248] ;  /* 0x0000920000047ab9 */ /* 0x000fe20000000800 */
[----:B------:R-:W-:Y:S01]  /*1e540*/  VIADD R64, R7, 0x4f ;  /* 0x0000004f07407836 */ /* 0x000fe20000000000 */
[----:B------:R-:W-:Y:S01]  /*1e550*/  LEA.HI.X.SX32 R81, R0, R3, 0x1, P5 ;  /* 0x0000000300517211 */ /* 0x000fe200028f0eff */
[----:B------:R-:W-:Y:S01]  /*1e560*/  VIADD R0, R6, UR4 ;  /* 0x0000000406007c36 */ /* 0x000fe20008000000 */
[----:B------:R-:W-:Y:S01]  /*1e570*/  ULDC UR4, c[0x0][0x248] ;  /* 0x0000920000047ab9 */ /* 0x000fe20000000800 */
[----:B------:R-:W-:Y:S02]  /*1e580*/  PRMT R84, R65, 0x7632, R84 ;  /* 0x0000763241547816 */ /* 0x000fe40000000054 */
[----:B------:R-:W-:Y:S01]  /*1e590*/  ISETP.LT.AND P5, PT, R64, UR6, !P0 ;  /* 0x0000000640007c0c */ /* 0x000fe2000c7a1270 */
[----:B------:R-:W-:Y:S01]  /*1e5a0*/  VIADD R64, R0, UR4 ;  /* 0x0000000400407c36 */ /* 0x000fe20008000000 */
[----:B------:R-:W-:Y:S01]  /*1e5b0*/  ULDC UR6, c[0x0][0x248] ;  /* 0x0000920000067ab9 */ /* 0x000fe20000000800 */
[----:B------:R1:W-:Y:S01]  /*1e5c0*/  @P4 STG.E.U16 desc[UR10][R80.64], R84 ;  /* 0x0000005450004986 */ /* 0x0003e2000c10150a */
[----:B0-----:R-:W-:Y:S01]  /*1e5d0*/  VIADD R65, R7, 0x50 ;  /* 0x0000005007417836 */ /* 0x001fe20000000000 */
[----:B------:R-:W-:Y:S01]  /*1e5e0*/  ULDC UR4, c[0x0][0x248] ;  /* 0x0000920000047ab9 */ /* 0x000fe20000000800 */
[----:B------:R-:W-:Y:S01]  /*1e5f0*/  VIADD R83, R64, UR6 ;  /* 0x0000000640537c36 */ /* 0x000fe20008000000 */
[----:B------:R-:W-:Y:S01]  /*1e600*/  LEA R4, P4, R6, R2, 0x1 ;  /* 0x0000000206047211 */ /* 0x000fe200078808ff */
[----:B------:R-:W-:-:S03]  /*1e610*/  ULDC UR6, c[0x0][0x22c] ;  /* 0x00008b0000067ab9 */ /* 0x000fc60000000800 */
[-C--:B------:R-:W-:Y:S01]  /*1e620*/  LEA.HI.X.SX32 R5, R6, R3.reuse, 0x1, P4 ;  /* 0x0000000306057211 */ /* 0x080fe200020f0eff */
[----:B-1----:R-:W-:Y:S01]  /*1e630*/  VIADD R80, R83, UR4 ;  /* 0x0000000453507c36 */ /* 0x002fe20008000000 */
[----:B------:R-:W-:Y:S01]  /*1e640*/  ULDC UR4, c[0x0][0x248] ;  /* 0x0000920000047ab9 */ /* 0x000fe20000000800 */
[----:B------:R-:W-:Y:S02]  /*1e650*/  ISETP.LT.AND P4, PT, R65, UR7, !P0 ;  /* 0x0000000741007c0c */ /* 0x000fe4000c781270 */
[----:B------:R0:W-:Y:S01]  /*1e660*/  @P3 STG.E.U16 desc[UR10][R4.64], R66 ;  /* 0x0000004204003986 */ /* 0x0001e2000c10150a */
[----:B------:R-:W-:Y:S01]  /*1e670*/  VIADD R65, R80, UR4 ;  /* 0x0000000450417c36 */ /* 0x000fe20008000000 */
[----:B------:R-:W-:Y:S01]  /*1e680*/  ULDC UR4, c[0x0][0x248] ;  /* 0x0000920000047ab9 */ /* 0x000fe20000000800 */
[-C--:B------:R-:W-:Y:S01]  /*1e690*/  LEA R84, P3, R0, R2.reuse, 0x1 ;  /* 0x0000000200547211 */ /* 0x080fe200078608ff */
[----:B------:R-:W-:Y:S01]  /*1e6a0*/  VIADD R6, R7, 0x51 ;  /* 0x0000005107067836 */ /* 0x000fe20000000000 */
[----:B------:R-:W-:Y:S01]  /*1e6b0*/  LEA R86, P6, R64, R2, 0x1 ;  /* 0x0000000240567211 */ /* 0x000fe200078c08ff */
[----:B------:R-:W-:Y:S01]  /*1e6c0*/  VIADD R81, R65, UR4 ;  /* 0x0000000441517c36 */ /* 0x000fe20008000000 */
[----:B------:R-:W-:Y:S01]  /*1e6d0*/  ULDC UR4, c[0x0][0x248] ;  /* 0x0000920000047ab9 */ /* 0x000fe20000000800 */
[----:B------:R-:W-:Y:S01]  /*1e6e0*/  LEA.HI.X.SX32 R85, R0, R3, 0x1, P3 ;  /* 0x0000000300557211 */ /* 0x000fe200018f0eff */
[----:B------:R-:W-:Y:S01]  /*1e6f0*/  ULDC UR7, c[0x0][0x248] ;  /* 0x0000920000077ab9 */ /* 0x000fe20000000800 */
[----:B------:R-:W-:Y:S01]  /*1e700*/  VIADD R82, R81, UR4 ;  /* 0x0000000451527c36 */ /* 0x000fe20008000000 */
[----:B------:R-:W-:Y:S01]  /*1e710*/  ULDC UR4, c[0x0][0x248] ;  /* 0x0000920000047ab9 */ /* 0x000fe20000000800 */
[----:B------:R-:W-:Y:S01]  /*1e720*/  ISETP.LT.AND P3, PT, R6, UR6, !P0 ;  /* 0x0000000606007c0c */ /* 0x000fe2000c761270 */
[----:B0-----:R-:W-:Y:S01]  /*1e730*/  VIADD R4, R7, 0x52 ;  /* 0x0000005207047836 */ /* 0x001fe20000000000 */
[----:B------:R-:W-:Y:S01]  /*1e740*/  PRMT R5, R66, 0x7632, R5 ;  /* 0x0000763242057816 */ /* 0x000fe20000000005 */
[----:B------:R-:W-:Y:S01]  /*1e750*/  VIADD R6, R82, UR4 ;  /* 0x0000000452067c36 */ /* 0x000fe20008000000 */
[----:B------:R-:W-:Y:S01]  /*1e760*/  ULDC UR4, c[0x0][0x248] ;  /* 0x0000920000047ab9 */ /* 0x000fe20000000800 */
[----:B------:R-:W-:-:S02]  /*1e770*/  ULDC UR6, c[0x0][0x22c] ;  /* 0x00008b0000067ab9 */ /* 0x000fc40000000800 */
[----:B------:R-:W-:Y:S01]  /*1e780*/  VIADD R0, R6, UR4 ;  /* 0x0000000406007c36 */ /* 0x000fe20008000000 */
[----:B------:R-:W-:-:S03]  /*1e790*/  ULDC UR4, c[0x0][0x248] ;  /* 0x0000920000047ab9 */ /* 0x000fc60000000800 */
[----:B------:R-:W-:Y:S01]  /*1e7a0*/  VIADD R102, R0, UR4 ;  /* 0x0000000400667c36 */ /* 0x000fe20008000000 */
[----:B------:R-:W-:-:S03]  /*1e7b0*/  ULDC UR4, c[0x0][0x248] ;  /* 0x0000920000047ab9 */ /* 0x000fc60000000800 */
[----:B------:R-:W-:Y:S01]  /*1e7c0*/  VIADD R101, R102, UR4 ;  /* 0x0000000466657c36 */ /* 0x000fe20008000000 */
[----:B------:R-:W-:Y:S01]  /*1e7d0*/  ULDC UR4, c[0x0][0x248] ;  /* 0x0000920000047ab9 */ /* 0x000fe20000000800 */
[----:B------:R0:W-:Y:S01]  /*1e7e0*/  @P2 STG.E.U16 desc[UR10][R84.64], R5 ;  /* 0x0000000554002986 */ /* 0x0001e2000c10150a */
[----:B------:R-:W-:Y:S01]  /*1e7f0*/  ISETP.LT.AND P2, PT, R4, UR6, !P0 ;  /* 0x0000000604007c0c */ /* 0x000fe2000c741270 */
[----:B------:R-:W-:Y:S01]  /*1e800*/  VIADD R100, R101, UR4 ;  /* 0x0000000465647c36 */ /* 0x000fe20008000000 */
[-C--:B------:R-:W-:Y:S01]  /*1e810*/  LEA.HI.X.SX32 R87, R64, R3.reuse, 0x1, P6 ;  /* 0x0000000340577211 */ /* 0x080fe200030f0eff */
[----:B------:R-:W-:Y:S01]  /*1e820*/  ULDC UR6, c[0x0][0x248] ;  /* 0x0000920000067ab9 */ /* 0x000fe20000000800 */
[----:B------:R-:W-:Y:S01]  /*1e830*/  ULDC UR4, c[0x0][0x248] ;  /* 0x0000920000047ab9 */ /* 0x000fe20000000800 */
[----:B------:R-:W-:Y:S01]  /*1e840*/  VIADD R99, R100, UR6 ;  /* 0x0000000664637c36 */ /* 0x000fe20008000000 */
[----:B------:R-:W-:Y:S01]  /*1e850*/  ULDC UR6, c[0x0][0x248] ;  /* 0x0000920000067ab9 */ /* 0x000fe20000000800 */
[----:B------:R1:W-:Y:S01]  /*1e860*/  @P1 STG.E.U16 desc[UR10][R86.64], R67 ;  /* 0x0000004356001986 */ /* 0x0003e2000c10150a */
[----:B------:R-:W-:Y:S01]  /*1e870*/  LEA R4, P1, R83, R2, 0x1 ;  /* 0x0000000253047211 */ /* 0x000fe200078208ff */
[----:B------:R-:W-:Y:S01]  /*1e880*/  VIADD R98, R99, UR4 ;  /* 0x0000000463627c36 */ /* 0x000fe20008000000 */
[----:B------:R-:W-:Y:S01]  /*1e890*/  ULDC UR4, c[0x0][0x22c] ;  /* 0x00008b0000047ab9 */ /* 0x000fe20000000800 */
[----:B------:R-:W-:Y:S01]  /*1e8a0*/  VIADD R64, R7, 0x53 ;  /* 0x0000005307407836 */ /* 0x000fe20000000000 */
[----:B0-----:R-:W-:Y:S01]  /*1e8b0*/  LEA.HI.X.SX32 R5, R83, R3, 0x1, P1 ;  /* 0x0000000353057211 */ /* 0x001fe200008f0eff */
[----:B------:R-:W-:Y:S01]  /*1e8c0*/  VIADD R97, R98, UR6 ;  /* 0x0000000662617c36 */ /* 0x000fe20008000000 */
[----:B------:R-:W-:Y:S01]  /*1e8d0*/  PRMT R84, R67, 0x7632, R84 ;  /* 0x0000763243547816 */ /* 0x000fe20000000054 */
[----:B------:R-:W-:Y:S01]  /*1e8e0*/  ULDC UR6, c[0x0][0x22c] ;  /* 0x00008b0000067ab9 */ /* 0x000fe20000000800 */
[----:B------:R-:W-:Y:S01]  /*1e8f0*/  ISETP.LT.AND P1, PT, R64, UR4, !P0 ;  /* 0x0000000440007c0c */ /* 0x000fe2000c721270 */
[----:B------:R-:W-:-:S02]  /*1e900*/  ULDC UR4, c[0x0][0x248] ;  /* 0x0000920000047ab9 */ /* 0x000fc40000000800 */
[----:B------:R-:W-:Y:S01]  /*1e910*/  VIADD R96, R97, UR4 ;  /* 0x0000000461607c36 */ /* 0x000fe20008000000 */
[----:B------:R-:W-:-:S03]  /*1e920*/  ULDC UR4, c[0x0][0x248] ;  /* 0x0000920000047ab9 */ /* 0x000fc60000000800 */
[----:B------:R-:W-:Y:S01]  /*1e930*/  VIADD R95, R96, UR4 ;  /* 0x00000004605f7c36 */ /* 0x000fe20008000000 */
[----:B------:R-:W-:-:S03]  /*1e940*/  ULDC UR4, c[0x0][0x248] ;  /* 0x0000920000047ab9 */ /* 0x000fc60000000800 */
[----:B------:R-:W-:Y:S01]  /*1e950*/  VIADD R94, R95, UR4 ;  /* 0x000000045f5e7c36 */ /* 0x000fe20008000000 */
[----:B------:R-:W-:-:S03]  /*1e960*/  ULDC UR4, c[0x0][0x248] ;  /* 0x0000920000047ab9 */ /* 0x000fc60000000800 */
[----:B------:R-:W-:Y:S01]  /*1e970*/  VIADD R92, R94, UR4 ;  /* 0x000000045e5c7c36 */ /* 0x000fe20008000000 */
[----:B------:R-:W-:Y:S01]  /*1e980*/  ULDC UR4, c[0x0][0x248] ;  /* 0x0000920000047ab9 */ /* 0x000fe20000000800 */
[----:B------:R0:W-:Y:S01]  /*1e990*/  @P5 STG.E.U16 desc[UR10][R4.64], R84 ;  /* 0x0000005404005986 */ /* 0x0001e2000c10150a */
[-C--:B------:R-:W-:Y:S01]  /*1e9a0*/  LEA R66, P5, R80, R2.reuse, 0x1 ;  /* 0x0000000250427211 */ /* 0x080fe200078a08ff */
[----:B------:R-:W-:Y:S01]  /*1e9b0*/  VIADD R93, R92, UR4 ;  /* 0x000000045c5d7c36 */ /* 0x000fe20008000000 */
[----:B------:R-:W-:Y:S01]  /*1e9c0*/  ULDC UR4, c[0x0][0x248] ;  /* 0x0000920000047ab9 */ /* 0x000fe20000000800 */
[----:B------:R-:W-:Y:S01]  /*1e9d0*/  VIADD R64, R7, 0x54 ;  /* 0x0000005407407836 */ /* 0x000fe20000000000 */
[-C--:B-1----:R-:W-:Y:S01]  /*1e9e0*/  LEA.HI.X.SX32 R67, R80, R3.reuse, 0x1, P5 ;  /* 0x0000000350437211 */ /* 0x082fe200028f0eff */
[----:B0-----:R-:W-:Y:S01]  /*1e9f0*/  VIADD R4, R93, UR4 ;  /* 0x000000045d047c36 */ /* 0x001fe20008000000 */
[----:B------:R-:W-:Y:S02]  /*1ea00*/  ULDC UR4, c[0x0][0x248] ;  /* 0x0000920000047ab9 */ /* 0x000fe40000000800 */
[----:B------:R-:W-:Y:S01]  /*1ea10*/  ISETP.LT.AND P5, PT, R64, UR6, !P0 ;  /* 0x0000000640007c0c */ /* 0x000fe2000c7a1270 */
[----:B------:R0:W-:Y:S01]  /*1ea20*/  @P4 STG.E.U16 desc[UR10][R66.64], R72 ;  /* 0x0000004842004986 */ /* 0x0001e2000c10150a */
[----:B------:R-:W-:Y:S01]  /*1ea30*/  VIADD R89, R4, UR4 ;  /* 0x0000000404597c36 */ /* 0x000fe20008000000 */
[----:B------:R-:W-:Y:S01]  /*1ea40*/  LEA R64, P4, R65, R2, 0x1 ;  /* 0x0000000241407211 */ /* 0x000fe200078808ff */
[----:B------:R-:W-:Y:S01]  /*1ea50*/  VIADD R5, R7, 0x55 ;  /* 0x0000005507057836 */ /* 0x000fe20000000000 */
[----:B------:R-:W-:Y:S01]  /*1ea60*/  ULDC UR4, c[0x0][0x248] ;  /* 0x0000920000047ab9 */ /* 0x000fe20000000800 */
[----:B------:R-:W-:Y:S01]  /*1ea70*/  ULDC UR6, c[0x0][0x22c] ;  /* 0x00008b0000067ab9 */ /* 0x000fe20000000800 */
[----:B------:R-:W-:Y:S01]  /*1ea80*/  VIADD R88, R89, UR4 ;  /* 0x0000000459587c36 */ /* 0x000fe20008000000 */
[----:B------:R-:W-:Y:S01]  /*1ea90*/  PRMT R83, R72, 0x7632, R83 ;  /* 0x0000763248537816 */ /* 0x000fe20000000053 */
[----:B------:R-:W-:Y:S01]  /*1eaa0*/  ULDC UR4, c[0x0][0x248] ;  /* 0x0000920000047ab9 */ /* 0x000fe20000000800 */
[----:B------:R-:W-:-:S02]  /*1eab0*/  LEA.HI.X.SX32 R65, R65, R3, 0x1, P4 ;  /* 0x0000000341417211 */ /* 0x000fc400020f0eff */
[----:B------:R-:W-:Y:S01]  /*1eac0*/  ISETP.LT.AND P4, PT, R5, UR6, !P0 ;  /* 0x0000000605007c0c */ /* 0x000fe2000c781270 */
[----:B------:R-:W-:Y:S01]  /*1ead0*/  VIADD R5, R88, UR4 ;  /* 0x0000000458057c36 */ /* 0x000fe20008000000 */
[----:B------:R-:W-:Y:S01]  /*1eae0*/  ULDC UR4, c[0x0][0x248] ;  /* 0x0000920000047ab9 */ /* 0x000fe20000000800 */
[----:B------:R1:W-:Y:S01]  /*1eaf0*/  @P3 STG.E.U16 desc[UR10][R64.64], R83 ;  /* 0x0000005340003986 */ /* 0x0003e2000c10150a */
[----:B------:R-:W-:Y:S01]  /*1eb00*/  LEA R80, P3, R81, R2, 0x1 ;  /* 0x0000000251507211 */ /* 0x000fe200078608ff */
[----:B0-----:R-:W-:Y:S01]  /*1eb10*/  VIADD R67, R7, 0x56 ;  /* 0x0000005607437836 */ /* 0x001fe20000000000 */
[----:B------:R-:W-:Y:S02]  /*1eb20*/  ULDC UR6, c[0x0][0x248] ;  /* 0x0000920000067ab9 */ /* 0x000fe40000000800 */
[----:B------:R-:W-:Y:S01]  /*1eb30*/  LEA.HI.X.SX32 R81, R81, R3, 0x1, P3 ;  /* 0x0000000351517211 */ /* 0x000fe200018f0eff */
[----:B-1----:R-:W-:Y:S01]  /*1eb40*/  VIADD R64, R5, UR4 ;  /* 0x0000000405407c36 */ /* 0x002fe20008000000 */
[----:B------:R-:W-:-:S02]  /*1eb50*/  ULDC UR4, c[0x0][0x22c] ;  /* 0x00008b0000047ab9 */ /* 0x000fc40000000800 */
[----:B------:R-:W-:Y:S01]  /*1eb60*/  ISETP.LT.AND P3, PT, R67, UR4, !P0 ;  /* 0x0000000443007c0c */ /* 0x000fe2000c761270 */
[----:B------:R-:W-:Y:S01]  /*1eb70*/  VIADD R66, R64, UR6 ;  /* 0x0000000640427c36 */ /* 0x000fe20008000000 */
[----:B------:R-:W-:Y:S01]  /*1eb80*/  ULDC UR4, c[0x0][0x248] ;  /* 0x0000920000047ab9 */ /* 0x000fe20000000800 */
[----:B------:R0:W-:Y:S01]  /*1eb90*/  @P2 STG.E.U16 desc[UR10][R80.64], R73 ;  /* 0x0000004950002986 */ /* 0x0001e2000c10150a */
[----:B------:R-:W-:Y:S01]  /*1eba0*/  VIADD R83, R7, 0x57 ;  /* 0x0000005707537836 */ /* 0x000fe20000000000 */
[----:B------:R-:W-:Y:S01]  /*1ebb0*/  ULDC UR6, c[0x0][0x248] ;  /* 0x0000920000067ab9 */ /* 0x000fe20000000800 */
[----:B------:R-:W-:Y:S01]  /*1ebc0*/  VIADD R65, R66, UR4 ;  /* 0x0000000442417c36 */ /* 0x000fe20008000000 */
[----:B------:R-:W-:-:S03]  /*1ebd0*/  ULDC UR4, c[0x0][0x248] ;  /* 0x0000920000047ab9 */ /* 0x000fc60000000800 */
[----:B------:R-:W-:Y:S01]  /*1ebe0*/  VIADD R67, R65, UR4 ;  /* 0x0000000441437c36 */ /* 0x000fe20008000000 */
[----:B------:R-:W-:Y:S01]  /*1ebf0*/  ULDC UR4, c[0x0][0x248] ;  /* 0x0000920000047ab9 */ /* 0x000fe20000000800 */
[C---:B------:R-:W-:Y:S02]  /*1ec00*/  LEA R72, P2, R82.reuse, R2, 0x1 ;  /* 0x0000000252487211 */ /* 0x040fe400078408ff */
[----:B------:R-:W-:Y:S01]  /*1ec10*/  VIADD R87, R67, UR4 ;  /* 0x0000000443577c36 */ /* 0x000fe20008000000 */
[----:B0-----:R-:W-:Y:S01]  /*1ec20*/  PRMT R81, R73, 0x7632, R81 ;  /* 0x0000763249517816 */ /* 0x001fe20000000051 */
[----:B------:R-:W-:Y:S01]  /*1ec30*/  ULDC UR4, c[0x0][0x22c] ;  /* 0x00008b0000047ab9 */ /* 0x000fe20000000800 */
[----:B------:R-:W-:Y:S01]  /*1ec40*/  LEA.HI.X.SX32 R73, R82, R3, 0x1, P2 ;  /* 0x0000000352497211 */ /* 0x000fe200010f0eff */
[----:B------:R-:W-:Y:S01]  /*1ec50*/  VIADD R86, R87, UR6 ;  /* 0x0000000657567c36 */ /* 0x000fe20008000000 */
[----:B------:R-:W-:Y:S01]  /*1ec60*/  ISETP.LT.AND P2, PT, R83, UR4, !P0 ;  /* 0x0000000453007c0c */ /* 0x000fe2000c741270 */
[----:B------:R-:W-:Y:S01]  /*1ec70*/  ULDC UR4, c[0x0][0x248] ;  /* 0x0000920000047ab9 */ /* 0x000fe20000000800 */
[----:B------:R-:W-:Y:S01]  /*1ec80*/  VIADD R80, R7, 0x58 ;  /* 0x0000005807507836 */ /* 0x000fe20000000000 */
[----:B------:R0:W-:Y:S01]  /*1ec90*/  @P1 STG.E.U16 desc[UR10][R72.64], R81 ;  /* 0x0000005148001986 */ /* 0x0001e2000c10150a */
[----:B------:R-:W-:Y:S01]  /*1eca0*/  VIADD R84, R86, UR4 ;  /* 0x0000000456547c36 */ /* 0x000fe20008000000 */
[----:B------:R-:W-:Y:S01]  /*1ecb0*/  ULDC UR4, c[0x0][0x248] ;  /* 0x0000920000047ab9 */ /* 0x000fe20000000800 */
[----:B------:R-:W-:-:S02]  /*1ecc0*/  ULDC UR6, c[0x0][0x22c] ;  /* 0x00008b0000067ab9 */ /* 0x000fc40000000800 */
[----:B------:R-:W-:Y:S01]  /*1ecd0*/  VIADD R85, R84, UR4 ;  /* 0x0000000454557c36 */ /* 0x000fe20008000000 */
[----:B------:R-:W-:-:S03]  /*1ece0*/  ULDC UR4, c[0x0][0x248] ;  /* 0x0000920000047ab9 */ /* 0x000fc60000000800 */
[----:B------:R-:W-:Y:S01]  /*1ecf0*/  VIADD R82, R85, UR4 ;  /* 0x0000000455527c36 */ /* 0x000fe20008000000 */
[----:B------:R-:W-:Y:S01]  /*1ed00*/  ULDC UR4, c[0x0][0x248] ;  /* 0x0000920000047ab9 */ /* 0x000fe20000000800 */
[-C--:B0-----:R-:W-:Y:S02]  /*1ed10*/  LEA R72, P1, R6, R2.reuse, 0x1 ;  /* 0x0000000206487211 */ /* 0x081fe400078208ff */
[----:B------:R-:W-:Y:S01]  /*1ed20*/  VIADD R83, R82, UR4 ;  /* 0x0000000452537c36 */ /* 0x000fe20008000000 */
[----:B------:R-:W-:Y:S01]  /*1ed30*/  ULDC UR4, c[0x0][0x248] ;  /* 0x0000920000047ab9 */ /* 0x000fe20000000800 */
[----:B------:R-:W-:Y:S02]  /*1ed40*/  LEA.HI.X.SX32 R73, R6, R3, 0x1, P1 ;  /* 0x0000000306497211 */ /* 0x000fe400008f0eff */
[----:B------:R-:W-:Y:S01]  /*1ed50*/  ISETP.LT.AND P1, PT, R80, UR6, !P0 ;  /* 0x0000000650007c0c */ /* 0x000fe2000c721270 */
[----:B------:R-:W-:Y:S01]  /*1ed60*/  VIADD R80, R83, UR4 ;  /* 0x0000000453507c36 */ /* 0x000fe20008000000 */
[----:B------:R-:W-:Y:S01]  /*1ed70*/  ULDC UR4, c[0x0][0x248] ;  /* 0x0000920000047ab9 */ /* 0x000fe20000000800 */
[----:B------:R0:W-:Y:S01]  /*1ed80*/  @P5 STG.E.U16 desc[UR10][R72.64], R74 ;  /* 0x0000004a48005986 */ /* 0x0001e2000c10150a */
[----:B------:R-:W-:Y:S01]  /*1ed90*/  PRMT R103, R74, 0x7632, R103 ;  /* 0x000076324a677816 */ /* 0x000fe20000000067 */
[----:B------:R-:W-:Y:S01]  /*1eda0*/  VIADD R81, R80, UR4 ;  /* 0x0000000450517c36 */ /* 0x000fe20008000000 */
[----:B------:R-:W-:Y:S01]  /*1edb0*/  ULDC UR4, c[0x0][0x248] ;  /* 0x0000920000047ab9 */ /* 0x000fe20000000800 */
[----:B------:R-:W-:Y:S01]  /*1edc0*/  LEA R90, P5, R0, R2, 0x1 ;  /* 0x00000002005a7211 */ /* 0x000fe200078a08ff */
[----:B------:R-:W-:Y:S01]  /*1edd0*/  VIADD R6, R7, 0x59 ;  /* 0x0000005907067836 */ /* 0x000fe20000000000 */
[----:B------:R-:W-:Y:S01]  /*1ede0*/  ULDC UR6, c[0x0][0x22c] ;  /* 0x00008b0000067ab9 */ /* 0x000fe20000000800 */
[----:B0-----:R-:W-:Y:S01]  /*1edf0*/  VIADD R74, R81, UR4 ;  /* 0x00000004514a7c36 */ /* 0x001fe20008000000 */
[----:B------:R-:W-:-:S03]  /*1ee00*/  ULDC UR4, c[0x0][0x248] ;  /* 0x0000920000047ab9 */ /* 0x000fc60000000800 */
[----:B------:R-:W-:Y:S01]  /*1ee10*/  VIADD R73, R74, UR4 ;  /* 0x000000044a497c36 */ /* 0x000fe20008000000 */
[----:B------:R-:W-:Y:S01]  /*1ee20*/  ULDC UR4, c[0x0][0x248] ;  /* 0x0000920000047ab9 */ /* 0x000fe20000000800 */
[----:B------:R-:W-:Y:S02]  /*1ee30*/  LEA.HI.X.SX32 R91, R0, R3, 0x1, P5 ;  /* 0x00000003005b7211 */ /* 0x000fe400028f0eff */
[----:B------:R-:W-:Y:S01]  /*1ee40*/  VIADD R72, R73, UR4 ;  /* 0x0000000449487c36 */ /* 0x000fe20008000000 */
[----:B------:R-:W-:Y:S01]  /*1ee50*/  ULDC UR4, c[0x0][0x248] ;  /* 0x0000920000047ab9 */ /* 0x000fe20000000800 */
[----:B------:R-:W-:Y:S01]  /*1ee60*/  VIADD R0, R7, 0x5a ;  /* 0x0000005a07007836 */ /* 0x000fe20000000000 */
[----:B------:R-:W-:Y:S01]  /*1ee70*/  ISETP.LT.AND P5, PT, R6, UR6, !P0 ;  /* 0x0000000606007c0c */ /* 0x000fe2000c7a1270 */
[----:B------:R-:W-:Y:S01]  /*1ee80*/  VIADD R6, R72, UR4 ;  /* 0x0000000448067c36 */ /* 0x000fe20008000000 */
[----:B------:R-:W-:Y:S01]  /*1ee90*/  ULDC UR6, c[0x0][0x22c] ;  /* 0x00008b0000067ab9 */ /* 0x000fe20000000800 */
[----:B------:R0:W-:Y:S01]  /*1eea0*/  @P4 STG.E.U16 desc[UR10][R90.64], R103 ;  /* 0x000000675a004986 */ /* 0x0001e2000c10150a */
[----:B------:R-:W-:Y:S01]  /*1eeb0*/  ULDC UR4, c[0x0][0x248] ;  /* 0x0000920000047ab9 */ /* 0x000fe20000000800 */
[----:B------:R-:W-:Y:S01]  /*1eec0*/  ISETP.LT.AND P4, PT, R0, UR6, !P0 ;  /* 0x0000000600007c0c */ /* 0x000fe2000c781270 */
[----:B------:R-:W-:Y:S01]  /*1eed0*/  VIADD R0, R6, UR4 ;  /* 0x0000000406007c36 */ /* 0x000fe20008000000 */
[----:B------:R-:W-:Y:S01]  /*1eee0*/  ULDC UR4, c[0x0][0x248] ;  /* 0x0000920000047ab9 */ /* 0x000fe20000000800 */
[----:B------:R-:W-:-:S02]  /*1eef0*/  ULDC UR6, c[0x0][0x248] ;  /* 0x0000920000067ab9 */ /* 0x000fc40000000800 */
[----:B------:R-:W-:Y:S01]  /*1ef00*/  VIADD R164, R0, UR4 ;  /* 0x0000000400a47c36 */ /* 0x000fe20008000000 */
[----:B------:R-:W-:Y:S01]  /*1ef10*/  ULDC UR4, c[0x0][0x248] ;  /* 0x0000920000047ab9 */ /* 0x000fe20000000800 */
[-C--:B0-----:R-:W-:Y:S02]  /*1ef20*/  LEA R90, P6, R102, R2.reuse, 0x1 ;  /* 0x00000002665a7211 */ /* 0x081fe400078c08ff */
[----:B------:R-:W-:Y:S01]  /*1ef30*/  VIADD R130, R164, UR6 ;  /* 0x00000006a4827c36 */ /* 0x000fe20008000000 */
[----:B------:R-:W-:Y:S01]  /*1ef40*/  ULDC UR6, c[0x0][0x248] ;  /* 0x0000920000067ab9 */ /* 0x000fe20000000800 */
[----:B------:R-:W-:Y:S02]  /*1ef50*/  LEA.HI.X.SX32 R91, R102, R3, 0x1, P6 ;  /* 0x00000003665b7211 */ /* 0x000fe400030f0eff */
[----:B------:R-:W-:Y:S01]  /*1ef60*/  VIADD R61, R130, UR4 ;  /* 0x00000004823d7c36 */ /* 0x000fe20008000000 */
[----:B------:R-:W-:Y:S01]  /*1ef70*/  ULDC UR4, c[0x0][0x22c] ;  /* 0x00008b0000047ab9 */ /* 0x000fe20000000800 */
[----:B------:R-:W-:Y:S01]  /*1ef80*/  VIADD R103, R7, 0x5b ;  /* 0x0000005b07677836 */ /* 0x000fe20000000000 */
[----:B------:R0:W-:Y:S01]  /*1ef90*/  @P3 STG.E.U16 desc[UR10][R90.64], R75 ;  /* 0x0000004b5a003986 */ /* 0x0001e2000c10150a */
[----:B------:R-:W-:Y:S01]  /*1efa0*/  VIADD R60, R61, UR6 ;  /* 0x000000063d3c7c36 */ /* 0x000fe20008000000 */
[----:B------:R-:W-:Y:S01]  /*1efb0*/  PRMT R102, R75, 0x7632, R102 ;  /* 0x000076324b667816 */ /* 0x000fe20000000066 */
[----:B------:R-:W-:Y:S01]  /*1efc0*/  ULDC UR6, c[0x0][0x22c] ;  /* 0x00008b0000067ab9 */ /* 0x000fe20000000800 */
[----:B0-----:R-:W-:-:S04]  /*1efd0*/  LEA R90, P3, R101, R2, 0x1 ;  /* 0x00000002655a7211 */ /* 0x001fc800078608ff */
[----:B------:R-:W-:Y:S02]  /*1efe0*/  LEA.HI.X.SX32 R91, R101, R3, 0x1, P3 ;  /* 0x00000003655b7211 */ /* 0x000fe400018f0eff */
[----:B------:R-:W-:Y:S01]  /*1eff0*/  ISETP.LT.AND P3, PT, R103, UR4, !P0 ;  /* 0x0000000467007c0c */ /* 0x000fe2000c761270 */
[----:B------:R-:W-:Y:S02]  /*1f000*/  ULDC UR4, c[0x0][0x248] ;  /* 0x0000920000047ab9 */ /* 0x000fe40000000800 */
        /* <DEDUP_REMOVED lines=8> */
[----:B------:R0:W-:Y:S02]  /*1f090*/  @P2 STG.E.U16 desc[UR10][R90.64], R102 ;  /* 0x000000665a002986 */ /* 0x0001e4000c10150a */
[----:B------:R-:W-:Y:S01]  /*1f0a0*/  VIADD R53, R132, UR4 ;  /* 0x0000000484357c36 */ /* 0x000fe20008000000 */
[----:B------:R-:W-:-:S03]  /*1f0b0*/  ULDC UR4, c[0x0][0x248] ;  /* 0x0000920000047ab9 */ /* 0x000fc60000000800 */
[----:B------:R-:W-:Y:S01]  /*1f0c0*/  VIADD R52, R53, UR4 ;  /* 0x0000000435347c36 */ /* 0x000fe20008000000 */
[----:B------:R-:W-:Y:S01]  /*1f0d0*/  ULDC UR4, c[0x0][0x248] ;  /* 0x0000920000047ab9 */ /* 0x000fe20000000800 */
[----:B0-----:R-:W-:Y:S01]  /*1f0e0*/  LEA R90, P2, R100, R2, 0x1 ;  /* 0x00000002645a7211 */ /* 0x001fe200078408ff */
[----:B------:R-:W-:-:S03]  /*1f0f0*/  VIADD R75, R7, 0x5c ;  /* 0x0000005c074b7836 */ /* 0x000fc60000000000 */
[----:B------:R-:W-:Y:S01]  /*1f100*/  LEA.HI.X.SX32 R91, R100, R3, 0x1, P2 ;  /* 0x00000003645b7211 */ /* 0x000fe200010f0eff */
[----:B------:R-:W-:Y:S01]  /*1f110*/  VIADD R63, R52, UR4 ;  /* 0x00000004343f7c36 */ /* 0x000fe20008000000 */
[----:B------:R-:W-:-:S03]  /*1f120*/  ULDC UR4, c[0x0][0x248] ;  /* 0x0000920000047ab9 */ /* 0x000fc60000000800 */
[----:B------:R0:W-:Y:S01]  /*1f130*/  @P1 STG.E.U16 desc[UR10][R90.64], R68 ;  /* 0x000000445a001986 */ /* 0x0001e2000c10150a */
[----:B------:R-:W-:Y:S01]  /*1f140*/  ISETP.LT.AND P2, PT, R75, UR6, !P0 ;  /* 0x000000064b007c0c */ /* 0x000fe2000c741270 */
[----:B------:R-:W-:Y:S01]  /*1f150*/  VIADD R62, R63, UR4 ;  /* 0x000000043f3e7c36 */ /* 0x000fe20008000000 */
[----:B------:R-:W-:Y:S01]  /*1f160*/  PRMT R75, R68, 0x7632, R75 ;  /* 0x00007632444b7816 */ /* 0x000fe2000000004b */
[----:B------:R-:W-:Y:S01]  /*1f170*/  ULDC UR4, c[0x0][0x248] ;  /* 0x0000920000047ab9 */ /* 0x000fe20000000800 */
[----:B------:R-:W-:Y:S01]  /*1f180*/  ULDC UR6, c[0x0][0x22c] ;  /* 0x00008b0000067ab9 */ /* 0x000fe20000000800 */
[----:B------:R-:W-:Y:S01]  /*1f190*/  VIADD R161, R62, UR4 ;  /* 0x000000043ea17c36 */ /* 0x000fe20008000000 */
[----:B------:R-:W-:Y:S01]  /*1f1a0*/  ULDC UR4, c[0x0][0x248] ;  /* 0x0000920000047ab9 */ /* 0x000fe20000000800 */
[----:B0-----:R-:W-:Y:S01]  /*1f1b0*/  LEA R90, P1, R99, R2, 0x1 ;  /* 0x00000002635a7211 */ /* 0x001fe200078208ff */
[----:B------:R-:W-:-:S03]  /*1f1c0*/  VIADD R68, R7, 0x5d ;  /* 0x0000005d07447836 */ /* 0x000fc60000000000 */
[----:B------:R-:W-:Y:S01]  /*1f1d0*/  LEA.HI.X.SX32 R91, R99, R3, 0x1, P1 ;  /* 0x00000003635b7211 */ /* 0x000fe200008f0eff */
[----:B------:R-:W-:Y:S01]  /*1f1e0*/  VIADD R134, R161, UR4 ;  /* 0x00000004a1867c36 */ /* 0x000fe20008000000 */
[----:B------:R-:W-:Y:S01]  /*1f1f0*/  ISETP.LT.AND P1, PT, R68, UR6, !P0 ;  /* 0x0000000644007c0c */ /* 0x000fe2000c721270 */
[----:B------:R-:W-:Y:S01]  /*1f200*/  VIADD R68, R7, 0x5e ;  /* 0x0000005e07447836 */ /* 0x000fe20000000000 */
[----:B------:R-:W-:Y:S01]  /*1f210*/  ULDC UR6, c[0x0][0x248] ;  /* 0x0000920000067ab9 */ /* 0x000fe20000000800 */
[----:B------:R0:W-:Y:S01]  /*1f220*/  @P5 STG.E.U16 desc[UR10][R90.64], R75 ;  /* 0x0000004b5a005986 */ /* 0x0001e2000c10150a */
[----:B------:R-:W-:Y:S01]  /*1f230*/  ULDC UR4, c[0x0][0x22c] ;  /* 0x00008b0000047ab9 */ /* 0x000fe20000000800 */
[----:B------:R-:W-:Y:S01]  /*1f240*/  VIADD R55, R134, UR6 ;  /* 0x0000000686377c36 */ /* 0x000fe20008000000 */
        /* <DEDUP_REMOVED lines=8> */
[----:B------:R-:W-:Y:S01]  /*1f2d0*/  ULDC UR4, c[0x0][0x248] ;  /* 0x0000920000047ab9 */ /* 0x000fe20000000800 */
[----:B------:R0:W-:Y:S02]  /*1f2e0*/  @P4 STG.E.U16 desc[UR10][R90.64], R69 ;  /* 0x000000455a004986 */ /* 0x0001e4000c10150a */
[----:B------:R-:W-:Y:S01]  /*1f2f0*/  VIADD R159, R160, UR4 ;  /* 0x00000004a09f7c36 */ /* 0x000fe20008000000 */
[----:B------:R-:W-:Y:S01]  /*1f300*/  LEA R68, P4, R97, R2, 0x1 ;  /* 0x0000000261447211 */ /* 0x000fe200078808ff */
[----:B------:R-:W-:Y:S02]  /*1f310*/  ULDC UR4, c[0x0][0x248] ;  /* 0x0000920000047ab9 */ /* 0x000fe40000000800 */
[----:B------:R-:W-:Y:S01]  /*1f320*/  VIADD R49, R159, UR4 ;  /* 0x000000049f317c36 */ /* 0x000fe20008000000 */
[----:B------:R-:W-:Y:S01]  /*1f330*/  ULDC UR4, c[0x0][0x248] ;  /* 0x0000920000047ab9 */ /* 0x000fe20000000800 */
[----:B------:R-:W-:Y:S01]  /*1f340*/  VIADD R75, R7, 0x6f ;  /* 0x0000006f074b7836 */ /* 0x000fe20000000000 */
[----:B0-----:R-:W-:-:S02]  /*1f350*/  PRMT R90, R69, 0x7632, R90 ;  /* 0x00007632455a7816 */ /* 0x001fc4000000005a */
[----:B------:R-:W-:Y:S01]  /*1f360*/  LEA.HI.X.SX32 R69, R97, R3, 0x1, P4 ;  /* 0x0000000361457211 */ /* 0x000fe200020f0eff */
[----:B------:R-:W-:Y:S01]  /*1f370*/  VIADD R48, R49, UR4 ;  /* 0x0000000431307c36 */ /* 0x000fe20008000000 */
[----:B------:R-:W-:Y:S01]  /*1f380*/  ULDC UR4, c[0x0][0x248] ;  /* 0x0000920000047ab9 */ /* 0x000fe20000000800 */
[----:B------:R-:W-:Y:S01]  /*1f390*/  ISETP.LT.AND P4, PT, R75, UR5, !P0 ;  /* 0x000000054b007c0c */ /* 0x000fe2000c781270 */
[----:B------:R-:W-:Y:S01]  /*1f3a0*/  VIADD R75, R7, 0x6e ;  /* 0x0000006e074b7836 */ /* 0x000fe20000000000 */
[----:B------:R0:W-:Y:S01]  /*1f3b0*/  @P3 STG.E.U16 desc[UR10][R68.64], R90 ;  /* 0x0000005a44003986 */ /* 0x0001e2000c10150a */
[----:B------:R-:W-:Y:S01]  /*1f3c0*/  VIADD R158, R48, UR4 ;  /* 0x00000004309e7c36 */ /* 0x000fe20008000000 */
[----:B------:R-:W-:Y:S01]  /*1f3d0*/  ULDC UR5, c[0x0][0x248] ;  /* 0x0000920000057ab9 */ /* 0x000fe20000000800 */
[----:B------:R-:W-:Y:S02]  /*1f3e0*/  ULDC UR4, c[0x0][0x22c] ;  /* 0x00008b0000047ab9 */ /* 0x000fe40000000800 */
        /* <DEDUP_REMOVED lines=10> */
[----:B------:R0:W-:Y:S01]  /*1f490*/  @P2 STG.E.U16 desc[UR10][R68.64], R70 ;  /* 0x0000004644002986 */ /* 0x0001e2000c10150a */
[----:B------:R-:W-:Y:S01]  /*1f4a0*/  PRMT R75, R70, 0x7632, R75 ;  /* 0x00007632464b7816 */ /* 0x000fe2000000004b */
[----:B------:R-:W-:Y:S01]  /*1f4b0*/  VIADD R156, R50, UR4 ;  /* 0x00000004329c7c36 */ /* 0x000fe20008000000 */
[----:B------:R-:W-:-:S03]  /*1f4c0*/  ULDC UR4, c[0x0][0x22c] ;  /* 0x00008b0000047ab9 */ /* 0x000fc60000000800 */
[----:B------:R-:W-:Y:S01]  /*1f4d0*/  VIADD R155, R156, UR5 ;  /* 0x000000059c9b7c36 */ /* 0x000fe20008000000 */
[----:B------:R-:W-:Y:S01]  /*1f4e0*/  ULDC UR5, c[0x0][0x22c] ;  /* 0x00008b0000057ab9 */ /* 0x000fe20000000800 */
[----:B0-----:R-:W-:Y:S01]  /*1f4f0*/  LEA R68, P2, R95, R2, 0x1 ;  /* 0x000000025f447211 */ /* 0x001fe200078408ff */
[----:B------:R-:W-:-:S03]  /*1f500*/  VIADD R70, R7, 0x6d ;  /* 0x0000006d07467836 */ /* 0x000fc60000000000 */
        /* <DEDUP_REMOVED lines=12> */
[----:B------:R-:W-:Y:S02]  /*1f5d0*/  VIADD R70, R7, 0x62 ;  /* 0x0000006207467836 */ /* 0x000fe40000000000 */
[----:B------:R-:W-:Y:S01]  /*1f5e0*/  VIADD R47, R153, UR4 ;  /* 0x00000004992f7c36 */ /* 0x000fe20008000000 */
[----:B------:R-:W-:-:S03]  /*1f5f0*/  ULDC UR4, c[0x0][0x248] ;  /* 0x0000920000047ab9 */ /* 0x000fc60000000800 */
        /* <DEDUP_REMOVED lines=13> */
[----:B------:R-:W-:-:S03]  /*1f6d0*/  ULDC UR7, c[0x0][0x248] ;  /* 0x0000920000077ab9 */ /* 0x000fc60000000800 */
[----:B------:R-:W-:Y:S01]  /*1f6e0*/  VIADD R150, R40, UR5 ;  /* 0x0000000528967c36 */ /* 0x000fe20008000000 */
[----:B------:R0:W-:Y:S01]  /*1f6f0*/  @P5 STG.E.U16 desc[UR10][R68.64], R71 ;  /* 0x0000004744005986 */ /* 0x0001e2000c10150a */
[----:B------:R-:W-:Y:S02]  /*1f700*/  ULDC UR5, c[0x0][0x248] ;  /* 0x0000920000057ab9 */ /* 0x000fe40000000800 */
[----:B------:R-:W-:Y:S01]  /*1f710*/  VIADD R149, R150, UR8 ;  /* 0x0000000896957c36 */ /* 0x000fe20008000000 */
[C---:B------:R-:W-:Y:S01]  /*1f720*/  LEA R106, P5, R92.reuse, R2, 0x1 ;  /* 0x000000025c6a7211 */ /* 0x040fe200078a08ff */
[----:B------:R-:W-:Y:S02]  /*1f730*/  ULDC UR8, c[0x0][0x248] ;  /* 0x0000920000087ab9 */ /* 0x000fe40000000800 */
[----:B------:R-:W-:Y:S01]  /*1f740*/  VIADD R43, R149, UR9 ;  /* 0x00000009952b7c36 */ /* 0x000fe20008000000 */
[----:B------:R-:W-:Y:S01]  /*1f750*/  LEA.HI.X.SX32 R107, R92, R3, 0x1, P5 ;  /* 0x000000035c6b7211 */ /* 0x000fe200028f0eff */
[----:B------:R-:W-:-:S02]  /*1f760*/  ULDC UR9, c[0x0][0x248] ;  /* 0x0000920000097ab9 */ /* 0x000fc40000000800 */
[----:B------:R-:W-:Y:S01]  /*1f770*/  VIADD R42, R43, UR4 ;  /* 0x000000042b2a7c36 */ /* 0x000fe20008000000 */
[-C--:B------:R-:W-:Y:S01]  /*1f780*/  LEA R108, P5, R4, R2.reuse, 0x1 ;  /* 0x00000002046c7211 */ /* 0x080fe200078a08ff */
[----:B------:R-:W-:Y:S02]  /*1f790*/  ULDC UR4, c[0x0][0x248] ;  /* 0x0000920000047ab9 */ /* 0x000fe40000000800 */
[----:B------:R-:W-:Y:S01]  /*1f7a0*/  VIADD R148, R42, UR12 ;  /* 0x0000000c2a947c36 */ /* 0x000fe20008000000 */
[-C--:B------:R-:W-:Y:S02]  /*1f7b0*/  LEA.HI.X.SX32 R109, R4, R3.reuse, 0x1, P5 ;  /* 0x00000003046d7211 */ /* 0x080fe400028f0eff */
[-C--:B------:R-:W-:Y:S01]  /*1f7c0*/  LEA R110, P6, R93, R2.reuse, 0x1 ;  /* 0x000000025d6e7211 */ /* 0x080fe200078c08ff */
[----:B------:R-:W-:Y:S01]  /*1f7d0*/  VIADD R147, R148, UR13 ;  /* 0x0000000d94937c36 */ /* 0x000fe20008000000 */
[CC--:B------:R-:W-:Y:S01]  /*1f7e0*/  LEA R248, P5, R88.reuse, R2.reuse, 0x1 ;  /* 0x0000000258f87211 */ /* 0x0c0fe200078a08ff */
[----:B------:R-:W-:Y:S01]  /*1f7f0*/  VIADD R70, R7, 0x5f ;  /* 0x0000005f07467836 */ /* 0x000fe20000000000 */
[-C--:B------:R-:W-:Y:S01]  /*1f800*/  LEA.HI.X.SX32 R111, R93, R3.reuse, 0x1, P6 ;  /* 0x000000035d6f7211 */ /* 0x080fe200030f0eff */
[----:B------:R-:W-:Y:S01]  /*1f810*/  VIADD R37, R147, UR6 ;  /* 0x0000000693257c36 */ /* 0x000fe20008000000 */
[-C--:B------:R-:W-:Y:S01]  /*1f820*/  LEA.HI.X.SX32 R249, R88, R3.reuse, 0x1, P5 ;  /* 0x0000000358f97211 */ /* 0x080fe200028f0eff */
[----:B------:R-:W-:Y:S01]  /*1f830*/  ULDC UR6, c[0x0][0x248] ;  /* 0x0000920000067ab9 */ /* 0x000fe20000000800 */
[----:B0-----:R-:W-:Y:S01]  /*1f840*/  PRMT R71, R71, 0x7632, R71 ;  /* 0x0000763247477816 */ /* 0x001fe20000000047 */
[----:B------:R-:W-:Y:S01]  /*1f850*/  VIADD R36, R37, UR7 ;  /* 0x0000000725247c36 */ /* 0x000fe20008000000 */
[-C--:B------:R-:W-:Y:S01]  /*1f860*/  LEA R102, P5, R64, R2.reuse, 0x1 ;  /* 0x0000000240667211 */ /* 0x080fe200078a08ff */
[----:B------:R-:W-:Y:S01]  /*1f870*/  ULDC UR7, c[0x0][0x248] ;  /* 0x0000920000077ab9 */ /* 0x000fe20000000800 */
[----:B------:R-:W-:Y:S01]  /*1f880*/  ULDC UR13, c[0x0][0x248] ;  /* 0x00009200000d7ab9 */ /* 0x000fe20000000800 */
[----:B------:R-:W-:Y:S01]  /*1f890*/  VIADD R146, R36, UR5 ;  /* 0x0000000524927c36 */ /* 0x000fe20008000000 */
[----:B------:R-:W-:Y:S01]  /*1f8a0*/  LEA R104, P6, R89, R2, 0x1 ;  /* 0x0000000259687211 */ /* 0x000fe200078c08ff */
[----:B------:R-:W-:Y:S01]  /*1f8b0*/  ULDC UR5, c[0x0][0x248] ;  /* 0x0000920000057ab9 */ /* 0x000fe20000000800 */
[----:B------:R-:W-:Y:S01]  /*1f8c0*/  ULDC UR12, c[0x0][0x248] ;  /* 0x00009200000c7ab9 */ /* 0x000fe20000000800 */
[----:B------:R-:W-:Y:S01]  /*1f8d0*/  VIADD R145, R146, UR8 ;  /* 0x0000000892917c36 */ /* 0x000fe20008000000 */
[----:B------:R-:W-:Y:S01]  /*1f8e0*/  LEA.HI.X.SX32 R103, R64, R3, 0x1, P5 ;  /* 0x0000000340677211 */ /* 0x000fe200028f0eff */
[----:B------:R-:W-:-:S02]  /*1f8f0*/  ULDC UR8, c[0x0][0x248] ;  /* 0x0000920000087ab9 */ /* 0x000fc40000000800 */
[----:B------:R-:W-:Y:S01]  /*1f900*/  VIADD R33, R145, UR4 ;  /* 0x0000000491217c36 */ /* 0x000fe20008000000 */
[----:B------:R-:W-:Y:S01]  /*1f910*/  LEA.HI.X.SX32 R105, R89, R3, 0x1, P6 ;  /* 0x0000000359697211 */ /* 0x000fe200030f0eff */
[----:B------:R-:W-:Y:S02]  /*1f920*/  ULDC UR4, c[0x0][0x248] ;  /* 0x0000920000047ab9 */ /* 0x000fe40000000800 */
[----:B------:R-:W-:Y:S01]  /*1f930*/  VIADD R32, R33, UR9 ;  /* 0x0000000921207c36 */ /* 0x000fe20008000000 */
[-C--:B------:R-:W-:Y:S01]  /*1f940*/  LEA R64, P5, R65, R2.reuse, 0x1 ;  /* 0x0000000241407211 */ /* 0x080fe200078a08ff */
[----:B------:R-:W-:Y:S02]  /*1f950*/  ULDC UR9, c[0x0][0x248] ;  /* 0x0000920000097ab9 */ /* 0x000fe40000000800 */
[----:B------:R-:W-:Y:S01]  /*1f960*/  VIADD R144, R32, UR6 ;  /* 0x0000000620907c36 */ /* 0x000fe20008000000 */
[----:B------:R-:W-:Y:S01]  /*1f970*/  LEA R4, P6, R5, R2, 0x1 ;  /* 0x0000000205047211 */ /* 0x000fe200078c08ff */
[----:B------:R-:W-:-:S02]  /*1f980*/  ULDC UR6, c[0x0][0x22c] ;  /* 0x00008b0000067ab9 */ /* 0x000fc40000000800 */
[----:B------:R-:W-:Y:S01]  /*1f990*/  VIADD R143, R144, UR5 ;  /* 0x00000005908f7c36 */ /* 0x000fe20008000000 */
[-C--:B------:R-:W-:Y:S01]  /*1f9a0*/  LEA.HI.X.SX32 R65, R65, R3.reuse, 0x1, P5 ;  /* 0x0000000341417211 */ /* 0x080fe200028f0eff */
[----:B------:R-:W-:Y:S01]  /*1f9b0*/  ULDC UR5, c[0x0][0x248] ;  /* 0x0000920000057ab9 */ /* 0x000fe20000000800 */
[-C--:B------:R-:W-:Y:S01]  /*1f9c0*/  LEA.HI.X.SX32 R5, R5, R3.reuse, 0x1, P6 ;  /* 0x0000000305057211 */ /* 0x080fe200030f0eff */
[----:B------:R-:W-:Y:S01]  /*1f9d0*/  VIADD R39, R143, UR4 ;  /* 0x000000048f277c36 */ /* 0x000fe20008000000 */
[-C--:B------:R-:W-:Y:S01]  /*1f9e0*/  LEA R98, P5, R87, R2.reuse, 0x1 ;  /* 0x0000000257627211 */ /* 0x080fe200078a08ff */
[----:B------:R-:W-:Y:S01]  /*1f9f0*/  ULDC UR4, c[0x0][0x248] ;  /* 0x0000920000047ab9 */ /* 0x000fe20000000800 */
[C---:B------:R-:W-:Y:S01]  /*1fa00*/  LEA R100, P6, R66.reuse, R2, 0x1 ;  /* 0x0000000242647211 */ /* 0x040fe200078c08ff */
[----:B------:R-:W-:Y:S01]  /*1fa10*/  VIADD R38, R39, UR4 ;  /* 0x0000000427267c36 */ /* 0x000fe20008000000 */
[-C--:B------:R-:W-:Y:S01]  /*1fa20*/  LEA.HI.X.SX32 R99, R87, R3.reuse, 0x1, P5 ;  /* 0x0000000357637211 */ /* 0x080fe200028f0eff */
[----:B------:R-:W-:Y:S01]  /*1fa30*/  ULDC UR4, c[0x0][0x248] ;  /* 0x0000920000047ab9 */ /* 0x000fe20000000800 */
[----:B------:R-:W-:-:S02]  /*1fa40*/  LEA.HI.X.SX32 R101, R66, R3, 0x1, P6 ;  /* 0x0000000342657211 */ /* 0x000fc400030f0eff */
[-C--:B------:R-:W-:Y:S02]  /*1fa50*/  LEA R68, P5, R84, R2.reuse, 0x1 ;  /* 0x0000000254447211 */ /* 0x080fe400078a08ff */
[CC--:B------:R-:W-:Y:S01]  /*1fa60*/  LEA R66, P6, R67.reuse, R2.reuse, 0x1 ;  /* 0x0000000243427211 */ /* 0x0c0fe200078c08ff */
[----:B------:R-:W-:Y:S01]  /*1fa70*/  VIADD R141, R38, UR4 ;  /* 0x00000004268d7c36 */ /* 0x000fe20008000000 */
[-C--:B------:R-:W-:Y:S01]  /*1fa80*/  LEA.HI.X.SX32 R69, R84, R3.reuse, 0x1, P5 ;  /* 0x0000000354457211 */ /* 0x080fe200028f0eff */
[----:B------:R-:W-:Y:S01]  /*1fa90*/  ULDC UR4, c[0x0][0x248] ;  /* 0x0000920000047ab9 */ /* 0x000fe20000000800 */
[-C--:B------:R-:W-:Y:S02]  /*1faa0*/  LEA.HI.X.SX32 R67, R67, R3.reuse, 0x1, P6 ;  /* 0x0000000343437211 */ /* 0x080fe400030f0eff */
[-C--:B------:R-:W-:Y:S02]  /*1fab0*/  LEA R92, P5, R82, R2.reuse, 0x1 ;  /* 0x00000002525c7211 */ /* 0x080fe400078a08ff */
[----:B------:R-:W-:Y:S01]  /*1fac0*/  LEA R96, P6, R86, R2, 0x1 ;  /* 0x0000000256607211 */ /* 0x000fe200078c08ff */
[----:B------:R-:W-:Y:S01]  /*1fad0*/  VIADD R140, R141, UR4 ;  /* 0x000000048d8c7c36 */ /* 0x000fe20008000000 */
[-C--:B------:R-:W-:Y:S01]  /*1fae0*/  LEA.HI.X.SX32 R93, R82, R3.reuse, 0x1, P5 ;  /* 0x00000003525d7211 */ /* 0x080fe200028f0eff */
[----:B------:R-:W-:Y:S01]  /*1faf0*/  ULDC UR4, c[0x0][0x248] ;  /* 0x0000920000047ab9 */ /* 0x000fe20000000800 */
[----:B------:R-:W-:-:S02]  /*1fb00*/  LEA.HI.X.SX32 R97, R86, R3, 0x1, P6 ;  /* 0x0000000356617211 */ /* 0x000fc400030f0eff */
[-C--:B------:R-:W-:Y:S01]  /*1fb10*/  LEA R88, P5, R80, R2.reuse, 0x1 ;  /* 0x0000000250587211 */ /* 0x080fe200078a08ff */
[----:B------:R-:W-:Y:S01]  /*1fb20*/  VIADD R27, R140, UR5 ;  /* 0x000000058c1b7c36 */ /* 0x000fe20008000000 */
[-C--:B------:R-:W-:Y:S01]  /*1fb30*/  LEA R94, P6, R85, R2.reuse, 0x1 ;  /* 0x00000002555e7211 */ /* 0x080fe200078c08ff */
[----:B------:R-:W-:Y:S01]  /*1fb40*/  ULDC UR5, c[0x0][0x22c] ;  /* 0x00008b0000057ab9 */ /* 0x000fe20000000800 */
[-C--:B------:R-:W-:Y:S01]  /*1fb50*/  LEA.HI.X.SX32 R89, R80, R3.reuse, 0x1, P5 ;  /* 0x0000000350597211 */ /* 0x080fe200028f0eff */
[----:B------:R-:W-:Y:S01]  /*1fb60*/  VIADD R26, R27, UR4 ;  /* 0x000000041b1a7c36 */ /* 0x000fe20008000000 */
[-C--:B------:R-:W-:Y:S01]  /*1fb70*/  LEA.HI.X.SX32 R95, R85, R3.reuse, 0x1, P6 ;  /* 0x00000003555f7211 */ /* 0x080fe200030f0eff */
[----:B------:R-:W-:Y:S01]  /*1fb80*/  ULDC UR4, c[0x0][0x248] ;  /* 0x0000920000047ab9 */ /* 0x000fe20000000800 */
[-C--:B------:R-:W-:Y:S02]  /*1fb90*/  LEA R84, P5, R74, R2.reuse, 0x1 ;  /* 0x000000024a547211 */ /* 0x080fe400078a08ff */
[C---:B------:R-:W-:Y:S01]  /*1fba0*/  LEA R86, P6, R83.reuse, R2, 0x1 ;  /* 0x0000000253567211 */ /* 0x040fe200078c08ff */
[----:B------:R-:W-:Y:S01]  /*1fbb0*/  VIADD R142, R26, UR4 ;  /* 0x000000041a8e7c36 */ /* 0x000fe20008000000 */
[-C--:B------:R-:W-:Y:S01]  /*1fbc0*/  LEA.HI.X.SX32 R85, R74, R3.reuse, 0x1, P5 ;  /* 0x000000034a557211 */ /* 0x080fe200028f0eff */
[----:B------:R-:W-:Y:S01]  /*1fbd0*/  ULDC UR4, c[0x0][0x248] ;  /* 0x0000920000047ab9 */ /* 0x000fe20000000800 */
[----:B------:R-:W-:-:S02]  /*1fbe0*/  LEA.HI.X.SX32 R87, R83, R3, 0x1, P6 ;  /* 0x0000000353577211 */ /* 0x000fc400030f0eff */
[-C--:B------:R-:W-:Y:S02]  /*1fbf0*/  LEA R82, P5, R73, R2.reuse, 0x1 ;  /* 0x0000000249527211 */ /* 0x080fe400078a08ff */
[-C--:B------:R-:W-:Y:S01]  /*1fc00*/  LEA R90, P6, R81, R2.reuse, 0x1 ;  /* 0x00000002515a7211 */ /* 0x080fe200078c08ff */
[----:B------:R-:W-:Y:S01]  /*1fc10*/  VIADD R139, R142, UR4 ;  /* 0x000000048e8b7c36 */ /* 0x000fe20008000000 */
[-C--:B------:R-:W-:Y:S01]  /*1fc20*/  LEA.HI.X.SX32 R83, R73, R3.reuse, 0x1, P5 ;  /* 0x0000000349537211 */ /* 0x080fe200028f0eff */
[----:B------:R-:W-:Y:S01]  /*1fc30*/  ULDC UR4, c[0x0][0x248] ;  /* 0x0000920000047ab9 */ /* 0x000fe20000000800 */
[-C--:B------:R-:W-:Y:S02]  /*1fc40*/  LEA.HI.X.SX32 R91, R81, R3.reuse, 0x1, P6 ;  /* 0x00000003515b7211 */ /* 0x080fe400030f0eff */
[-C--:B------:R-:W-:Y:S02]  /*1fc50*/  LEA R80, P5, R72, R2.reuse, 0x1 ;  /* 0x0000000248507211 */ /* 0x080fe400078a08ff */
[----:B------:R-:W-:Y:S01]  /*1fc60*/  ISETP.LT.AND P6, PT, R70, UR14, !P0 ;  /* 0x0000000e46007c0c */ /* 0x000fe2000c7c1270 */
[----:B------:R-:W-:Y:S01]  /*1fc70*/  VIADD R35, R139, UR4 ;  /* 0x000000048b237c36 */ /* 0x000fe20008000000 */
[-C--:B------:R-:W-:Y:S01]  /*1fc80*/  LEA.HI.X.SX32 R81, R72, R3.reuse, 0x1, P5 ;  /* 0x0000000348517211 */ /* 0x080fe200028f0eff */
[----:B------:R-:W-:Y:S01]  /*1fc90*/  ULDC UR4, c[0x0][0x248] ;  /* 0x0000920000047ab9 */ /* 0x000fe20000000800 */
[CC--:B------:R-:W-:Y:S01]  /*1fca0*/  LEA R74, P5, R6.reuse, R2.reuse, 0x1 ;  /* 0x00000002064a7211 */ /* 0x0c0fe200078a08ff */
[----:B------:R-:W-:Y:S01]  /*1fcb0*/  VIADD R34, R35, UR4 ;  /* 0x0000000423227c36 */ /* 0x000fe20008000000 */
[----:B------:R-:W-:Y:S01]  /*1fcc0*/  ULDC UR4, c[0x0][0x248] ;  /* 0x0000920000047ab9 */ /* 0x000fe20000000800 */
[----:B------:R-:W-:Y:S01]  /*1fcd0*/  PRMT R70, R59, 0x7632, R70 ;  /* 0x000076323b467816 */ /* 0x000fe20000000046 */
[----:B------:R-:W-:Y:S01]  /*1fce0*/  ULDC UR14, c[0x0][0x248] ;  /* 0x00009200000e7ab9 */ /* 0x000fe20000000800 */
[-C--:B------:R-:W-:Y:S01]  /*1fcf0*/  LEA.HI.X.SX32 R75, R6, R3.reuse, 0x1, P5 ;  /* 0x00000003064b7211 */ /* 0x080fe200028f0eff */
[C---:B------:R-:W-:Y:S01]  /*1fd00*/  VIADD R6, R7.reuse, 0x60 ;  /* 0x0000006007067836 */ /* 0x040fe20000000000 */
[----:B------:R-:W-:Y:S01]  /*1fd10*/  LEA R72, P5, R0, R2, 0x1 ;  /* 0x0000000200487211 */ /* 0x000fe200078a08ff */
[----:B------:R-:W-:Y:S01]  /*1fd20*/  VIADD R31, R34, UR4 ;  /* 0x00000004221f7c36 */ /* 0x000fe20008000000 */
[----:B------:R-:W-:Y:S01]  /*1fd30*/  ULDC UR4, c[0x0][0x248] ;  /* 0x0000920000047ab9 */ /* 0x000fe20000000800 */
[----:B------:R0:W-:Y:S01]  /*1fd40*/  @P6 STG.E.U16 desc[UR10][R106.64], R71 ;  /* 0x000000476a006986 */ /* 0x0001e2000c10150a */
[----:B------:R-:W-:Y:S01]  /*1fd50*/  LEA.HI.X.SX32 R73, R0, R3, 0x1, P5 ;  /* 0x0000000300497211 */ /* 0x000fe200028f0eff */
[----:B------:R-:W-:Y:S01]  /*1fd60*/  VIADD R0, R7, 0x61 ;  /* 0x0000006107007836 */ /* 0x000fe20000000000 */
[----:B------:R-:W-:Y:S01]  /*1fd70*/  ISETP.LT.AND P5, PT, R6, UR6, !P0 ;  /* 0x0000000606007c0c */ /* 0x000fe2000c7a1270 */
[----:B0-----:R-:W-:Y:S01]  /*1fd80*/  VIADD R71, R31, UR4 ;  /* 0x000000041f477c36 */ /* 0x001fe20008000000 */
[----:B------:R-:W-:-:S02]  /*1fd90*/  ULDC UR4, c[0x0][0x248] ;  /* 0x0000920000047ab9 */ /* 0x000fc40000000800 */
[----:B------:R-:W-:Y:S01]  /*1fda0*/  ISETP.LT.AND P6, PT, R0, UR5, !P0 ;  /* 0x0000000500007c0c */ /* 0x000fe2000c7c1270 */
[----:B------:R-:W-:Y:S01]  /*1fdb0*/  VIADD R6, R7, 0x65 ;  /* 0x0000006507067836 */ /* 0x000fe20000000000 */
[----:B------:R-:W-:Y:S01]  /*1fdc0*/  ULDC UR5, c[0x0][0x22c] ;  /* 0x00008b0000057ab9 */ /* 0x000fe20000000800 */
[----:B------:R-:W-:Y:S01]  /*1fdd0*/  VIADD R29, R71, UR4 ;  /* 0x00000004471d7c36 */ /* 0x000fe20008000000 */
[----:B------:R-:W-:Y:S01]  /*1fde0*/  ULDC UR4, c[0x0][0x248] ;  /* 0x0000920000047ab9 */ /* 0x000fe20000000800 */
[----:B------:R-:W-:Y:S01]  /*1fdf0*/  VIADD R0, R7, 0x6a ;  /* 0x0000006a07007836 */ /* 0x000fe20000000000 */
[----:B------:R-:W-:Y:S01]  /*1fe00*/  ULDC UR6, c[0x0][0x248] ;  /* 0x0000920000067ab9 */ /* 0x000fe20000000800 */
[----:B------:R-:W-:Y:S01]  /*1fe10*/  VIADD R28, R29, UR4 ;  /* 0x000000041d1c7c36 */ /* 0x000fe20008000000 */
[----:B------:R-:W-:Y:S01]  /*1fe20*/  ULDC UR4, c[0x0][0x248] ;  /* 0x0000920000047ab9 */ /* 0x000fe20000000800 */
[----:B------:R0:W-:Y:S02]  /*1fe30*/  @P5 STG.E.U16 desc[UR10][R110.64], R56 ;  /* 0x000000386e005986 */ /* 0x0001e4000c10150a */
[----:B------:R-:W-:Y:S01]  /*1fe40*/  VIADD R17, R28, UR4 ;  /* 0x000000041c117c36 */ /* 0x000fe20008000000 */
[----:B------:R-:W-:Y:S01]  /*1fe50*/  ISETP.LT.AND P5, PT, R0, UR5, !P0 ;  /* 0x0000000500007c0c */ /* 0x000fe2000c7a1270 */
[----:B------:R-:W-:Y:S01]  /*1fe60*/  ULDC UR4, c[0x0][0x248] ;  /* 0x0000920000047ab9 */ /* 0x000fe20000000800 */
[----:B------:R-:W-:Y:S01]  /*1fe70*/  VIADD R0, R7, 0x63 ;  /* 0x0000006307007836 */ /* 0x000fe20000000000 */
[----:B------:R-:W-:Y:S01]  /*1fe80*/  ULDC UR5, c[0x0][0x22c] ;  /* 0x00008b0000057ab9 */ /* 0x000fe20000000800 */
[----:B------:R-:W-:Y:S01]  /*1fe90*/  VIADD R16, R17, UR4 ;  /* 0x0000000411107c36 */ /* 0x000fe20008000000 */
[----:B------:R-:W-:Y:S01]  /*1fea0*/  ULDC UR4, c[0x0][0x248] ;  /* 0x0000920000047ab9 */ /* 0x000fe20000000800 */
[----:B0-----:R-:W-:-:S02]  /*1feb0*/  PRMT R56, R56, 0x7632, R56 ;  /* 0x0000763238387816 */ /* 0x001fc40000000038 */
[----:B------:R-:W-:Y:S01]  /*1fec0*/  VIADD R30, R16, UR4 ;  /* 0x00000004101e7c36 */ /* 0x000fe20008000000 */
[----:B------:R-:W-:Y:S02]  /*1fed0*/  ULDC UR4, c[0x0][0x248] ;  /* 0x0000920000047ab9 */ /* 0x000fe40000000800 */
[----:B------:R-:W-:Y:S01]  /*1fee0*/  @P6 STG.E.U16 desc[UR10][R108.64], R56 ;  /* 0x000000386c006986 */ /* 0x000fe2000c10150a */
[----:B------:R-:W-:Y:S01]  /*1fef0*/  ISETP.LT.AND P6, PT, R0, UR5, !P0 ;  /* 0x0000000500007c0c */ /* 0x000fe2000c7c1270 */
[----:B------:R-:W-:Y:S01]  /*1ff00*/  VIADD R0, R7, 0x64 ;  /* 0x0000006407007836 */ /* 0x000fe20000000000 */
[----:B------:R-:W-:Y:S01]  /*1ff10*/  ULDC UR5, c[0x0][0x22c] ;  /* 0x00008b0000057ab9 */ /* 0x000fe20000000800 */
[----:B------:R-:W-:Y:S01]  /*1ff20*/  VIADD R25, R30, UR4 ;  /* 0x000000041e197c36 */ /* 0x000fe20008000000 */
        /* <DEDUP_REMOVED lines=8> */
[----:B0-----:R-:W-:Y:S02]  /*1ffb0*/  PRMT R57, R57, 0x7632, R57 ;  /* 0x0000763239397816 */ /* 0x001fe40000000039 */
[----:B------:R-:W-:Y:S01]  /*1ffc0*/  VIADD R21, R0, UR4 ;  /* 0x0000000400157c36 */ /* 0x000fe20008000000 */
[----:B------:R-:W-:Y:S02]  /*1ffd0*/  ULDC UR4, c[0x0][0x248] ;  /* 0x0000920000047ab9 */ /* 0x000fe40000000800 */
[----:B------:R-:W-:Y:S01]  /*1ffe0*/  @P6 STG.E.U16 desc[UR10][R248.64], R57 ;  /* 0x00000039f8006986 */ /* 0x000fe2000c10150a */
[----:B------:R-:W-:Y:S01]  /*1fff0*/  ISETP.LT.AND P6, PT, R6, UR5, !P0 ;  /* 0x0000000506007c0c */ /* 0x000fe2000c7c1270 */
[----:B------:R-:W-:Y:S02]  /*20000*/  ULDC UR5, c[0x0][0x22c] ;  /* 0x00008b0000057ab9 */ /* 0x000fe40000000800 */
[----:B------:R0:W-:Y:S02]  /*20010*/  @P1 STG.E.U16 desc[UR10][R4.64], R58 ;  /* 0x0000003a04001986 */ /* 0x0001e4000c10150a */
[----:B0-----:R-:W-:Y:S01]  /*20020*/  VIADD R4, R21, UR4 ;  /* 0x0000000415047c36 */ /* 0x001fe20008000000 */
[----:B------:R-:W-:-:S03]  /*20030*/  ULDC UR4, c[0x0][0x248] ;  /* 0x0000920000047ab9 */ /* 0x000fc60000000800 */
[----:B------:R-:W-:Y:S01]  /*20040*/  VIADD R56, R4, UR4 ;  /* 0x0000000404387c36 */ /* 0x000fe20008000000 */
[----:B------:R-:W-:Y:S01]  /*20050*/  ULDC UR4, c[0x0][0x248] ;  /* 0x0000920000047ab9 */ /* 0x000fe20000000800 */
[----:B------:R-:W-:Y:S01]  /*20060*/  VIADD R5, R7, 0x66 ;  /* 0x0000006607057836 */ /* 0x000fe20000000000 */
[----:B------:R-:W-:Y:S01]  /*20070*/  PRMT R58, R58, 0x7632, R58 ;  /* 0x000076323a3a7816 */ /* 0x000fe2000000003a */
[----:B------:R-:W-:Y:S01]  /*20080*/  VIADD R6, R56, UR4 ;  /* 0x0000000438067c36 */ /* 0x000fe20008000000 */
[----:B------:R-:W-:Y:S02]  /*20090*/  ULDC UR4, c[0x0][0x248] ;  /* 0x0000920000047ab9 */ /* 0x000fe40000000800 */
[----:B------:R-:W-:Y:S01]  /*200a0*/  ISETP.LT.AND P1, PT, R5, UR5, !P0 ;  /* 0x0000000505007c0c */ /* 0x000fe2000c721270 */
[----:B------:R-:W-:Y:S01]  /*200b0*/  VIADD R57, R6, UR4 ;  /* 0x0000000406397c36 */ /* 0x000fe20008000000 */
[----:B------:R0:W-:Y:S01]  /*200c0*/  @P6 STG.E.U16 desc[UR10][R102.64], R58 ;  /* 0x0000003a66006986 */ /* 0x0001e2000c10150a */
[----:B------:R-:W-:Y:S01]  /*200d0*/  ULDC UR4, c[0x0][0x248] ;  /* 0x0000920000047ab9 */ /* 0x000fe20000000800 */
[----:B------:R-:W-:Y:S01]  /*200e0*/  ULDC UR5, c[0x0][0x22c] ;  /* 0x00008b0000057ab9 */ /* 0x000fe20000000800 */
[----:B------:R-:W-:Y:S01]  /*200f0*/  VIADD R5, R57, UR4 ;  /* 0x0000000439057c36 */ /* 0x000fe20008000000 */
[----:B------:R-:W-:-:S03]  /*20100*/  ULDC UR4, c[0x0][0x248] ;  /* 0x0000920000047ab9 */ /* 0x000fc60000000800 */
[----:B------:R-:W-:Y:S01]  /*20110*/  VIADD R20, R5, UR4 ;  /* 0x0000000405147c36 */ /* 0x000fe20008000000 */
[----:B------:R-:W-:Y:S01]  /*20120*/  ULDC UR4, c[0x0][0x248] ;  /* 0x0000920000047ab9 */ /* 0x000fe20000000800 */
[----:B0-----:R-:W-:-:S05]  /*20130*/  VIADD R58, R7, 0x67 ;  /* 0x00000067073a7836 */ /* 0x001fca0000000000 */
[----:B------:R-:W-:Y:S01]  /*20140*/  ISETP.LT.AND P6, PT, R58, UR5, !P0 ;  /* 0x000000053a007c0c */ /* 0x000fe2000c7c1270 */
[----:B------:R-:W-:Y:S01]  /*20150*/  ULDC UR5, c[0x0][0x248] ;  /* 0x0000920000057ab9 */ /* 0x000fe20000000800 */
[----:B------:R0:W-:Y:S01]  /*20160*/  @P1 STG.E.U16 desc[UR10][R100.64], R59 ;  /* 0x0000003b64001986 */ /* 0x0001e2000c10150a */
[----:B------:R-:W-:Y:S01]  /*20170*/  VIADD R58, R20, UR5 ;  /* 0x00000005143a7c36 */ /* 0x000fe20008000000 */
[----:B------:R-:W-:-:S03]  /*20180*/  ULDC UR5, c[0x0][0x22c] ;  /* 0x00008b0000057ab9 */ /* 0x000fc60000000800 */
[----:B------:R-:W-:Y:S01]  /*20190*/  VIADD R23, R58, UR4 ;  /* 0x000000043a177c36 */ /* 0x000fe20008000000 */
[----:B------:R-:W-:Y:S01]  /*201a0*/  ULDC UR4, c[0x0][0x248] ;  /* 0x0000920000047ab9 */ /* 0x000fe20000000800 */
[----:B0-----:R-:W-:-:S04]  /*201b0*/  VIADD R59, R7, 0x68 ;  /* 0x00000068073b7836 */ /* 0x001fc80000000000 */
[----:B------:R0:W-:Y:S01]  /*201c0*/  @P6 STG.E.U16 desc[UR10][R64.64], R70 ;  /* 0x0000004640006986 */ /* 0x0001e2000c10150a */
[----:B------:R-:W-:Y:S01]  /*201d0*/  ISETP.LT.AND P1, PT, R59, UR5, !P0 ;  /* 0x000000053b007c0c */ /* 0x000fe2000c721270 */
[----:B------:R-:W-:Y:S01]  /*201e0*/  VIADD R59, R23, UR4 ;  /* 0x00000004173b7c36 */ /* 0x000fe20008000000 */
[----:B------:R-:W-:Y:S01]  /*201f0*/  ULDC UR4, c[0x0][0x248] ;  /* 0x0000920000047ab9 */ /* 0x000fe20000000800 */
[----:B------:R-:W-:Y:S02]  /*20200*/  ULDC UR5, c[0x0][0x22c] ;  /* 0x00008b0000057ab9 */ /* 0x000fe40000000800 */
[----:B------:R-:W-:Y:S01]  /*20210*/  VIADD R22, R59, UR4 ;  /* 0x000000043b167c36 */ /* 0x000fe20008000000 */
[----:B------:R-:W-:Y:S01]  /*20220*/  ULDC UR4, c[0x0][0x248] ;  /* 0x0000920000047ab9 */ /* 0x000fe20000000800 */
[----:B0-----:R-:W-:-:S05]  /*20230*/  VIADD R64, R7, 0x69 ;  /* 0x0000006907407836 */ /* 0x001fca0000000000 */
        /* <DEDUP_REMOVED lines=8> */
[----:B0-----:R-:W-:Y:S01]  /*202c0*/  VIADD R66, R19, UR4 ;  /* 0x0000000413427c36 */ /* 0x001fe20008000000 */
[----:B------:R-:W-:-:S03]  /*202d0*/  ULDC UR4, c[0x0][0x248] ;  /* 0x0000920000047ab9 */ /* 0x000fc60000000800 */
[----:B------:R-:W-:Y:S01]  /*202e0*/  VIADD R18, R66, UR4 ;  /* 0x0000000442127c36 */ /* 0x000fe20008000000 */
[----:B------:R-:W-:Y:S01]  /*202f0*/  ULDC UR4, c[0x0][0x248] ;  /* 0x0000920000047ab9 */ /* 0x000fe20000000800 */
[----:B------:R-:W-:Y:S01]  /*20300*/  ISETP.LT.AND P1, PT, R65, UR5, !P0 ;  /* 0x0000000541007c0c */ /* 0x000fe2000c721270 */
[----:B------:R-:W-:Y:S01]  /*20310*/  VIADD R67, R7, 0x6b ;  /* 0x0000006b07437836 */ /* 0x000fe20000000000 */
[----:B------:R-:W-:Y:S01]  /*20320*/  PRMT R76, R76, 0x7632, R76 ;  /* 0x000076324c4c7816 */ /* 0x000fe2000000004c */
[----:B------:R-:W-:Y:S01]  /*20330*/  VIADD R65, R18, UR4 ;  /* 0x0000000412417c36 */ /* 0x000fe20008000000 */
[----:B------:R-:W-:Y:S01]  /*20340*/  ULDC UR4, c[0x0][0x248] ;  /* 0x0000920000047ab9 */ /* 0x000fe20000000800 */
[----:B------:R-:W-:Y:S02]  /*20350*/  ULDC UR5, c[0x0][0x22c] ;  /* 0x00008b0000057ab9 */ /* 0x000fe40000000800 */
[----:B------:R-:W-:Y:S01]  /*20360*/  VIADD R9, R65, UR4 ;  /* 0x0000000441097c36 */ /* 0x000fe20008000000 */
[----:B------:R-:W-:Y:S01]  /*20370*/  ULDC UR4, c[0x0][0x248] ;  /* 0x0000920000047ab9 */ /* 0x000fe20000000800 */
[----:B------:R-:W-:Y:S02]  /*20380*/  @P6 STG.E.U16 desc[UR10][R98.64], R76 ;  /* 0x0000004c62006986 */ /* 0x000fe4000c10150a */
[----:B------:R-:W-:Y:S01]  /*20390*/  VIADD R8, R9, UR4 ;  /* 0x0000000409087c36 */ /* 0x000fe20008000000 */
[----:B------:R-:W-:Y:S01]  /*203a0*/  ISETP.LT.AND P6, PT, R67, UR5, !P0 ;  /* 0x0000000543007c0c */ /* 0x000fe2000c7c1270 */
[----:B------:R-:W-:Y:S01]  /*203b0*/  ULDC UR4, c[0x0][0x248] ;  /* 0x0000920000047ab9 */ /* 0x000fe20000000800 */
[----:B------:R0:W-:Y:S01]  /*203c0*/  @P5 STG.E.U16 desc[UR10][R96.64], R77 ;  /* 0x0000004d60005986 */ /* 0x0001e2000c10150a */
[----:B------:R-:W-:Y:S01]  /*203d0*/  VIADD R138, R8, UR4 ;  /* 0x00000004088a7c36 */ /* 0x000fe20008000000 */
[----:B------:R-:W-:Y:S01]  /*203e0*/  ULDC UR4, c[0x0][0x248] ;  /* 0x0000920000047ab9 */ /* 0x000fe20000000800 */
[----:B------:R-:W-:Y:S01]  /*203f0*/  VIADD R70, R7, 0x70 ;  /* 0x0000007007467836 */ /* 0x000fe20000000000 */
[----:B------:R-:W-:Y:S01]  /*20400*/  ULDC UR5, c[0x0][0x22c] ;  /* 0x00008b0000057ab9 */ /* 0x000fe20000000800 */
[----:B------:R-:W-:Y:S01]  /*20410*/  VIADD R67, R138, UR4 ;  /* 0x000000048a437c36 */ /* 0x000fe20008000000 */
[----:B------:R-:W-:-:S03]  /*20420*/  ULDC UR4, c[0x0][0x248] ;  /* 0x0000920000047ab9 */ /* 0x000fc60000000800 */
[----:B------:R-:W-:Y:S01]  /*20430*/  VIADD R15, R67, UR4 ;  /* 0x00000004430f7c36 */ /* 0x000fe20008000000 */
[----:B------:R-:W-:Y:S01]  /*20440*/  ULDC UR4, c[0x0][0x248] ;  /* 0x0000920000047ab9 */ /* 0x000fe20000000800 */
[----:B0-----:R-:W-:-:S05]  /*20450*/  PRMT R77, R77, 0x7632, R77 ;  /* 0x000076324d4d7816 */ /* 0x001fca000000004d */
[----:B------:R0:W-:Y:S01]  /*20460*/  @P6 STG.E.U16 desc[UR10][R68.64], R77 ;  /* 0x0000004d44006986 */ /* 0x0001e2000c10150a */
[----:B------:R-:W-:Y:S01]  /*20470*/  ISETP.LT.AND P5, PT, R70, UR5, !P0 ;  /* 0x0000000546007c0c */ /* 0x000fe2000c7a1270 */
[----:B------:R-:W-:Y:S01]  /*20480*/  ULDC UR5, c[0x0][0x22c] ;  /* 0x00008b0000057ab9 */ /* 0x000fe20000000800 */
[----:B0-----:R-:W-:Y:S01]  /*20490*/  VIADD R68, R15, UR4 ;  /* 0x000000040f447c36 */ /* 0x001fe20008000000 */
[----:B------:R-:W-:Y:S01]  /*204a0*/  ULDC UR4, c[0x0][0x248] ;  /* 0x0000920000047ab9 */ /* 0x000fe20000000800 */
[----:B------:R-:W-:Y:S02]  /*204b0*/  VIADD R69, R7, 0x71 ;  /* 0x0000007107457836 */ /* 0x000fe40000000000 */
[----:B------:R-:W-:Y:S01]  /*204c0*/  VIADD R13, R68, UR4 ;  /* 0x00000004440d7c36 */ /* 0x000fe20008000000 */
[----:B------:R-:W-:Y:S02]  /*204d0*/  ULDC UR4, c[0x0][0x248] ;  /* 0x0000920000047ab9 */ /* 0x000fe40000000800 */
[----:B------:R-:W-:Y:S01]  /*204e0*/  ISETP.LT.AND P6, PT, R69, UR5, !P0 ;  /* 0x0000000545007c0c */ /* 0x000fe2000c7c1270 */
[----:B------:R-:W-:Y:S01]  /*204f0*/  VIADD R12, R13, UR4 ;  /* 0x000000040d0c7c36 */ /* 0x000fe20008000000 */
[----:B------:R-:W-:Y:S01]  /*20500*/  ULDC UR4, c[0x0][0x248] ;  /* 0x0000920000047ab9 */ /* 0x000fe20000000800 */
        /* <DEDUP_REMOVED lines=8> */
[----:B------:R-:W-:Y:S01]  /*20590*/  VIADD R76, R7, 0x73 ;  /* 0x00000073074c7836 */ /* 0x000fe20000000000 */
[----:B------:R-:W-:Y:S01]  /*205a0*/  ULDC UR5, c[0x0][0x22c] ;  /* 0x00008b0000057ab9 */ /* 0x000fe20000000800 */
[----:B------:R-:W-:Y:S01]  /*205b0*/  VIADD R251, R69, UR4 ;  /* 0x0000000445fb7c36 */ /* 0x000fe20008000000 */
[----:B------:R-:W-:-:S03]  /*205c0*/  ULDC UR4, c[0x0][0x248] ;  /* 0x0000920000047ab9 */ /* 0x000fc60000000800 */
[----:B------:R-:W-:Y:S01]  /*205d0*/  VIADD R70, R251, UR4 ;  /* 0x00000004fb467c36 */ /* 0x000fe20008000000 */
[----:B0-----:R-:W-:Y:S01]  /*205e0*/  PRMT R78, R78, 0x7632, R78 ;  /* 0x000076324e4e7816 */ /* 0x001fe2000000004e */
[----:B------:R-:W-:Y:S02]  /*205f0*/  ULDC UR4, c[0x0][0x248] ;  /* 0x0000920000047ab9 */ /* 0x000fe40000000800 */
[----:B------:R-:W-:Y:S01]  /*20600*/  VIADD R137, R70, UR4 ;  /* 0x0000000446897c36 */ /* 0x000fe20008000000 */
[----:B------:R-:W-:Y:S01]  /*20610*/  PRMT R77, R79, 0x7632, R77 ;  /* 0x000076324f4d7816 */ /* 0x000fe2000000004d */
[----:B------:R-:W-:Y:S01]  /*20620*/  @P2 STG.E.U16 desc[UR10][R92.64], R78 ;  /* 0x0000004e5c002986 */ /* 0x000fe2000c10150a */
[----:B------:R-:W-:Y:S01]  /*20630*/  ISETP.LT.AND P2, PT, R76, UR5, !P0 ;  /* 0x000000054c007c0c */ /* 0x000fe2000c741270 */
[----:B------:R-:W-:Y:S01]  /*20640*/  ULDC UR5, c[0x0][0x248] ;  /* 0x0000920000057ab9 */ /* 0x000fe20000000800 */
[----:B------:R-:W-:Y:S01]  /*20650*/  VIADD R76, R7, 0x74 ;  /* 0x00000074074c7836 */ /* 0x000fe20000000000 */
[----:B------:R0:W-:Y:S01]  /*20660*/  @P3 STG.E.U16 desc[UR10][R86.64], R79 ;  /* 0x0000004f56003986 */ /* 0x0001e2000c10150a */
[----:B------:R-:W-:-:S03]  /*20670*/  ULDC UR4, c[0x0][0x248] ;  /* 0x0000920000047ab9 */ /* 0x000fc60000000800 */
[----:B------:R1:W-:Y:S01]  /*20680*/  @P4 STG.E.U16 desc[UR10][R88.64], R77 ;  /* 0x0000004d58004986 */ /* 0x0003e2000c10150a */
[----:B0-----:R-:W-:Y:S01]  /*20690*/  VIADD R87, R137, UR5 ;  /* 0x0000000589577c36 */ /* 0x001fe20008000000 */
[----:B------:R-:W-:Y:S02]  /*206a0*/  ULDC UR5, c[0x0][0x22c] ;  /* 0x00008b0000057ab9 */ /* 0x000fe40000000800 */
[----:B------:R-:W-:Y:S02]  /*206b0*/  ISETP.LT.AND P3, PT, R76, UR5, !P0 ;  /* 0x000000054c007c0c */ /* 0x000fe4000c761270 */
[----:B-1----:R-:W-:Y:S01]  /*206c0*/  PRMT R77, R113, 0x7632, R77 ;  /* 0x00007632714d7816 */ /* 0x002fe2000000004d */
[----:B------:R-:W-:Y:S01]  /*206d0*/  @P5 STG.E.U16 desc[UR10][R90.64], R113 ;  /* 0x000000715a005986 */ /* 0x000fe2000c10150a */
[----:B------:R-:W-:Y:S01]  /*206e0*/  VIADD R11, R87, UR4 ;  /* 0x00000004570b7c36 */ /* 0x000fe20008000000 */
[----:B------:R-:W-:Y:S01]  /*206f0*/  ULDC UR4, c[0x0][0x248] ;  /* 0x0000920000047ab9 */ /* 0x000fe20000000800 */
[----:B------:R-:W-:Y:S01]  /*20700*/  VIADD R76, R7, 0x75 ;  /* 0x00000075074c7836 */ /* 0x000fe20000000000 */
[----:B------:R0:W-:Y:S01]  /*20710*/  @P6 STG.E.U16 desc[UR10][R84.64], R77 ;  /* 0x0000004d54006986 */ /* 0x0001e2000c10150a */
[----:B------:R-:W-:-:S03]  /*20720*/  ULDC UR5, c[0x0][0x22c] ;  /* 0x00008b0000057ab9 */ /* 0x000fc60000000800 */
[----:B---3--:R-:W-:Y:S01]  /*20730*/  @P1 STG.E.U16 desc[UR10][R82.64], R115 ;  /* 0x0000007352001986 */ /* 0x008fe2000c10150a */
[----:B0-----:R-:W-:-:S05]  /*20740*/  PRMT R77, R115, 0x7632, R77 ;  /* 0x00007632734d7816 */ /* 0x001fca000000004d */
[----:B------:R-:W-:Y:S01]  /*20750*/  @P2 STG.E.U16 desc[UR10][R80.64], R77 ;  /* 0x0000004d50002986 */ /* 0x000fe2000c10150a */
[----:B------:R-:W-:-:S03]  /*20760*/  LEA R236, P2, R164, R2, 0x1 ;  /* 0x00000002a4ec7211 */ /* 0x000fc600078408ff */
[----:B----4-:R-:W-:Y:S01]  /*20770*/  @P3 STG.E.U16 desc[UR10][R74.64], R117 ;  /* 0x000000754a003986 */ /* 0x010fe2000c10150a */
[-C--:B------:R-:W-:Y:S02]  /*20780*/  LEA R238, P3, R130, R2.reuse, 0x1 ;  /* 0x0000000282ee7211 */ /* 0x080fe400078608ff */
[-C--:B------:R-:W-:Y:S02]  /*20790*/  LEA.HI.X.SX32 R237, R164, R3.reuse, 0x1, P2 ;  /* 0x00000003a4ed7211 */ /* 0x080fe400010f0eff */
[-C--:B------:R-:W-:Y:S02]  /*207a0*/  LEA.HI.X.SX32 R239, R130, R3.reuse, 0x1, P3 ;  /* 0x0000000382ef7211 */ /* 0x080fe400018f0eff */
[CC--:B------:R-:W-:Y:S02]  /*207b0*/  LEA R240, P2, R61.reuse, R2.reuse, 0x1 ;  /* 0x000000023df07211 */ /* 0x0c0fe400078408ff */
[----:B------:R-:W-:Y:S02]  /*207c0*/  LEA R242, P3, R60, R2, 0x1 ;  /* 0x000000023cf27211 */ /* 0x000fe400078608ff */
[----:B------:R-:W-:-:S02]  /*207d0*/  LEA.HI.X.SX32 R241, R61, R3, 0x1, P2 ;  /* 0x000000033df17211 */ /* 0x000fc400010f0eff */
[-C--:B------:R-:W-:Y:S02]  /*207e0*/  LEA.HI.X.SX32 R243, R60, R3.reuse, 0x1, P3 ;  /* 0x000000033cf37211 */ /* 0x080fe400018f0eff */
[-C--:B------:R-:W-:Y:S02]  /*207f0*/  LEA R78, P2, R163, R2.reuse, 0x1 ;  /* 0x00000002a34e7211 */ /* 0x080fe400078408ff */
[----:B------:R-:W-:Y:S02]  /*20800*/  LEA R60, P3, R133, R2, 0x1 ;  /* 0x00000002853c7211 */ /* 0x000fe400078608ff */
[-C--:B------:R-:W-:Y:S02]  /*20810*/  LEA.HI.X.SX32 R79, R163, R3.reuse, 0x1, P2 ;  /* 0x00000003a34f7211 */ /* 0x080fe400010f0eff */
[----:B------:R-:W-:-:S03]  /*20820*/  LEA.HI.X.SX32 R61, R133, R3, 0x1, P3 ;  /* 0x00000003853d7211 */ /* 0x000fc600018f0eff */
[----:B------:R0:W-:Y:S04]  /*20830*/  STL.64 [R1+0xb58], R78 ;  /* 0x000b584e01007387 */ /* 0x0001e80000100a00 */
[----:B------:R1:W-:Y:S01]  /*20840*/  STL.64 [R1+0xb50], R60 ;  /* 0x000b503c01007387 */ /* 0x0003e20000100a00 */
[-C--:B0-----:R-:W-:Y:S02]  /*20850*/  LEA R78, P2, R162, R2.reuse, 0x1 ;  /* 0x00000002a24e7211 */ /* 0x081fe400078408ff */
[----:B-1----:R-:W-:Y:S02]  /*20860*/  LEA R60, P3, R132, R2, 0x1 ;  /* 0x00000002843c7211 */ /* 0x002fe400078608ff */
[-C--:B------:R-:W-:Y:S02]  /*20870*/  LEA.HI.X.SX32 R79, R162, R3.reuse, 0x1, P2 ;  /* 0x00000003a24f7211 */ /* 0x080fe400010f0eff */
[----:B------:R-:W-:-:S03]  /*20880*/  LEA.HI.X.SX32 R61, R132, R3, 0x1, P3 ;  /* 0x00000003843d7211 */ /* 0x000fc600018f0eff */
[----:B------:R0:W-:Y:S04]  /*20890*/  STL.64 [R1+0xb48], R78 ;  /* 0x000b484e01007387 */ /* 0x0001e80000100a00 */
[----:B------:R1:W-:Y:S01]  /*208a0*/  STL.64 [R1+0xb40], R60 ;  /* 0x000b403c01007387 */ /* 0x0003e20000100a00 */
[CC--:B0-----:R-:W-:Y:S02]  /*208b0*/  LEA R78, P2, R53.reuse, R2.reuse, 0x1 ;  /* 0x00000002354e7211 */ /* 0x0c1fe400078408ff */
[C---:B-1----:R-:W-:Y:S02]  /*208c0*/  LEA R60, P3, R52.reuse, R2, 0x1 ;  /* 0x00000002343c7211 */ /* 0x042fe400078608ff */
[-C--:B------:R-:W-:Y:S02]  /*208d0*/  LEA.HI.X.SX32 R79, R53, R3.reuse, 0x1, P2 ;  /* 0x00000003354f7211 */ /* 0x080fe400010f0eff */
[----:B------:R-:W-:-:S02]  /*208e0*/  LEA.HI.X.SX32 R61, R52, R3, 0x1, P3 ;  /* 0x00000003343d7211 */ /* 0x000fc400018f0eff */
[----:B------:R-:W-:-:S03]  /*208f0*/  LEA R52, P3, R62, R2, 0x1 ;  /* 0x000000023e347211 */ /* 0x000fc600078608ff */
[----:B------:R-:W-:Y:S01]  /*20900*/  STL.64 [R1+0xe98], R60 ;  /* 0x000e983c01007387 */ /* 0x000fe20000100a00 */
[----:B------:R-:W-:-:S03]  /*20910*/  LEA.HI.X.SX32 R53, R62, R3, 0x1, P3 ;  /* 0x000000033e357211 */ /* 0x000fc600018f0eff */
[----:B------:R0:W-:Y:S04]  /*20920*/  STL.64 [R1+0xb38], R78 ;  /* 0x000b384e01007387 */ /* 0x0001e80000100a00 */
[----:B------:R1:W-:Y:S01]  /*20930*/  STL.64 [R1+0xb20], R52 ;  /* 0x000b203401007387 */ /* 0x0003e20000100a00 */
[----:B0-----:R-:W-:-:S04]  /*20940*/  LEA R78, P2, R63, R2, 0x1 ;  /* 0x000000023f4e7211 */ /* 0x001fc800078408ff */
[-C--:B------:R-:W-:Y:S02]  /*20950*/  LEA.HI.X.SX32 R79, R63, R3.reuse, 0x1, P2 ;  /* 0x000000033f4f7211 */ /* 0x080fe400010f0eff */
[CC--:B------:R-:W-:Y:S02]  /*20960*/  LEA R62, P2, R161.reuse, R2.reuse, 0x1 ;  /* 0x00000002a13e7211 */ /* 0x0c0fe400078408ff */
[CC--:B-1----:R-:W-:Y:S02]  /*20970*/  LEA R52, P3, R134.reuse, R2.reuse, 0x1 ;  /* 0x0000000286347211 */ /* 0x0c2fe400078608ff */
[-C--:B------:R-:W-:Y:S02]  /*20980*/  LEA.HI.X.SX32 R63, R161, R3.reuse, 0x1, P2 ;  /* 0x00000003a13f7211 */ /* 0x080fe400010f0eff */
[----:B------:R-:W-:Y:S01]  /*20990*/  LEA.HI.X.SX32 R53, R134, R3, 0x1, P3 ;  /* 0x0000000386357211 */ /* 0x000fe200018f0eff */
[----:B------:R-:W-:Y:S04]  /*209a0*/  STL.64 [R1+0xb28], R78 ;  /* 0x000b284e01007387 */ /* 0x000fe80000100a00 */
[----:B------:R-:W-:Y:S04]  /*209b0*/  STL.64 [R1+0xe88], R62 ;  /* 0x000e883e01007387 */ /* 0x000fe80000100a00 */
[----:B------:R0:W-:Y:S01]  /*209c0*/  STL.64 [R1+0xb10], R52 ;  /* 0x000b103401007387 */ /* 0x0001e20000100a00 */
[----:B------:R-:W-:-:S02]  /*209d0*/  LEA R60, P2, R55, R2, 0x1 ;  /* 0x00000002373c7211 */ /* 0x000fc400078408ff */
[----:B0-----:R-:W-:-:S04]  /*209e0*/  LEA R52, P3, R54, R2, 0x1 ;  /* 0x0000000236347211 */ /* 0x001fc800078608ff */
[-C--:B------:R-:W-:Y:S02]  /*209f0*/  LEA.HI.X.SX32 R53, R54, R3.reuse, 0x1, P3 ;  /* 0x0000000336357211 */ /* 0x080fe400018f0eff */
[----:B------:R-:W-:-:S03]  /*20a00*/  LEA.HI.X.SX32 R61, R55, R3, 0x1, P2 ;  /* 0x00000003373d7211 */ /* 0x000fc600010f0eff */
[----:B------:R0:W-:Y:S01]  /*20a10*/  STL.64 [R1+0xb00], R52 ;  /* 0x000b003401007387 */ /* 0x0001e20000100a00 */
[----:B------:R-:W-:-:S04]  /*20a20*/  LEA R54, P3, R159, R2, 0x1 ;  /* 0x000000029f367211 */ /* 0x000fc800078608ff */
[----:B------:R-:W-:Y:S02]  /*20a30*/  LEA.HI.X.SX32 R55, R159, R3, 0x1, P3 ;  /* 0x000000039f377211 */ /* 0x000fe400018f0eff */
[----:B0-----:R-:W-:-:S04]  /*20a40*/  LEA R52, P2, R160, R2, 0x1 ;  /* 0x00000002a0347211 */ /* 0x001fc800078408ff */
[----:B------:R-:W-:Y:S01]  /*20a50*/  LEA.HI.X.SX32 R53, R160, R3, 0x1, P2 ;  /* 0x00000003a0357211 */ /* 0x000fe200010f0eff */
[----:B------:R-:W-:Y:S04]  /*20a60*/  STL.64 [R1+0xb08], R60 ;  /* 0x000b083c01007387 */ /* 0x000fe80000100a00 */
[----:B------:R0:W-:Y:S04]  /*20a70*/  STL.64 [R1+0xea0], R52 ;  /* 0x000ea03401007387 */ /* 0x0001e80000100a00 */
[----:B------:R1:W-:Y:S01]  /*20a80*/  STL.64 [R1+0xaf0], R54 ;  /* 0x000af03601007387 */ /* 0x0003e20000100a00 */
[----:B0-----:R-:W-:-:S02]  /*20a90*/  LEA R52, P2, R49, R2, 0x1 ;  /* 0x0000000231347211 */ /* 0x001fc400078408ff */
[C---:B-1----:R-:W-:Y:S02]  /*20aa0*/  LEA R54, P3, R48.reuse, R2, 0x1 ;  /* 0x0000000230367211 */ /* 0x042fe400078608ff */
[-C--:B------:R-:W-:Y:S02]  /*20ab0*/  LEA.HI.X.SX32 R53, R49, R3.reuse, 0x1, P2 ;  /* 0x0000000331357211 */ /* 0x080fe400010f0eff */
[----:B------:R-:W-:-:S05]  /*20ac0*/  LEA.HI.X.SX32 R55, R48, R3, 0x1, P3 ;  /* 0x0000000330377211 */ /* 0x000fca00018f0eff */
[----:B------:R-:W-:Y:S04]  /*20ad0*/  STL [R1+0xea8], R55 ;  /* 0x000ea83701007387 */ /* 0x000fe80000100800 */
[----:B------:R0:W-:Y:S01]  /*20ae0*/  STL.64 [R1+0xae8], R52 ;  /* 0x000ae83401007387 */ /* 0x0001e20000100a00 */
[-C--:B------:R-:W-:Y:S02]  /*20af0*/  LEA R48, P3, R157, R2.reuse, 0x1 ;  /* 0x000000029d307211 */ /* 0x080fe400078608ff */
[----:B0-----:R-:W-:-:S04]  /*20b00*/  LEA R52, P2, R158, R2, 0x1 ;  /* 0x000000029e347211 */ /* 0x001fc800078408ff */
[----:B------:R-:W-:-:S05]  /*20b10*/  LEA.HI.X.SX32 R53, R158, R3, 0x1, P2 ;  /* 0x000000039e357211 */ /* 0x000fca00010f0eff */
[----:B------:R0:W-:Y:S01]  /*20b20*/  STL.64 [R1+0xad8], R52 ;  /* 0x000ad83401007387 */ /* 0x0001e20000100a00 */
[----:B------:R-:W-:Y:S02]  /*20b30*/  LEA.HI.X.SX32 R49, R157, R3, 0x1, P3 ;  /* 0x000000039d317211 */ /* 0x000fe400018f0eff */
[----:B0-----:R-:W-:-:S04]  /*20b40*/  LEA R52, P2, R51, R2, 0x1 ;  /* 0x0000000233347211 */ /* 0x001fc800078408ff */
[----:B------:R-:W-:Y:S01]  /*20b50*/  LEA.HI.X.SX32 R53, R51, R3, 0x1, P2 ;  /* 0x0000000333357211 */ /* 0x000fe200010f0eff */
[----:B------:R0:W-:Y:S04]  /*20b60*/  STL.64 [R1+0xad0], R48 ;  /* 0x000ad03001007387 */ /* 0x0001e80000100a00 */
[----:B------:R1:W-:Y:S01]  /*20b70*/  STL.64 [R1+0xac8], R52 ;  /* 0x000ac83401007387 */ /* 0x0003e20000100a00 */
[-C--:B0-----:R-:W-:Y:S02]  /*20b80*/  LEA R48, P3, R50, R2.reuse, 0x1 ;  /* 0x0000000232307211 */ /* 0x081fe400078608ff */
[----:B-1----:R-:W-:-:S04]  /*20b90*/  LEA R52, P2, R156, R2, 0x1 ;  /* 0x000000029c347211 */ /* 0x002fc800078408ff */
[-C--:B------:R-:W-:Y:S02]  /*20ba0*/  LEA.HI.X.SX32 R53, R156, R3.reuse, 0x1, P2 ;  /* 0x000000039c357211 */ /* 0x080fe400010f0eff */
[-C--:B------:R-:W-:Y:S02]  /*20bb0*/  LEA.HI.X.SX32 R49, R50, R3.reuse, 0x1, P3 ;  /* 0x0000000332317211 */ /* 0x080fe400018f0eff */
[CC--:B------:R-:W-:Y:S01]  /*20bc0*/  LEA R50, P3, R155.reuse, R2.reuse, 0x1 ;  /* 0x000000029b327211 */ /* 0x0c0fe200078608ff */
[----:B------:R0:W-:Y:S03]  /*20bd0*/  STL.64 [R1+0xab8], R52 ;  /* 0x000ab83401007387 */ /* 0x0001e60000100a00 */
        /* <DEDUP_REMOVED lines=35> */
[-C--:B------:R-:W-:Y:S02]  /*20e10*/  LEA.HI.X.SX32 R53, R43, R3.reuse, 0x1, P2 ;  /* 0x000000032b357211 */ /* 0x080fe400010f0eff */
[CC--:B------:R-:W-:Y:S01]  /*20e20*/  LEA R78, P2, R148.reuse, R2.reuse, 0x1 ;  /* 0x00000002944e7211 */ /* 0x0c0fe200078408ff */
[----:B------:R0:W-:Y:S03]  /*20e30*/  STL.64 [R1+0xa48], R40 ;  /* 0x000a482801007387 */ /* 0x0001e60000100a00 */
[----:B------:R-:W-:Y:S01]  /*20e40*/  LEA.HI.X.SX32 R79, R148, R3, 0x1, P2 ;  /* 0x00000003944f7211 */ /* 0x000fe200010f0eff */
[----:B------:R-:W-:Y:S01]  /*20e50*/  STL.64 [R1+0xa40], R52 ;  /* 0x000a403401007387 */ /* 0x000fe20000100a00 */
[----:B0-----:R-:W-:-:S03]  /*20e60*/  LEA R40, P3, R42, R2, 0x1 ;  /* 0x000000022a287211 */ /* 0x001fc600078608ff */
[----:B------:R0:W-:Y:S01]  /*20e70*/  STL.64 [R1+0xa30], R78 ;  /* 0x000a304e01007387 */ /* 0x0001e20000100a00 */
[----:B------:R-:W-:Y:S02]  /*20e80*/  LEA.HI.X.SX32 R41, R42, R3, 0x1, P3 ;  /* 0x000000032a297211 */ /* 0x000fe400018f0eff */
[----:B------:R-:W-:-:S04]  /*20e90*/  LEA R42, P3, R147, R2, 0x1 ;  /* 0x00000002932a7211 */ /* 0x000fc800078608ff */
[----:B------:R-:W-:Y:S02]  /*20ea0*/  LEA.HI.X.SX32 R43, R147, R3, 0x1, P3 ;  /* 0x00000003932b7211 */ /* 0x000fe400018f0eff */
[----:B0-----:R-:W-:-:S04]  /*20eb0*/  LEA R78, P2, R37, R2, 0x1 ;  /* 0x00000002254e7211 */ /* 0x001fc800078408ff */
[-C--:B------:R-:W-:Y:S01]  /*20ec0*/  LEA.HI.X.SX32 R79, R37, R3.reuse, 0x1, P2 ;  /* 0x00000003254f7211 */ /* 0x080fe200010f0eff */
[----:B------:R0:W-:Y:S04]  /*20ed0*/  STL.64 [R1+0xa28], R42 ;  /* 0x000a282a01007387 */ /* 0x0001e80000100a00 */
[----:B------:R1:W-:Y:S01]  /*20ee0*/  STL.64 [R1+0xa20], R78 ;  /* 0x000a204e01007387 */ /* 0x0003e20000100a00 */
[-C--:B0-----:R-:W-:Y:S02]  /*20ef0*/  LEA R42, P3, R36, R2.reuse, 0x1 ;  /* 0x00000002242a7211 */ /* 0x081fe400078608ff */
[----:B-1----:R-:W-:Y:S02]  /*20f00*/  LEA R78, P2, R146, R2, 0x1 ;  /* 0x00000002924e7211 */ /* 0x002fe400078408ff */
[----:B------:R-:W-:-:S02]  /*20f10*/  LEA.HI.X.SX32 R43, R36, R3, 0x1, P3 ;  /* 0x00000003242b7211 */ /* 0x000fc400018f0eff */
[----:B------:R-:W-:Y:S02]  /*20f20*/  LEA.HI.X.SX32 R79, R146, R3, 0x1, P2 ;  /* 0x00000003924f7211 */ /* 0x000fe400010f0eff */
[----:B------:R-:W-:-:S03]  /*20f30*/  LEA R36, P3, R145, R2, 0x1 ;  /* 0x0000000291247211 */ /* 0x000fc600078608ff */
[----:B------:R0:W-:Y:S01]  /*20f40*/  STL.64 [R1+0xa10], R78 ;  /* 0x000a104e01007387 */ /* 0x0001e20000100a00 */
[----:B------:R-:W-:-:S05]  /*20f50*/  LEA.HI.X.SX32 R37, R145, R3, 0x1, P3 ;  /* 0x0000000391257211 */ /* 0x000fca00018f0eff */
[----:B------:R1:W-:Y:S01]  /*20f60*/  STL.64 [R1+0xa08], R36 ;  /* 0x000a082401007387 */ /* 0x0003e20000100a00 */
[----:B0-----:R-:W-:-:S04]  /*20f70*/  LEA R78, P2, R33, R2, 0x1 ;  /* 0x00000002214e7211 */ /* 0x001fc800078408ff */
[----:B------:R-:W-:Y:S02]  /*20f80*/  LEA.HI.X.SX32 R79, R33, R3, 0x1, P2 ;  /* 0x00000003214f7211 */ /* 0x000fe400010f0eff */
[----:B-1----:R-:W-:-:S03]  /*20f90*/  LEA R36, P3, R32, R2, 0x1 ;  /* 0x0000000220247211 */ /* 0x002fc600078608ff */
[----:B------:R0:W-:Y:S01]  /*20fa0*/  STL.64 [R1+0xa00], R78 ;  /* 0x000a004e01007387 */ /* 0x0001e20000100a00 */
[----:B------:R-:W-:Y:S02]  /*20fb0*/  LEA.HI.X.SX32 R37, R32, R3, 0x1, P3 ;  /* 0x0000000320257211 */ /* 0x000fe400018f0eff */
[----:B------:R-:W-:-:S04]  /*20fc0*/  LEA R32, P3, R143, R2, 0x1 ;  /* 0x000000028f207211 */ /* 0x000fc800078608ff */
[----:B------:R-:W-:Y:S02]  /*20fd0*/  LEA.HI.X.SX32 R33, R143, R3, 0x1, P3 ;  /* 0x000000038f217211 */ /* 0x000fe400018f0eff */
[----:B0-----:R-:W-:-:S04]  /*20fe0*/  LEA R78, P2, R144, R2, 0x1 ;  /* 0x00000002904e7211 */ /* 0x001fc800078408ff */
[----:B------:R-:W-:-:S05]  /*20ff0*/  LEA.HI.X.SX32 R79, R144, R3, 0x1, P2 ;  /* 0x00000003904f7211 */ /* 0x000fca00010f0eff */
[----:B------:R-:W-:Y:S04]  /*21000*/  STL.64 [R1+0x9f0], R78 ;  /* 0x0009f04e01007387 */ /* 0x000fe80000100a00 */
[----:B------:R0:W-:Y:S02]  /*21010*/  STL.64 [R1+0x9e8], R32 ;  /* 0x0009e82001007387 */ /* 0x0001e40000100a00 */
[----:B0-----:R-:W-:-:S04]  /*21020*/  LEA R32, P3, R38, R2, 0x1 ;  /* 0x0000000226207211 */ /* 0x001fc800078608ff */
[----:B------:R-:W-:Y:S02]  /*21030*/  LEA.HI.X.SX32 R33, R38, R3, 0x1, P3 ;  /* 0x0000000326217211 */ /* 0x000fe400018f0eff */
[----:B------:R-:W-:-:S03]  /*21040*/  LEA R78, P2, R39, R2, 0x1 ;  /* 0x00000002274e7211 */ /* 0x000fc600078408ff */
[----:B------:R0:W-:Y:S01]  /*21050*/  STL.64 [R1+0x9d8], R32 ;  /* 0x0009d82001007387 */ /* 0x0001e20000100a00 */
[----:B------:R-:W-:Y:S02]  /*21060*/  LEA.HI.X.SX32 R79, R39, R3, 0x1, P2 ;  /* 0x00000003274f7211 */ /* 0x000fe400010f0eff */
[-C--:B------:R-:W-:Y:S02]  /*21070*/  LEA R38, P2, R141, R2.reuse, 0x1 ;  /* 0x000000028d267211 */ /* 0x080fe400078408ff */
[----:B0-----:R-:W-:-:S04]  /*21080*/  LEA R32, P3, R140, R2, 0x1 ;  /* 0x000000028c207211 */ /* 0x001fc800078608ff */
[-C--:B------:R-:W-:Y:S01]  /*21090*/  LEA.HI.X.SX32 R33, R140, R3.reuse, 0x1, P3 ;  /* 0x000000038c217211 */ /* 0x080fe200018f0eff */
[----:B------:R-:W-:Y:S01]  /*210a0*/  STL.64 [R1+0x9e0], R78 ;  /* 0x0009e04e01007387 */ /* 0x000fe20000100a00 */
[-C--:B------:R-:W-:Y:S02]  /*210b0*/  LEA.HI.X.SX32 R39, R141, R3.reuse, 0x1, P2 ;  /* 0x000000038d277211 */ /* 0x080fe400010f0eff */
[CC--:B------:R-:W-:Y:S01]  /*210c0*/  LEA R94, P2, R27.reuse, R2.reuse, 0x1 ;  /* 0x000000021b5e7211 */ /* 0x0c0fe200078408ff */
[----:B------:R0:W-:Y:S03]  /*210d0*/  STL.64 [R1+0x9c8], R32 ;  /* 0x0009c82001007387 */ /* 0x0001e60000100a00 */
[----:B------:R-:W-:Y:S02]  /*210e0*/  LEA.HI.X.SX32 R95, R27, R3, 0x1, P2 ;  /* 0x000000031b5f7211 */ /* 0x000fe400010f0eff */
[----:B------:R-:W-:-:S02]  /*210f0*/  LEA R140, P2, R142, R2, 0x1 ;  /* 0x000000028e8c7211 */ /* 0x000fc400078408ff */
[----:B0-----:R-:W-:-:S04]  /*21100*/  LEA R32, P3, R26, R2, 0x1 ;  /* 0x000000021a207211 */ /* 0x001fc800078608ff */
[-C--:B------:R-:W-:Y:S02]  /*21110*/  LEA.HI.X.SX32 R33, R26, R3.reuse, 0x1, P3 ;  /* 0x000000031a217211 */ /* 0x080fe400018f0eff */
[CC--:B------:R-:W-:Y:S02]  /*21120*/  LEA R26, P3, R139.reuse, R2.reuse, 0x1 ;  /* 0x000000028b1a7211 */ /* 0x0c0fe400078608ff */
[-C--:B------:R-:W-:Y:S02]  /*21130*/  LEA.HI.X.SX32 R141, R142, R3.reuse, 0x1, P2 ;  /* 0x000000038e8d7211 */ /* 0x080fe400010f0eff */
[----:B------:R-:W-:Y:S01]  /*21140*/  LEA.HI.X.SX32 R27, R139, R3, 0x1, P3 ;  /* 0x000000038b1b7211 */ /* 0x000fe200018f0eff */
[----:B------:R-:W-:Y:S04]  /*21150*/  STL.64 [R1+0x9c0], R94 ;  /* 0x0009c05e01007387 */ /* 0x000fe80000100a00 */
[----:B------:R-:W-:Y:S04]  /*21160*/  STL.64 [R1+0x9b0], R140 ;  /* 0x0009b08c01007387 */ /* 0x000fe80000100a00 */
[----:B------:R0:W-:Y:S02]  /*21170*/  STL.64 [R1+0x9a8], R26 ;  /* 0x0009a81a01007387 */ /* 0x0001e40000100a00 */
[----:B0-----:R-:W-:-:S04]  /*21180*/  LEA R26, P3, R34, R2, 0x1 ;  /* 0x00000002221a7211 */ /* 0x001fc800078608ff */
[----:B------:R-:W-:Y:S02]  /*21190*/  LEA.HI.X.SX32 R27, R34, R3, 0x1, P3 ;  /* 0x00000003221b7211 */ /* 0x000fe400018f0eff */
[----:B------:R-:W-:-:S03]  /*211a0*/  LEA R140, P2, R35, R2, 0x1 ;  /* 0x00000002238c7211 */ /* 0x000fc600078408ff */
[----:B------:R0:W-:Y:S01]  /*211b0*/  STL.64 [R1+0x998], R26 ;  /* 0x0009981a01007387 */ /* 0x0001e20000100a00 */
[----:B------:R-:W-:Y:S02]  /*211c0*/  LEA.HI.X.SX32 R141, R35, R3, 0x1, P2 ;  /* 0x00000003238d7211 */ /* 0x000fe400010f0eff */
[----:B0-----:R-:W-:-:S04]  /*211d0*/  LEA R26, P3, R71, R2, 0x1 ;  /* 0x00000002471a7211 */ /* 0x001fc800078608ff */
[----:B------:R-:W-:Y:S01]  /*211e0*/  LEA.HI.X.SX32 R27, R71, R3, 0x1, P3 ;  /* 0x00000003471b7211 */ /* 0x000fe200018f0eff */
[----:B------:R-:W-:Y:S01]  /*211f0*/  STL.64 [R1+0x9a0], R140 ;  /* 0x0009a08c01007387 */ /* 0x000fe20000100a00 */
[----:B------:R-:W-:-:S03]  /*21200*/  LEA R34, P2, R31, R2, 0x1 ;  /* 0x000000021f227211 */ /* 0x000fc600078408ff */
[----:B------:R0:W-:Y:S01]  /*21210*/  STL.64 [R1+0x988], R26 ;  /* 0x0009881a01007387 */ /* 0x0001e20000100a00 */
[-C--:B------:R-:W-:Y:S02]  /*21220*/  LEA.HI.X.SX32 R35, R31, R3.reuse, 0x1, P2 ;  /* 0x000000031f237211 */ /* 0x080fe400010f0eff */
[CC--:B0-----:R-:W-:Y:S02]  /*21230*/  LEA R26, P3, R28.reuse, R2.reuse, 0x1 ;  /* 0x000000021c1a7211 */ /* 0x0c1fe400078608ff */
[CC--:B------:R-:W-:Y:S02]  /*21240*/  LEA R140, P2, R29.reuse, R2.reuse, 0x1 ;  /* 0x000000021d8c7211 */ /* 0x0c0fe400078408ff */
[-C--:B------:R-:W-:Y:S02]  /*21250*/  LEA.HI.X.SX32 R27, R28, R3.reuse, 0x1, P3 ;  /* 0x000000031c1b7211 */ /* 0x080fe400018f0eff */
[-C--:B------:R-:W-:Y:S02]  /*21260*/  LEA.HI.X.SX32 R141, R29, R3.reuse, 0x1, P2 ;  /* 0x000000031d8d7211 */ /* 0x080fe400010f0eff */
[C---:B------:R-:W-:Y:S01]  /*21270*/  LEA R28, P3, R16.reuse, R2, 0x1 ;  /* 0x00000002101c7211 */ /* 0x040fe200078608ff */
[----:B------:R0:W-:Y:S03]  /*21280*/  STL.64 [R1+0x978], R26 ;  /* 0x0009781a01007387 */ /* 0x0001e60000100a00 */
[----:B------:R-:W-:-:S02]  /*21290*/  LEA.HI.X.SX32 R29, R16, R3, 0x1, P3 ;  /* 0x00000003101d7211 */ /* 0x000fc400018f0eff */
[-C--:B------:R-:W-:Y:S02]  /*212a0*/  LEA R16, P3, R25, R2.reuse, 0x1 ;  /* 0x0000000219107211 */ /* 0x080fe400078608ff */
[C---:B0-----:R-:W-:Y:S01]  /*212b0*/  LEA R26, P2, R17.reuse, R2, 0x1 ;  /* 0x00000002111a7211 */ /* 0x041fe200078408ff */
[----:B------:R-:W-:Y:S03]  /*212c0*/  STL.64 [R1+0x980], R140 ;  /* 0x0009808c01007387 */ /* 0x000fe60000100a00 */
[-C--:B------:R-:W-:Y:S01]  /*212d0*/  LEA.HI.X.SX32 R27, R17, R3.reuse, 0x1, P2 ;  /* 0x00000003111b7211 */ /* 0x080fe200010f0eff */
[----:B------:R-:W-:Y:S01]  /*212e0*/  STL.64 [R1+0xe18], R28 ;  /* 0x000e181c01007387 */ /* 0x000fe20000100a00 */
[----:B------:R-:W-:-:S03]  /*212f0*/  LEA.HI.X.SX32 R17, R25, R3, 0x1, P3 ;  /* 0x0000000319117211 */ /* 0x000fc600018f0eff */
[----:B------:R0:W-:Y:S04]  /*21300*/  STL.64 [R1+0x970], R26 ;  /* 0x0009701a01007387 */ /* 0x0001e80000100a00 */
[----:B------:R1:W-:Y:S01]  /*21310*/  STL.64 [R1+0x958], R16 ;  /* 0x0009581001007387 */ /* 0x0003e20000100a00 */
[----:B0-----:R-:W-:-:S04]  /*21320*/  LEA R26, P2, R30, R2, 0x1 ;  /* 0x000000021e1a7211 */ /* 0x001fc800078408ff */
[-C--:B------:R-:W-:Y:S02]  /*21330*/  LEA.HI.X.SX32 R27, R30, R3.reuse, 0x1, P2 ;  /* 0x000000031e1b7211 */ /* 0x080fe400010f0eff */
[-C--:B-1----:R-:W-:Y:S02]  /*21340*/  LEA R16, P2, R24, R2.reuse, 0x1 ;  /* 0x0000000218107211 */ /* 0x082fe400078408ff */
[----:B------:R-:W-:Y:S02]  /*21350*/  LEA R30, P3, R0, R2, 0x1 ;  /* 0x00000002001e7211 */ /* 0x000fe400078608ff */
[-C--:B------:R-:W-:Y:S01]  /*21360*/  LEA.HI.X.SX32 R17, R24, R3.reuse, 0x1, P2 ;  /* 0x0000000318117211 */ /* 0x080fe200010f0eff */
[----:B------:R-:W-:Y:S01]  /*21370*/  STL.64 [R1+0x960], R26 ;  /* 0x0009601a01007387 */ /* 0x000fe20000100a00 */
[----:B------:R-:W-:-:S03]  /*21380*/  LEA.HI.X.SX32 R31, R0, R3, 0x1, P3 ;  /* 0x00000003001f7211 */ /* 0x000fc600018f0eff */
[----:B------:R0:W-:Y:S01]  /*21390*/  STL.64 [R1+0x950], R16 ;  /* 0x0009501001007387 */ /* 0x0001e20000100a00 */
[----:B------:R-:W-:-:S04]  /*213a0*/  LEA R24, P2, R21, R2, 0x1 ;  /* 0x0000000215187211 */ /* 0x000fc800078408ff */
[----:B------:R-:W-:Y:S02]  /*213b0*/  LEA.HI.X.SX32 R25, R21, R3, 0x1, P2 ;  /* 0x0000000315197211 */ /* 0x000fe400010f0eff */
[----:B0-----:R-:W-:-:S04]  /*213c0*/  LEA R16, P3, R4, R2, 0x1 ;  /* 0x0000000204107211 */ /* 0x001fc800078608ff */
[----:B------:R-:W-:-:S05]  /*213d0*/  LEA.HI.X.SX32 R17, R4, R3, 0x1, P3 ;  /* 0x0000000304117211 */ /* 0x000fca00018f0eff */
[----:B------:R0:W-:Y:S04]  /*213e0*/  STL.64 [R1+0x938], R16 ;  /* 0x0009381001007387 */ /* 0x0001e80000100a00 */
[----:B------:R1:W-:Y:S01]  /*213f0*/  STL.64 [R1+0x940], R24 ;  /* 0x0009401801007387 */ /* 0x0003e20000100a00 */
[-C--:B0-----:R-:W-:Y:S02]  /*21400*/  LEA R16, P2, R56, R2.reuse, 0x1 ;  /* 0x0000000238107211 */ /* 0x081fe400078408ff */
[----:B-1----:R-:W-:Y:S02]  /*21410*/  LEA R24, P3, R6, R2, 0x1 ;  /* 0x0000000206187211 */ /* 0x002fe400078608ff */
[-C--:B------:R-:W-:Y:S02]  /*21420*/  LEA.HI.X.SX32 R17, R56, R3.reuse, 0x1, P2 ;  /* 0x0000000338117211 */ /* 0x080fe400010f0eff */
[----:B------:R-:W-:-:S02]  /*21430*/  LEA.HI.X.SX32 R25, R6, R3, 0x1, P3 ;  /* 0x0000000306197211 */ /* 0x000fc400018f0eff */
[----:B------:R-:W-:-:S03]  /*21440*/  LEA R26, P2, R57, R2, 0x1 ;  /* 0x00000002391a7211 */ /* 0x000fc600078408ff */
[----:B------:R-:W-:Y:S04]  /*21450*/  STL.64 [R1+0xe00], R24 ;  /* 0x000e001801007387 */ /* 0x000fe80000100a00 */
[----:B------:R0:W-:Y:S01]  /*21460*/  STL.64 [R1+0x930], R16 ;  /* 0x0009301001007387 */ /* 0x0001e20000100a00 */
        /* <DEDUP_REMOVED lines=20> */
[----:B------:R-:W-:-:S03]  /*215b0*/  LEA.HI.X.SX32 R17, R64, R3, 0x1, P3 ;  /* 0x0000000340117211 */ /* 0x000fc600018f0eff */
        /* <DEDUP_REMOVED lines=15> */
[----:B0-----:R-:W-:-:S04]  /*216b0*/  LEA R16, P3, R8, R2, 0x1 ;  /* 0x0000000208107211 */ /* 0x001fc800078608ff */
[-C--:B------:R-:W-:Y:S02]  /*216c0*/  LEA.HI.X.SX32 R17, R8, R3.reuse, 0x1, P3 ;  /* 0x0000000308117211 */ /* 0x080fe400018f0eff */
[C---:B------:R-:W-:Y:S01]  /*216d0*/  LEA R8, P3, R67.reuse, R2, 0x1 ;  /* 0x0000000243087211 */ /* 0x040fe200078608ff */
[----:B------:R0:W-:Y:S03]  /*216e0*/  STL.64 [R1+0x8c0], R18 ;  /* 0x0008c01201007387 */ /* 0x0001e60000100a00 */
[----:B------:R-:W-:-:S05]  /*216f0*/  LEA.HI.X.SX32 R9, R67, R3, 0x1, P3 ;  /* 0x0000000343097211 */ /* 0x000fca00018f0eff */
[----:B------:R1:W-:Y:S01]  /*21700*/  STL.64 [R1+0x8a8], R8 ;  /* 0x0008a80801007387 */ /* 0x0003e20000100a00 */
[----:B0-----:R-:W-:-:S04]  /*21710*/  LEA R18, P2, R138, R2, 0x1 ;  /* 0x000000028a127211 */ /* 0x001fc800078408ff */
[----:B------:R-:W-:Y:S02]  /*21720*/  LEA.HI.X.SX32 R19, R138, R3, 0x1, P2 ;  /* 0x000000038a137211 */ /* 0x000fe400010f0eff */
[----:B-1----:R-:W-:-:S03]  /*21730*/  LEA R8, P2, R15, R2, 0x1 ;  /* 0x000000020f087211 */ /* 0x002fc600078408ff */
[----:B------:R0:W-:Y:S01]  /*21740*/  STL.64 [R1+0x8b0], R18 ;  /* 0x0008b01201007387 */ /* 0x0001e20000100a00 */
[----:B------:R-:W-:-:S05]  /*21750*/  LEA.HI.X.SX32 R9, R15, R3, 0x1, P2 ;  /* 0x000000030f097211 */ /* 0x000fca00010f0eff */
[----:B------:R1:W-:Y:S01]  /*21760*/  STL.64 [R1+0x8a0], R8 ;  /* 0x0008a00801007387 */ /* 0x0003e20000100a00 */
[----:B0-----:R-:W-:-:S04]  /*21770*/  LEA R18, P3, R68, R2, 0x1 ;  /* 0x0000000244127211 */ /* 0x001fc800078608ff */
[-C--:B------:R-:W-:Y:S02]  /*21780*/  LEA.HI.X.SX32 R19, R68, R3.reuse, 0x1, P3 ;  /* 0x0000000344137211 */ /* 0x080fe400018f0eff */
[CC--:B-1----:R-:W-:Y:S02]  /*21790*/  LEA R8, P3, R12.reuse, R2.reuse, 0x1 ;  /* 0x000000020c087211 */ /* 0x0c2fe400078608ff */
[C---:B------:R-:W-:Y:S02]  /*217a0*/  LEA R20, P2, R13.reuse, R2, 0x1 ;  /* 0x000000020d147211 */ /* 0x040fe400078408ff */
[-C--:B------:R-:W-:Y:S02]  /*217b0*/  LEA.HI.X.SX32 R9, R12, R3.reuse, 0x1, P3 ;  /* 0x000000030c097211 */ /* 0x080fe400018f0eff */
[----:B------:R-:W-:-:S03]  /*217c0*/  LEA.HI.X.SX32 R21, R13, R3, 0x1, P2 ;  /* 0x000000030d157211 */ /* 0x000fc600010f0eff */
[----:B------:R0:W-:Y:S01]  /*217d0*/  STL.64 [R1+0x888], R8 ;  /* 0x0008880801007387 */ /* 0x0001e20000100a00 */
[----:B------:R-:W-:-:S03]  /*217e0*/  LEA R12, P3, R69, R2, 0x1 ;  /* 0x00000002450c7211 */ /* 0x000fc600078608ff */
[----:B------:R-:W-:Y:S01]  /*217f0*/  STL.64 [R1+0x890], R20 ;  /* 0x0008901401007387 */ /* 0x000fe20000100a00 */
[----:B0-----:R-:W-:-:S04]  /*21800*/  LEA R8, P2, R14, R2, 0x1 ;  /* 0x000000020e087211 */ /* 0x001fc800078408ff */
[-C--:B------:R-:W-:Y:S02]  /*21810*/  LEA.HI.X.SX32 R9, R14, R3.reuse, 0x1, P2 ;  /* 0x000000030e097211 */ /* 0x080fe400010f0eff */
[----:B------:R-:W-:-:S03]  /*21820*/  LEA.HI.X.SX32 R13, R69, R3, 0x1, P3 ;  /* 0x00000003450d7211 */ /* 0x000fc600018f0eff */
[----:B------:R0:W-:Y:S01]  /*21830*/  STL.64 [R1+0x880], R8 ;  /* 0x0008800801007387 */ /* 0x0001e20000100a00 */
[-C--:B------:R-:W-:Y:S02]  /*21840*/  LEA R14, P2, R251, R2.reuse, 0x1 ;  /* 0x00000002fb0e7211 */ /* 0x080fe400078408ff */
[----:B0-----:R-:W-:-:S04]  /*21850*/  LEA R8, P3, R70, R2, 0x1 ;  /* 0x0000000246087211 */ /* 0x001fc800078608ff */
[-C--:B------:R-:W-:Y:S02]  /*21860*/  LEA.HI.X.SX32 R9, R70, R3.reuse, 0x1, P3 ;  /* 0x0000000346097211 */ /* 0x080fe400018f0eff */
[----:B------:R-:W-:-:S03]  /*21870*/  LEA.HI.X.SX32 R15, R251, R3, 0x1, P2 ;  /* 0x00000003fb0f7211 */ /* 0x000fc600010f0eff */
[----:B------:R0:W-:Y:S01]  /*21880*/  STL.64 [R1+0x868], R8 ;  /* 0x0008680801007387 */ /* 0x0001e20000100a00 */
[----:B------:R-:W-:Y:S01]  /*21890*/  VIADD R10, R11, UR4 ;  /* 0x000000040b0a7c36 */ /* 0x000fe20008000000 */
[----:B------:R-:W-:Y:S02]  /*218a0*/  ULDC UR4, c[0x0][0x248] ;  /* 0x0000920000047ab9 */ /* 0x000fe40000000800 */
[----:B------:R1:W-:Y:S01]  /*218b0*/  STL.64 [R1+0x870], R14 ;  /* 0x0008700e01007387 */ /* 0x0003e20000100a00 */
[----:B0-----:R-:W-:-:S04]  /*218c0*/  LEA R8, P2, R137, R2, 0x1 ;  /* 0x0000000289087211 */ /* 0x001fc800078408ff */
[-C--:B------:R-:W-:Y:S02]  /*218d0*/  LEA.HI.X.SX32 R9, R137, R3.reuse, 0x1, P2 ;  /* 0x0000000389097211 */ /* 0x080fe400010f0eff */
[CC--:B-1----:R-:W-:Y:S01]  /*218e0*/  LEA R14, P3, R87.reuse, R2.reuse, 0x1 ;  /* 0x00000002570e7211 */ /* 0x0c2fe200078608ff */
[----:B------:R-:W-:Y:S01]  /*218f0*/  VIADD R136, R10, UR4 ;  /* 0x000000040a887c36 */ /* 0x000fe20008000000 */
[----:B------:R-:W-:Y:S01]  /*21900*/  ULDC UR4, c[0x0][0x248] ;  /* 0x0000920000047ab9 */ /* 0x000fe20000000800 */
[----:B------:R0:W-:Y:S01]  /*21910*/  STL.64 [R1+0x860], R8 ;  /* 0x0008600801007387 */ /* 0x0001e20000100a00 */
[-C--:B------:R-:W-:Y:S01]  /*21920*/  LEA.HI.X.SX32 R15, R87, R3.reuse, 0x1, P3 ;  /* 0x00000003570f7211 */ /* 0x080fe200018f0eff */
[----:B------:R-:W-:Y:S01]  /*21930*/  VIADD R89, R136, UR4 ;  /* 0x0000000488597c36 */ /* 0x000fe20008000000 */
[-C--:B------:R-:W-:Y:S01]  /*21940*/  LEA R20, P2, R11, R2.reuse, 0x1 ;  /* 0x000000020b147211 */ /* 0x080fe200078408ff */
[----:B------:R-:W-:Y:S02]  /*21950*/  ULDC UR4, c[0x0][0x248] ;  /* 0x0000920000047ab9 */ /* 0x000fe40000000800 */
[----:B------:R-:W-:Y:S01]  /*21960*/  VIADD R135, R89, UR4 ;  /* 0x0000000459877c36 */ /* 0x000fe20008000000 */
[----:B------:R-:W-:Y:S01]  /*21970*/  LEA.HI.X.SX32 R21, R11, R3, 0x1, P2 ;  /* 0x000000030b157211 */ /* 0x000fe200010f0eff */
[----:B------:R-:W-:Y:S01]  /*21980*/  ULDC UR4, c[0x0][0x248] ;  /* 0x0000920000047ab9 */ /* 0x000fe20000000800 */
[----:B0-----:R-:W-:-:S04]  /*21990*/  LEA R8, P3, R10, R2, 0x1 ;  /* 0x000000020a087211 */ /* 0x001fc800078608ff */
[-C--:B------:R-:W-:Y:S02]  /*219a0*/  LEA.HI.X.SX32 R9, R10, R3.reuse, 0x1, P3 ;  /* 0x000000030a097211 */ /* 0x080fe400018f0eff */
[C---:B------:R-:W-:Y:S01]  /*219b0*/  LEA R10, P2, R136.reuse, R2, 0x1 ;  /* 0x00000002880a7211 */ /* 0x040fe200078408ff */
[----:B------:R-:W-:Y:S01]  /*219c0*/  VIADD R90, R135, UR4 ;  /* 0x00000004875a7c36 */ /* 0x000fe20008000000 */
[----:B------:R-:W-:Y:S01]  /*219d0*/  ULDC UR4, c[0x0][0x248] ;  /* 0x0000920000047ab9 */ /* 0x000fe20000000800 */
[----:B------:R0:W-:Y:S01]  /*219e0*/  STL.64 [R1+0x848], R8 ;  /* 0x0008480801007387 */ /* 0x0001e20000100a00 */
[----:B------:R-:W-:-:S03]  /*219f0*/  LEA.HI.X.SX32 R11, R136, R3, 0x1, P2 ;  /* 0x00000003880b7211 */ /* 0x000fc600010f0eff */
[----:B------:R1:W-:Y:S01]  /*21a00*/  STL.64 [R1+0x850], R20 ;  /* 0x0008501401007387 */ /* 0x0003e20000100a00 */
[----:B------:R-:W-:Y:S01]  /*21a10*/  VIADD R113, R90, UR4 ;  /* 0x000000045a717c36 */ /* 0x000fe20008000000 */
[----:B------:R-:W-:Y:S02]  /*21a20*/  ULDC UR4, c[0x0][0x248] ;  /* 0x0000920000047ab9 */ /* 0x000fe40000000800 */
[----:B------:R2:W-:Y:S01]  /*21a30*/  STL.64 [R1+0x840], R10 ;  /* 0x0008400a01007387 */ /* 0x0005e20000100a00 */
[-C--:B0-----:R-:W-:Y:S02]  /*21a40*/  LEA R8, P3, R89, R2.reuse, 0x1 ;  /* 0x0000000259087211 */ /* 0x081fe400078608ff */
[----:B-1----:R-:W-:Y:S02]  /*21a50*/  LEA R20, P2, R135, R2, 0x1 ;  /* 0x0000000287147211 */ /* 0x002fe400078408ff */
[-C--:B------:R-:W-:Y:S02]  /*21a60*/  LEA.HI.X.SX32 R9, R89, R3.reuse, 0x1, P3 ;  /* 0x0000000359097211 */ /* 0x080fe400018f0eff */
[----:B------:R-:W-:-:S02]  /*21a70*/  LEA.HI.X.SX32 R21, R135, R3, 0x1, P2 ;  /* 0x0000000387157211 */ /* 0x000fc400010f0eff */
[C---:B--2---:R-:W-:Y:S01]  /*21a80*/  LEA R10, P3, R90.reuse, R2, 0x1 ;  /* 0x000000025a0a7211 */ /* 0x044fe200078608ff */
[----:B------:R-:W-:Y:S01]  /*21a90*/  VIADD R93, R113, UR4 ;  /* 0x00000004715d7c36 */ /* 0x000fe20008000000 */
[----:B------:R-:W-:Y:S01]  /*21aa0*/  ULDC UR4, c[0x0][0x248] ;  /* 0x0000920000047ab9 */ /* 0x000fe20000000800 */
[----:B------:R0:W-:Y:S01]  /*21ab0*/  STL.64 [R1+0x830], R20 ;  /* 0x0008301401007387 */ /* 0x0001e20000100a00 */
[----:B------:R-:W-:Y:S01]  /*21ac0*/  LEA.HI.X.SX32 R11, R90, R3, 0x1, P3 ;  /* 0x000000035a0b7211 */ /* 0x000fe200018f0eff */
[----:B------:R-:W-:Y:S01]  /*21ad0*/  VIADD R112, R93, UR4 ;  /* 0x000000045d707c36 */ /* 0x000fe20008000000 */
[----:B------:R-:W-:-:S03]  /*21ae0*/  ULDC UR4, c[0x0][0x248] ;  /* 0x0000920000047ab9 */ /* 0x000fc60000000800 */
[----:B------:R1:W-:Y:S01]  /*21af0*/  STL.64 [R1+0x828], R10 ;  /* 0x0008280a01007387 */ /* 0x0003e20000100a00 */
[----:B------:R-:W-:Y:S01]  /*21b00*/  VIADD R252, R112, UR4 ;  /* 0x0000000470fc7c36 */ /* 0x000fe20008000000 */
[----:B------:R-:W-:Y:S01]  /*21b10*/  ULDC UR4, c[0x0][0x248] ;  /* 0x0000920000047ab9 */ /* 0x000fe20000000800 */
[----:B0-----:R-:W-:-:S04]  /*21b20*/  LEA R20, P2, R113, R2, 0x1 ;  /* 0x0000000271147211 */ /* 0x001fc800078408ff */
[----:B------:R-:W-:Y:S02]  /*21b30*/  LEA.HI.X.SX32 R21, R113, R3, 0x1, P2 ;  /* 0x0000000371157211 */ /* 0x000fe400010f0eff */
[----:B-1----:R-:W-:-:S03]  /*21b40*/  LEA R10, P3, R93, R2, 0x1 ;  /* 0x000000025d0a7211 */ /* 0x002fc600078608ff */
[----:B------:R0:W-:Y:S01]  /*21b50*/  STL.64 [R1+0x820], R20 ;  /* 0x0008201401007387 */ /* 0x0001e20000100a00 */
[----:B------:R-:W-:Y:S01]  /*21b60*/  LEA.HI.X.SX32 R11, R93, R3, 0x1, P3 ;  /* 0x000000035d0b7211 */ /* 0x000fe200018f0eff */
[----:B------:R-:W-:Y:S01]  /*21b70*/  VIADD R115, R252, UR4 ;  /* 0x00000004fc737c36 */ /* 0x000fe20008000000 */
[----:B------:R-:W-:Y:S01]  /*21b80*/  ISETP.LT.AND P4, PT, R76, UR5, !P0 ;  /* 0x000000054c007c0c */ /* 0x000fe2000c781270 */
[----:B------:R-:W-:Y:S01]  /*21b90*/  VIADD R76, R7, 0x76 ;  /* 0x00000076074c7836 */ /* 0x000fe20000000000 */
[----:B------:R-:W-:Y:S01]  /*21ba0*/  ULDC UR4, c[0x0][0x248] ;  /* 0x0000920000047ab9 */ /* 0x000fe20000000800 */
[-C--:B------:R-:W-:Y:S01]  /*21bb0*/  LEA R24, P2, R112, R2.reuse, 0x1 ;  /* 0x0000000270187211 */ /* 0x080fe200078408ff */
[----:B------:R-:W-:Y:S01]  /*21bc0*/  ULDC UR5, c[0x0][0x22c] ;  /* 0x00008b0000057ab9 */ /* 0x000fe20000000800 */
[----:B0-----:R-:W-:Y:S01]  /*21bd0*/  LEA R20, P3, R252, R2, 0x1 ;  /* 0x00000002fc147211 */ /* 0x001fe200078608ff */
[----:B------:R-:W-:Y:S01]  /*21be0*/  VIADD R100, R115, UR4 ;  /* 0x0000000473647c36 */ /* 0x000fe20008000000 */
[----:B------:R-:W-:-:S02]  /*21bf0*/  ISETP.LT.AND P5, PT, R76, UR5, !P0 ;  /* 0x000000054c007c0c */ /* 0x000fc4000c7a1270 */
[-C--:B------:R-:W-:Y:S01]  /*21c00*/  LEA.HI.X.SX32 R21, R252, R3.reuse, 0x1, P3 ;  /* 0x00000003fc157211 */ /* 0x080fe200018f0eff */
[C---:B------:R-:W-:Y:S01]  /*21c10*/  VIADD R76, R7.reuse, 0x77 ;  /* 0x00000077074c7836 */ /* 0x040fe20000000000 */
[----:B------:R-:W-:Y:S01]  /*21c20*/  ULDC UR4, c[0x0][0x248] ;  /* 0x0000920000047ab9 */ /* 0x000fe20000000800 */
[-C--:B------:R-:W-:Y:S01]  /*21c30*/  LEA.HI.X.SX32 R25, R112, R3.reuse, 0x1, P2 ;  /* 0x0000000370197211 */ /* 0x080fe200010f0eff */
[----:B------:R-:W-:Y:S01]  /*21c40*/  ULDC UR5, c[0x0][0x22c] ;  /* 0x00008b0000057ab9 */ /* 0x000fe20000000800 */
[----:B------:R0:W-:Y:S01]  /*21c50*/  STL.64 [R1+0x808], R20 ;  /* 0x0008081401007387 */ /* 0x0001e20000100a00 */
[----:B------:R-:W-:Y:S01]  /*21c60*/  VIADD R114, R100, UR4 ;  /* 0x0000000464727c36 */ /* 0x000fe20008000000 */
[----:B------:R-:W-:Y:S01]  /*21c70*/  ULDC UR4, c[0x0][0x248] ;  /* 0x0000920000047ab9 */ /* 0x000fe20000000800 */
[----:B------:R-:W-:Y:S01]  /*21c80*/  ISETP.LT.AND P6, PT, R76, UR5, !P0 ;  /* 0x000000054c007c0c */ /* 0x000fe2000c7c1270 */
[----:B------:R-:W-:Y:S01]  /*21c90*/  VIADD R76, R7, 0x78 ;  /* 0x00000078074c7836 */ /* 0x000fe20000000000 */
[-C--:B------:R-:W-:Y:S01]  /*21ca0*/  LEA R112, P3, R100, R2.reuse, 0x1 ;  /* 0x0000000264707211 */ /* 0x080fe200078608ff */
[----:B------:R-:W-:Y:S01]  /*21cb0*/  VIADD R102, R114, UR4 ;  /* 0x0000000472667c36 */ /* 0x000fe20008000000 */
[----:B------:R-:W-:Y:S01]  /*21cc0*/  ULDC UR5, c[0x0][0x22c] ;  /* 0x00008b0000057ab9 */ /* 0x000fe20000000800 */
[C---:B0-----:R-:W-:Y:S01]  /*21cd0*/  LEA R20, P2, R115.reuse, R2, 0x1 ;  /* 0x0000000273147211 */ /* 0x041fe200078408ff */
[----:B------:R0:W-:Y:S01]  /*21ce0*/  STL.64 [R1+0x810], R24 ;  /* 0x0008101801007387 */ /* 0x0001e20000100a00 */
[-C--:B------:R-:W-:Y:S01]  /*21cf0*/  LEA.HI.X.SX32 R113, R100, R3.reuse, 0x1, P3 ;  /* 0x0000000364717211 */ /* 0x080fe200018f0eff */
[----:B------:R-:W-:Y:S01]  /*21d00*/  ULDC UR4, c[0x0][0x248] ;  /* 0x0000920000047ab9 */ /* 0x000fe20000000800 */
[----:B------:R-:W-:-:S02]  /*21d10*/  LEA.HI.X.SX32 R21, R115, R3, 0x1, P2 ;  /* 0x0000000373157211 */ /* 0x000fc400010f0eff */
[----:B------:R-:W-:Y:S01]  /*21d20*/  ISETP.LT.AND P1, PT, R76, UR5, !P0 ;  /* 0x000000054c007c0c */ /* 0x000fe2000c721270 */
[----:B------:R-:W-:Y:S02]  /*21d30*/  ULDC UR5, c[0x0][0x248] ;  /* 0x0000920000057ab9 */ /* 0x000fe40000000800 */
[----:B------:R1:W-:Y:S01]  /*21d40*/  STL.64 [R1+0x800], R20 ;  /* 0x0008001401007387 */ /* 0x0003e20000100a00 */
[----:B------:R-:W-:Y:S01]  /*21d50*/  PRMT R76, R117, 0x7632, R76 ;  /* 0x00007632754c7816 */ /* 0x000fe2000000004c */
[----:B------:R-:W-:Y:S01]  /*21d60*/  VIADD R117, R102, UR5 ;  /* 0x0000000566757c36 */ /* 0x000fe20008000000 */
[----:B------:R-:W-:Y:S01]  /*21d70*/  ULDC UR5, c[0x0][0x248] ;  /* 0x0000920000057ab9 */ /* 0x000fe20000000800 */
[-C--:B0-----:R-:W-:Y:S02]  /*21d80*/  LEA R24, P2, R114, R2.reuse, 0x1 ;  /* 0x0000000272187211 */ /* 0x081fe400078408ff */
[----:B-1----:R-:W-:Y:S01]  /*21d90*/  LEA R20, P3, R102, R2, 0x1 ;  /* 0x0000000266147211 */ /* 0x002fe200078608ff */
[----:B------:R-:W-:Y:S01]  /*21da0*/  VIADD R107, R117, UR4 ;  /* 0x00000004756b7c36 */ /* 0x000fe20008000000 */
[----:B------:R-:W-:-:S02]  /*21db0*/  ULDC UR4, c[0x0][0x248] ;  /* 0x0000920000047ab9 */ /* 0x000fc40000000800 */
[-C--:B------:R-:W-:Y:S02]  /*21dc0*/  LEA.HI.X.SX32 R21, R102, R3.reuse, 0x1, P3 ;  /* 0x0000000366157211 */ /* 0x080fe400018f0eff */
[----:B------:R-:W-:Y:S01]  /*21dd0*/  LEA.HI.X.SX32 R25, R114, R3, 0x1, P2 ;  /* 0x0000000372197211 */ /* 0x000fe200010f0eff */
[C---:B------:R-:W-:Y:S02]  /*21de0*/  VIADD R116, R107.reuse, UR4 ;  /* 0x000000046b747c36 */ /* 0x040fe40008000000 */
[----:B------:R0:W-:Y:S01]  /*21df0*/  STL.64 [R1+0x7e8], R20 ;  /* 0x0007e81401007387 */ /* 0x0001e20000100a00 */
[-C--:B------:R-:W-:Y:S01]  /*21e00*/  LEA R114, P3, R107, R2.reuse, 0x1 ;  /* 0x000000026b727211 */ /* 0x080fe200078608ff */
[----:B------:R-:W-:Y:S01]  /*21e10*/  VIADD R248, R116, UR5 ;  /* 0x0000000574f87c36 */ /* 0x000fe20008000000 */
[----:B------:R-:W-:Y:S01]  /*21e20*/  ULDC UR4, c[0x0][0x248] ;  /* 0x0000920000047ab9 */ /* 0x000fe20000000800 */
[----:B------:R1:W-:Y:S01]  /*21e30*/  STL.64 [R1+0x7f0], R24 ;  /* 0x0007f01801007387 */ /* 0x0003e20000100a00 */
[----:B0-----:R-:W-:Y:S01]  /*21e40*/  LEA R20, P2, R117, R2, 0x1 ;  /* 0x0000000275147211 */ /* 0x001fe200078408ff */
[----:B------:R-:W-:-:S03]  /*21e50*/  ULDC UR5, c[0x0][0x248] ;  /* 0x0000920000057ab9 */ /* 0x000fc60000000800 */
[-C--:B------:R-:W-:Y:S02]  /*21e60*/  LEA.HI.X.SX32 R21, R117, R3.reuse, 0x1, P2 ;  /* 0x0000000375157211 */ /* 0x080fe400010f0eff */
[----:B------:R-:W-:-:S03]  /*21e70*/  LEA.HI.X.SX32 R115, R107, R3, 0x1, P3 ;  /* 0x000000036b737211 */ /* 0x000fc600018f0eff */
[----:B------:R0:W-:Y:S01]  /*21e80*/  STL.64 [R1+0x7e0], R20 ;  /* 0x0007e01401007387 */ /* 0x0001e20000100a00 */
[----:B------:R-:W-:Y:S01]  /*21e90*/  VIADD R119, R248, UR6 ;  /* 0x00000006f8777c36 */ /* 0x000fe20008000000 */
[-C--:B-1----:R-:W-:Y:S01]  /*21ea0*/  LEA R24, P2, R116, R2.reuse, 0x1 ;  /* 0x0000000274187211 */ /* 0x082fe200078408ff */
[----:B------:R-:W-:Y:S02]  /*21eb0*/  ULDC UR6, c[0x0][0x248] ;  /* 0x0000920000067ab9 */ /* 0x000fe40000000800 */
[----:B------:R-:W-:Y:S01]  /*21ec0*/  VIADD R75, R119, UR4 ;  /* 0x00000004774b7c36 */ /* 0x000fe20008000000 */
[----:B0-----:R-:W-:Y:S01]  /*21ed0*/  LEA R20, P3, R248, R2, 0x1 ;  /* 0x00000002f8147211 */ /* 0x001fe200078608ff */
[----:B------:R-:W-:-:S03]  /*21ee0*/  ULDC UR4, c[0x0][0x248] ;  /* 0x0000920000047ab9 */ /* 0x000fc60000000800 */
        /* <DEDUP_REMOVED lines=17> */
[-C--:B0-----:R-:W-:Y:S01]  /*22000*/  LEA R20, P3, R86, R2.reuse, 0x1 ;  /* 0x0000000256147211 */ /* 0x081fe200078608ff */
[----:B------:R-:W-:Y:S01]  /*22010*/  @P4 STG.E.U16 desc[UR10][R72.64], R76 ;  /* 0x0000004c48004986 */ /* 0x000fe2000c10150a */
[-C--:B------:R-:W-:Y:S01]  /*22020*/  LEA.HI.X.SX32 R25, R118, R3.reuse, 0x1, P2 ;  /* 0x0000000376197211 */ /* 0x080fe200010f0eff */
[----:B------:R-:W-:Y:S01]  /*22030*/  ULDC UR9, c[0x0][0x248] ;  /* 0x0000920000097ab9 */ /* 0x000fe20000000800 */
[----:B------:R-:W-:Y:S01]  /*22040*/  LEA.HI.X.SX32 R21, R86, R3, 0x1, P3 ;  /* 0x0000000356157211 */ /* 0x000fe200018f0eff */
[C---:B------:R-:W-:Y:S01]  /*22050*/  VIADD R120, R110.reuse, UR14 ;  /* 0x0000000e6e787c36 */ /* 0x040fe20008000000 */
[----:B------:R-:W-:Y:S01]  /*22060*/  LEA R118, P3, R110, R2, 0x1 ;  /* 0x000000026e767211 */ /* 0x000fe200078608ff */
[----:B------:R-:W-:-:S02]  /*22070*/  ULDC UR14, c[0x0][0x248] ;  /* 0x00009200000e7ab9 */ /* 0x000fc40000000800 */
[----:B------:R0:W-:Y:S01]  /*22080*/  STL.64 [R1+0x7a8], R20 ;  /* 0x0007a81401007387 */ /* 0x0001e20000100a00 */
[----:B------:R-:W-:Y:S01]  /*22090*/  VIADD R84, R120, UR6 ;  /* 0x0000000678547c36 */ /* 0x000fe20008000000 */
[----:B------:R-:W-:Y:S01]  /*220a0*/  LEA.HI.X.SX32 R119, R110, R3, 0x1, P3 ;  /* 0x000000036e777211 */ /* 0x000fe200018f0eff */
[----:B------:R-:W-:Y:S01]  /*220b0*/  ULDC UR6, c[0x0][0x248] ;  /* 0x0000920000067ab9 */ /* 0x000fe20000000800 */
[----:B------:R1:W-:Y:S01]  /*220c0*/  STL.64 [R1+0x7b0], R24 ;  /* 0x0007b01801007387 */ /* 0x0003e20000100a00 */
[----:B0-----:R-:W-:-:S04]  /*220d0*/  LEA R20, P2, R121, R2, 0x1 ;  /* 0x0000000279147211 */ /* 0x001fc800078408ff */
[-C--:B------:R-:W-:Y:S01]  /*220e0*/  LEA.HI.X.SX32 R21, R121, R3.reuse, 0x1, P2 ;  /* 0x0000000379157211 */ /* 0x080fe200010f0eff */
[----:B------:R-:W-:Y:S01]  /*220f0*/  VIADD R123, R84, UR15 ;  /* 0x0000000f547b7c36 */ /* 0x000fe20008000000 */
[CC--:B-1----:R-:W-:Y:S01]  /*22100*/  LEA R24, P2, R120.reuse, R2.reuse, 0x1 ;  /* 0x0000000278187211 */ /* 0x0c2fe200078408ff */
[----:B------:R-:W-:Y:S02]  /*22110*/  ULDC UR15, c[0x0][0x248] ;  /* 0x00009200000f7ab9 */ /* 0x000fe40000000800 */
[----:B------:R0:W-:Y:S01]  /*22120*/  STL.64 [R1+0x7a0], R20 ;  /* 0x0007a01401007387 */ /* 0x0001e20000100a00 */
[----:B------:R-:W-:Y:S01]  /*22130*/  VIADD R105, R123, UR20 ;  /* 0x000000147b697c36 */ /* 0x000fe20008000000 */
[----:B------:R-:W-:Y:S01]  /*22140*/  LEA.HI.X.SX32 R25, R120, R3, 0x1, P2 ;  /* 0x0000000378197211 */ /* 0x000fe200010f0eff */
[----:B------:R-:W-:Y:S01]  /*22150*/  ULDC UR20, c[0x0][0x248] ;  /* 0x0000920000147ab9 */ /* 0x000fe20000000800 */
[----:B0-----:R-:W-:-:S04]  /*22160*/  LEA R20, P3, R84, R2, 0x1 ;  /* 0x0000000254147211 */ /* 0x001fc800078608ff */
[-C--:B------:R-:W-:Y:S01]  /*22170*/  LEA.HI.X.SX32 R21, R84, R3.reuse, 0x1, P3 ;  /* 0x0000000354157211 */ /* 0x080fe200018f0eff */
[C---:B------:R-:W-:Y:S01]  /*22180*/  VIADD R122, R105.reuse, UR21 ;  /* 0x00000015697a7c36 */ /* 0x040fe20008000000 */
[CC--:B------:R-:W-:Y:S01]  /*22190*/  LEA R120, P3, R105.reuse, R2.reuse, 0x1 ;  /* 0x0000000269787211 */ /* 0x0c0fe200078608ff */
[----:B------:R-:W-:Y:S02]  /*221a0*/  ULDC UR21, c[0x0][0x248] ;  /* 0x0000920000157ab9 */ /* 0x000fe40000000800 */
        /* <DEDUP_REMOVED lines=17> */
[-C--:B------:R-:W-:Y:S01]  /*222c0*/  LEA R122, P3, R88, R2.reuse, 0x1 ;  /* 0x00000002587a7211 */ /* 0x080fe200078608ff */
        /* <DEDUP_REMOVED lines=85> */
[-C--:B-1----:R-:W-:Y:S01]  /*22820*/  LEA R24, P2, R132, R2.reuse, 0x1 ;  /* 0x0000000284187211 */ /* 0x082fe200078408ff */
        /* <DEDUP_REMOVED lines=55> */
[C---:B------:R-:W-:Y:S01]  /*22ba0*/  VIADD R55, R60.reuse, UR22 ;  /* 0x000000163c377c36 */ /* 0x040fe20008000000 */
        /* <DEDUP_REMOVED lines=347> */
[----:B------:R-:W-:Y:S02]  /*24160*/  ULDC UR45, c[0x0][0x248] ;  /* 0x00009200002d7ab9 */ /* 0x000fe40000000800 */
[----:B------:R-:W-:Y:S01]  /*24170*/  VIADD R6, R5, UR4 ;  /* 0x0000000405067c36 */ /* 0x000fe20008000000 */
[----:B------:R-:W-:Y:S01]  /*24180*/  ULDC UR4, c[0x0][0x248] ;  /* 0x0000920000047ab9 */ /* 0x000fe20000000800 */
[----:B0-----:R-:W-:-:S04]  /*24190*/  LEA R20, P3, R0, R2, 0x1 ;  /* 0x0000000200147211 */ /* 0x001fc800078608ff */
[-C--:B------:R-:W-:Y:S01]  /*241a0*/  LEA.HI.X.SX32 R21, R0, R3.reuse, 0x1, P3 ;  /* 0x0000000300157211 */ /* 0x080fe200018f0eff */
[----:B------:R-:W-:Y:S01]  /*241b0*/  VIADD R56, R6, UR28 ;  /* 0x0000001c06387c36 */ /* 0x000fe20008000000 */
        /* <DEDUP_REMOVED lines=8> */
[-C--:B------:R-:W-:Y:S02]  /*24240*/  LEA.HI.X.SX32 R21, R4, R3.reuse, 0x1, P2 ;  /* 0x0000000304157211 */ /* 0x080fe400010f0eff */
[CC--:B-1----:R-:W-:Y:S01]  /*24250*/  LEA R24, P2, R6.reuse, R2.reuse, 0x1 ;  /* 0x0000000206187211 */ /* 0x0c2fe200078408ff */
[C---:B------:R-:W-:Y:S01]  /*24260*/  VIADD R58, R57.reuse, UR19 ;  /* 0x00000013393a7c36 */ /* 0x040fe20008000000 */
[----:B------:R-:W-:Y:S01]  /*24270*/  ULDC UR19, c[0x0][0x248] ;  /* 0x0000920000137ab9 */ /* 0x000fe20000000800 */
[----:B------:R0:W-:Y:S01]  /*24280*/  STL.64 [R1+0x420], R20 ;  /* 0x0004201401007387 */ /* 0x0001e20000100a00 */
[----:B------:R-:W-:Y:S02]  /*24290*/  LEA.HI.X.SX32 R25, R6, R3, 0x1, P2 ;  /* 0x0000000306197211 */ /* 0x000fe400010f0eff */
[----:B------:R-:W-:Y:S01]  /*242a0*/  LEA R4, P2, R57, R2, 0x1 ;  /* 0x0000000239047211 */ /* 0x000fe200078408ff */
[----:B------:R-:W-:Y:S01]  /*242b0*/  VIADD R59, R58, UR43 ;  /* 0x0000002b3a3b7c36 */ /* 0x000fe20008000000 */
[----:B------:R-:W-:-:S02]  /*242c0*/  ULDC UR43, c[0x0][0x248] ;  /* 0x00009200002b7ab9 */ /* 0x000fc40000000800 */
[-C--:B------:R-:W-:Y:S02]  /*242d0*/  LEA.HI.X.SX32 R5, R57, R3.reuse, 0x1, P2 ;  /* 0x0000000339057211 */ /* 0x080fe400010f0eff */
[CC--:B0-----:R-:W-:Y:S01]  /*242e0*/  LEA R20, P3, R56.reuse, R2.reuse, 0x1 ;  /* 0x0000000238147211 */ /* 0x0c1fe200078608ff */
[----:B------:R-:W-:Y:S01]  /*242f0*/  VIADD R64, R59, UR27 ;  /* 0x0000001b3b407c36 */ /* 0x000fe20008000000 */
[----:B------:R-:W-:Y:S01]  /*24300*/  STL.64 [R1+0x410], R24 ;  /* 0x0004101801007387 */ /* 0x000fe20000100a00 */
[----:B------:R-:W-:Y:S01]  /*24310*/  ULDC UR27, c[0x0][0x248] ;  /* 0x00009200001b7ab9 */ /* 0x000fe20000000800 */
[----:B------:R-:W-:Y:S02]  /*24320*/  LEA.HI.X.SX32 R21, R56, R3, 0x1, P3 ;  /* 0x0000000338157211 */ /* 0x000fe400018f0eff */
[----:B------:R-:W-:-:S03]  /*24330*/  LEA R176, P3, R58, R2, 0x1 ;  /* 0x000000023ab07211 */ /* 0x000fc600078608ff */
[----:B------:R0:W-:Y:S01]  /*24340*/  STL.64 [R1+0x408], R20 ;  /* 0x0004081401007387 */ /* 0x0001e20000100a00 */
[----:B------:R-:W-:-:S03]  /*24350*/  LEA.HI.X.SX32 R177, R58, R3, 0x1, P3 ;  /* 0x000000033ab17211 */ /* 0x000fc600018f0eff */
[----:B------:R1:W-:Y:S01]  /*24360*/  STL.64 [R1+0x400], R4 ;  /* 0x0004000401007387 */ /* 0x0003e20000100a00 */
[C---:B------:R-:W-:Y:S01]  /*24370*/  VIADD R65, R64.reuse, UR13 ;  /* 0x0000000d40417c36 */ /* 0x040fe20008000000 */
[----:B------:R-:W-:Y:S01]  /*24380*/  ULDC UR13, c[0x0][0x248] ;  /* 0x00009200000d7ab9 */ /* 0x000fe20000000800 */
[CC--:B0-----:R-:W-:Y:S02]  /*24390*/  LEA R20, P3, R64.reuse, R2.reuse, 0x1 ;  /* 0x0000000240147211 */ /* 0x0c1fe400078608ff */
[C---:B-1----:R-:W-:Y:S02]  /*243a0*/  LEA R4, P2, R59.reuse, R2, 0x1 ;  /* 0x000000023b047211 */ /* 0x042fe400078408ff */
[-C--:B------:R-:W-:Y:S02]  /*243b0*/  LEA.HI.X.SX32 R21, R64, R3.reuse, 0x1, P3 ;  /* 0x0000000340157211 */ /* 0x080fe400018f0eff */
[----:B------:R-:W-:Y:S01]  /*243c0*/  LEA.HI.X.SX32 R5, R59, R3, 0x1, P2 ;  /* 0x000000033b057211 */ /* 0x000fe200010f0eff */
[----:B------:R-:W-:Y:S01]  /*243d0*/  VIADD R67, R65, UR42 ;  /* 0x0000002a41437c36 */ /* 0x000fe20008000000 */
[----:B------:R-:W-:-:S03]  /*243e0*/  ULDC UR42, c[0x0][0x248] ;  /* 0x00009200002a7ab9 */ /* 0x000fc60000000800 */
[----:B------:R-:W-:Y:S01]  /*243f0*/  STL.64 [R1+0x3f0], R4 ;  /* 0x0003f00401007387 */ /* 0x000fe20000100a00 */
[C---:B------:R-:W-:Y:S01]  /*24400*/  VIADD R66, R67.reuse, UR18 ;  /* 0x0000001243427c36 */ /* 0x040fe20008000000 */
[CC--:B------:R-:W-:Y:S01]  /*24410*/  LEA R178, P3, R67.reuse, R2.reuse, 0x1 ;  /* 0x0000000243b27211 */ /* 0x0c0fe200078608ff */
[----:B------:R-:W-:Y:S01]  /*24420*/  ULDC UR18, c[0x0][0x248] ;  /* 0x0000920000127ab9 */ /* 0x000fe20000000800 */
[----:B------:R0:W-:Y:S01]  /*24430*/  STL.64 [R1+0x3e8], R20 ;  /* 0x0003e81401007387 */ /* 0x0001e20000100a00 */
[----:B------:R-:W-:Y:S01]  /*24440*/  VIADD R68, R66, UR41 ;  /* 0x0000002942447c36 */ /* 0x000fe20008000000 */
[----:B------:R-:W-:Y:S01]  /*24450*/  LEA.HI.X.SX32 R179, R67, R3, 0x1, P3 ;  /* 0x0000000343b37211 */ /* 0x000fe200018f0eff */
        /* <DEDUP_REMOVED lines=59> */
[----:B------:R-:W-:Y:S01]  /*24810*/  LEA.HI.X.SX32 R21, R92, R3, 0x1, P2 ;  /* 0x000000035c157211 */ /* 0x000fe200010f0eff */
[----:B------:R-:W-:-:S04]  /*24820*/  VIADD R86, R93, UR58 ;  /* 0x0000003a5d567c36 */ /* 0x000fc80008000000 */
[----:B------:R0:W-:Y:S01]  /*24830*/  STL.64 [R1+0x378], R20 ;  /* 0x0003781401007387 */ /* 0x0001e20000100a00 */
[-C--:B-1----:R-:W-:Y:S01]  /*24840*/  LEA R24, P2, R90, R2.reuse, 0x1 ;  /* 0x000000025a187211 */ /* 0x082fe200078408ff */
[----:B------:R-:W-:Y:S01]  /*24850*/  VIADD R87, R86, UR36 ;  /* 0x0000002456577c36 */ /* 0x000fe20008000000 */
[----:B------:R-:W-:Y:S01]  /*24860*/  ULDC UR36, c[0x0][0x248] ;  /* 0x0000920000247ab9 */ /* 0x000fe20000000800 */
[----:B0-----:R-:W-:-:S04]  /*24870*/  LEA R20, P3, R93, R2, 0x1 ;  /* 0x000000025d147211 */ /* 0x001fc800078608ff */
[-C--:B------:R-:W-:Y:S02]  /*24880*/  LEA.HI.X.SX32 R21, R93, R3.reuse, 0x1, P3 ;  /* 0x000000035d157211 */ /* 0x080fe400018f0eff */
[-C--:B------:R-:W-:Y:S01]  /*24890*/  LEA.HI.X.SX32 R25, R90, R3.reuse, 0x1, P2 ;  /* 0x000000035a197211 */ /* 0x080fe200010f0eff */
[C---:B------:R-:W-:Y:S01]  /*248a0*/  VIADD R73, R87.reuse, UR57 ;  /* 0x0000003957497c36 */ /* 0x040fe20008000000 */
[-C--:B------:R-:W-:Y:S01]  /*248b0*/  LEA R186, P3, R87, R2.reuse, 0x1 ;  /* 0x0000000257ba7211 */ /* 0x080fe200078608ff */
[----:B------:R0:W-:Y:S01]  /*248c0*/  STL.64 [R1+0x360], R20 ;  /* 0x0003601401007387 */ /* 0x0001e20000100a00 */
[----:B------:R-:W-:Y:S01]  /*248d0*/  ULDC UR57, c[0x0][0x248] ;  /* 0x0000920000397ab9 */ /* 0x000fe20000000800 */
[----:B------:R-:W-:Y:S01]  /*248e0*/  VIADD R83, R73, UR16 ;  /* 0x0000001049537c36 */ /* 0x000fe20008000000 */
[----:B------:R-:W-:Y:S01]  /*248f0*/  LEA.HI.X.SX32 R187, R87, R3, 0x1, P3 ;  /* 0x0000000357bb7211 */ /* 0x000fe200018f0eff */
[----:B------:R1:W-:Y:S01]  /*24900*/  STL.64 [R1+0x368], R24 ;  /* 0x0003681801007387 */ /* 0x0003e20000100a00 */
[----:B------:R-:W-:Y:S01]  /*24910*/  ULDC UR16, c[0x0][0x248] ;  /* 0x0000920000107ab9 */ /* 0x000fe20000000800 */
[----:B0-----:R-:W-:-:S04]  /*24920*/  LEA R20, P2, R86, R2, 0x1 ;  /* 0x0000000256147211 */ /* 0x001fc800078408ff */
[-C--:B------:R-:W-:Y:S01]  /*24930*/  LEA.HI.X.SX32 R21, R86, R3.reuse, 0x1, P2 ;  /* 0x0000000356157211 */ /* 0x080fe200010f0eff */
[----:B------:R-:W-:Y:S01]  /*24940*/  VIADD R76, R83, UR35 ;  /* 0x00000023534c7c36 */ /* 0x000fe20008000000 */
[CC--:B-1----:R-:W-:Y:S01]  /*24950*/  LEA R24, P2, R73.reuse, R2.reuse, 0x1 ;  /* 0x0000000249187211 */ /* 0x0c2fe200078408ff */
[----:B------:R-:W-:Y:S02]  /*24960*/  ULDC UR35, c[0x0][0x248] ;  /* 0x0000920000237ab9 */ /* 0x000fe40000000800 */
[----:B------:R0:W-:Y:S01]  /*24970*/  STL.64 [R1+0x358], R20 ;  /* 0x0003581401007387 */ /* 0x0001e20000100a00 */
[----:B------:R-:W-:Y:S01]  /*24980*/  VIADD R82, R76, UR56 ;  /* 0x000000384c527c36 */ /* 0x000fe20008000000 */
[----:B------:R-:W-:Y:S02]  /*24990*/  LEA.HI.X.SX32 R25, R73, R3, 0x1, P2 ;  /* 0x0000000349197211 */ /* 0x000fe400010f0eff */
[----:B0-----:R-:W-:-:S04]  /*249a0*/  LEA R20, P3, R83, R2, 0x1 ;  /* 0x0000000253147211 */ /* 0x001fc800078608ff */
[-C--:B------:R-:W-:Y:S01]  /*249b0*/  LEA.HI.X.SX32 R21, R83, R3.reuse, 0x1, P3 ;  /* 0x0000000353157211 */ /* 0x080fe200018f0eff */
[C---:B------:R-:W-:Y:S01]  /*249c0*/  VIADD R80, R82.reuse, UR6 ;  /* 0x0000000652507c36 */ /* 0x040fe20008000000 */
[-C--:B------:R-:W-:Y:S01]  /*249d0*/  LEA R188, P3, R82, R2.reuse, 0x1 ;  /* 0x0000000252bc7211 */ /* 0x080fe200078608ff */
[----:B------:R-:W-:Y:S02]  /*249e0*/  ULDC UR6, c[0x0][0x248] ;  /* 0x0000920000067ab9 */ /* 0x000fe40000000800 */
[----:B------:R0:W-:Y:S01]  /*249f0*/  STL.64 [R1+0x340], R20 ;  /* 0x0003401401007387 */ /* 0x0001e20000100a00 */
[----:B------:R-:W-:Y:S01]  /*24a00*/  VIADD R81, R80, UR55 ;  /* 0x0000003750517c36 */ /* 0x000fe20008000000 */
[----:B------:R-:W-:Y:S02]  /*24a10*/  LEA.HI.X.SX32 R189, R82, R3, 0x1, P3 ;  /* 0x0000000352bd7211 */ /* 0x000fe400018f0eff */
        /* <DEDUP_REMOVED lines=11> */
[----:B------:R-:W-:Y:S01]  /*24ad0*/  LEA.HI.X.SX32 R21, R81, R3, 0x1, P3 ;  /* 0x0000000351157211 */ /* 0x000fe200018f0eff */
[----:B------:R-:W-:-:S04]  /*24ae0*/  VIADD R5, R57, UR54 ;  /* 0x0000003639057c36 */ /* 0x000fc80008000000 */
[----:B------:R0:W-:Y:S01]  /*24af0*/  STL.64 [R1+0x310], R20 ;  /* 0x0003101401007387 */ /* 0x0001e20000100a00 */
[----:B------:R-:W-:Y:S01]  /*24b00*/  VIADD R79, R5, UR9 ;  /* 0x00000009054f7c36 */ /* 0x000fe20008000000 */
[-C--:B------:R-:W-:Y:S01]  /*24b10*/  LEA R190, P3, R57, R2.reuse, 0x1 ;  /* 0x0000000239be7211 */ /* 0x080fe200078608ff */
[----:B------:R-:W-:Y:S01]  /*24b20*/  ULDC UR9, c[0x0][0x248] ;  /* 0x0000920000097ab9 */ /* 0x000fe20000000800 */
[----:B------:R1:W-:Y:S01]  /*24b30*/  STL.64 [R1+0x318], R24 ;  /* 0x0003181801007387 */ /* 0x0003e20000100a00 */
[----:B0-----:R-:W-:-:S04]  /*24b40*/  LEA R20, P2, R72, R2, 0x1 ;  /* 0x0000000248147211 */ /* 0x001fc800078408ff */
[-C--:B------:R-:W-:Y:S02]  /*24b50*/  LEA.HI.X.SX32 R21, R72, R3.reuse, 0x1, P2 ;  /* 0x0000000348157211 */ /* 0x080fe400010f0eff */
[----:B------:R-:W-:-:S03]  /*24b60*/  LEA.HI.X.SX32 R191, R57, R3, 0x1, P3 ;  /* 0x0000000339bf7211 */ /* 0x000fc600018f0eff */
[----:B------:R0:W-:Y:S01]  /*24b70*/  STL.64 [R1+0x308], R20 ;  /* 0x0003081401007387 */ /* 0x0001e20000100a00 */
[----:B------:R-:W-:Y:S01]  /*24b80*/  VIADD R75, R79, UR53 ;  /* 0x000000354f4b7c36 */ /* 0x000fe20008000000 */
[----:B-1----:R-:W-:-:S03]  /*24b90*/  LEA R24, P2, R5, R2, 0x1 ;  /* 0x0000000205187211 */ /* 0x002fc600078408ff */
[----:B------:R-:W-:Y:S01]  /*24ba0*/  VIADD R6, R75, UR33 ;  /* 0x000000214b067c36 */ /* 0x000fe20008000000 */
[----:B0-----:R-:W-:Y:S01]  /*24bb0*/  LEA R20, P3, R79, R2, 0x1 ;  /* 0x000000024f147211 */ /* 0x001fe200078608ff */
[----:B------:R-:W-:-:S03]  /*24bc0*/  ULDC UR33, c[0x0][0x248] ;  /* 0x0000920000217ab9 */ /* 0x000fc60000000800 */
        /* <DEDUP_REMOVED lines=16> */
[----:B------:R-:W-:Y:S02]  /*24cd0*/  LEA.HI.X.SX32 R25, R0, R3, 0x1, P2 ;  /* 0x0000000300197211 */ /* 0x000fe400010f0eff */
        /* <DEDUP_REMOVED lines=26> */
[----:B0-----:R-:W-:-:S04]  /*24e80*/  LEA R20, P2, R68, R2, 0x1 ;  /* 0x0000000244147211 */ /* 0x001fc800078408ff */
[-C--:B------:R-:W-:Y:S02]  /*24e90*/  LEA.HI.X.SX32 R21, R68, R3.reuse, 0x1, P2 ;  /* 0x0000000344157211 */ /* 0x080fe400010f0eff */
[----:B------:R-:W-:-:S03]  /*24ea0*/  LEA.HI.X.SX32 R197, R69, R3, 0x1, P3 ;  /* 0x0000000345c57211 */ /* 0x000fc600018f0eff */
[----:B------:R0:W-:Y:S01]  /*24eb0*/  STL.64 [R1+0x2a8], R20 ;  /* 0x0002a81401007387 */ /* 0x0001e20000100a00 */
[----:B------:R-:W-:Y:S01]  /*24ec0*/  VIADD R67, R77, UR14 ;  /* 0x0000000e4d437c36 */ /* 0x000fe20008000000 */
[-C--:B-1----:R-:W-:Y:S01]  /*24ed0*/  LEA R24, P2, R66, R2.reuse, 0x1 ;  /* 0x0000000242187211 */ /* 0x082fe200078408ff */
[----:B------:R-:W-:Y:S02]  /*24ee0*/  ULDC UR14, c[0x0][0x248] ;  /* 0x00009200000e7ab9 */ /* 0x000fe40000000800 */
[----:B------:R-:W-:Y:S01]  /*24ef0*/  VIADD R64, R67, UR48 ;  /* 0x0000003043407c36 */ /* 0x000fe20008000000 */
[----:B0-----:R-:W-:-:S04]  /*24f00*/  LEA R20, P3, R77, R2, 0x1 ;  /* 0x000000024d147211 */ /* 0x001fc800078608ff */
[-C--:B------:R-:W-:Y:S02]  /*24f10*/  LEA.HI.X.SX32 R21, R77, R3.reuse, 0x1, P3 ;  /* 0x000000034d157211 */ /* 0x080fe400018f0eff */
[-C--:B------:R-:W-:Y:S01]  /*24f20*/  LEA.HI.X.SX32 R25, R66, R3.reuse, 0x1, P2 ;  /* 0x0000000342197211 */ /* 0x080fe200010f0eff */
[C---:B------:R-:W-:Y:S01]  /*24f30*/  VIADD R65, R64.reuse, UR30 ;  /* 0x0000001e40417c36 */ /* 0x040fe20008000000 */
[CC--:B------:R-:W-:Y:S01]  /*24f40*/  LEA R198, P3, R64.reuse, R2.reuse, 0x1 ;  /* 0x0000000240c67211 */ /* 0x0c0fe200078608ff */
        /* <DEDUP_REMOVED lines=78> */
[C---:B------:R-:W-:Y:S01]  /*25430*/  VIADD R66, R69.reuse, UR5 ;  /* 0x0000000545427c36 */ /* 0x040fe20008000000 */
        /* <DEDUP_REMOVED lines=152> */
[----:B------:R-:W-:Y:S01]  /*25dc0*/  ULDC UR18, c[0x0][0x248] ;  /* 0x0000920000127ab9 */ /* 0x000fe20000000800 */
        /* <DEDUP_REMOVED lines=13> */
[----:B------:R-:W-:Y:S02]  /*25ea0*/  VIADD R56, R57, UR26 ;  /* 0x0000001a39387c36 */ /* 0x000fe40008000000 */
        /* <DEDUP_REMOVED lines=37> */
[----:B------:R-:W-:Y:S01]  /*26100*/  IMAD.MOV.U32 R52, RZ, RZ, R236 ;  /* 0x000000ffff347224 */ /* 0x000fe200078e00ec */
        /* <DEDUP_REMOVED lines=11> */
[C---:B------:R-:W-:Y:S01]  /*261c0*/  VIADD R56, R58.reuse, UR7 ;  /* 0x000000073a387c36 */ /* 0x040fe20008000000 */
[-C--:B------:R-:W-:Y:S01]  /*261d0*/  LEA R232, P3, R58, R2.reuse, 0x1 ;  /* 0x000000023ae87211 */ /* 0x080fe200078608ff */
[----:B------:R0:W-:Y:S01]  /*261e0*/  STL.64 [R1+0x70], R20 ;  /* 0x0000701401007387 */ /* 0x0001e20000100a00 */
[----:B------:R-:W-:Y:S01]  /*261f0*/  IMAD.MOV.U32 R53, RZ, RZ, R237 ;  /* 0x000000ffff357224 */ /* 0x000fe200078e00ed */
[----:B------:R-:W-:Y:S01]  /*26200*/  ULDC UR7, c[0x0][0x248] ;  /* 0x0000920000077ab9 */ /* 0x000fe20000000800 */
[----:B------:R-:W-:Y:S01]  /*26210*/  VIADD R5, R56, UR22 ;  /* 0x0000001638057c36 */ /* 0x000fe20008000000 */
[----:B------:R1:W-:Y:S01]  /*26220*/  STL.64 [R1+0x78], R24 ;  /* 0x0000781801007387 */ /* 0x0003e20000100a00 */
[----:B0-----:R-:W-:-:S04]  /*26230*/  LEA R20, P2, R65, R2, 0x1 ;  /* 0x0000000241147211 */ /* 0x001fc800078408ff */
[-C--:B------:R-:W-:Y:S02]  /*26240*/  LEA.HI.X.SX32 R21, R65, R3.reuse, 0x1, P2 ;  /* 0x0000000341157211 */ /* 0x080fe400010f0eff */
[----:B------:R-:W-:-:S03]  /*26250*/  LEA.HI.X.SX32 R233, R58, R3, 0x1, P3 ;  /* 0x000000033ae97211 */ /* 0x000fc600018f0eff */
[----:B------:R0:W-:Y:S01]  /*26260*/  STL.64 [R1+0x68], R20 ;  /* 0x0000681401007387 */ /* 0x0001e20000100a00 */
[----:B------:R-:W-:Y:S01]  /*26270*/  VIADD R57, R5, UR14 ;  /* 0x0000000e05397c36 */ /* 0x000fe20008000000 */
[-C--:B-1----:R-:W-:Y:S01]  /*26280*/  LEA R24, P2, R56, R2.reuse, 0x1 ;  /* 0x0000000238187211 */ /* 0x082fe200078408ff */
[----:B------:R-:W-:Y:S01]  /*26290*/  IMAD.MOV.U32 R60, RZ, RZ, R240 ;  /* 0x000000ffff3c7224 */ /* 0x000fe200078e00f0 */
[----:B------:R-:W-:Y:S01]  /*262a0*/  ULDC UR14, c[0x0][0x248] ;  /* 0x00009200000e7ab9 */ /* 0x000fe20000000800 */
        /* <DEDUP_REMOVED lines=14> */
[----:B-1----:R-:W-:-:S04]  /*26390*/  LEA R24, P2, R59, R2, 0x1 ;  /* 0x000000023b187211 */ /* 0x002fc800078408ff */
[----:B------:R-:W-:Y:S02]  /*263a0*/  LEA.HI.X.SX32 R25, R59, R3, 0x1, P2 ;  /* 0x000000033b197211 */ /* 0x000fe400010f0eff */
[----:B0-----:R-:W-:-:S04]  /*263b0*/  LEA R20, P3, R4, R2, 0x1 ;  /* 0x0000000204147211 */ /* 0x001fc800078608ff */
[----:B------:R-:W-:-:S05]  /*263c0*/  LEA.HI.X.SX32 R21, R4, R3, 0x1, P3 ;  /* 0x0000000304157211 */ /* 0x000fca00018f0eff */
[----:B------:R-:W-:Y:S04]  /*263d0*/  STL.64 [R1+0x30], R20 ;  /* 0x0000301401007387 */ /* 0x000fe80000100a00 */
[----:B------:R0:W-:Y:S04]  /*263e0*/  STL.64 [R1+0x38], R24 ;  /* 0x0000381801007387 */ /* 0x0001e80000100a00 */
[----:B------:R-:W2:Y:S04]  /*263f0*/  LDL.LU R29, [R1+0x3cc] ;  /* 0x0003cc00011d7983 */ /* 0x000ea80000300800 */
[----:B------:R-:W3:Y:S01]  /*26400*/  LDL.LU R55, [R1+0x330] ;  /* 0x0003300001377983 */ /* 0x000ee20000300800 */
[----:B------:R-:W-:Y:S01]  /*26410*/  VIADD R66, R4, UR4 ;  /* 0x0000000404427c36 */ /* 0x000fe20008000000 */
[----:B------:R-:W-:Y:S01]  /*26420*/  ULDC UR4, c[0x0][0x248] ;  /* 0x0000920000047ab9 */ /* 0x000fe20000000800 */
[----:B------:R-:W-:Y:S01]  /*26430*/  IMAD.MOV.U32 R61, RZ, RZ, R241 ;  /* 0x000000ffff3d7224 */ /* 0x000fe200078e00f1 */
[----:B------:R-:W4:Y:S01]  /*26440*/  LDL.LU.64 R62, [R1+0xb58] ;  /* 0x000b5800013e7983 */ /* 0x000f220000300a00 */
[----:B------:R-:W-:-:S04]  /*26450*/  VIADD R6, R66, UR19 ;  /* 0x0000001342067c36 */ /* 0x000fc80008000000 */
[C---:B------:R-:W-:Y:S01]  /*26460*/  VIADD R64, R6.reuse, UR13 ;  /* 0x0000000d06407c36 */ /* 0x040fe20008000000 */
[-C--:B------:R-:W-:Y:S01]  /*26470*/  LEA R236, P3, R6, R2.reuse, 0x1 ;  /* 0x0000000206ec7211 */ /* 0x080fe200078608ff */
[----:B0-----:R-:W-:Y:S01]  /*26480*/  IMAD.MOV.U32 R24, RZ, RZ, R238 ;  /* 0x000000ffff187224 */ /* 0x001fe200078e00ee */
[-C--:B------:R-:W-:Y:S01]  /*26490*/  LEA R244, P2, R66, R2.reuse, 0x1 ;  /* 0x0000000242f47211 */ /* 0x080fe200078408ff */
[----:B------:R-:W-:Y:S01]  /*264a0*/  VIADD R58, R64, UR5 ;  /* 0x00000005403a7c36 */ /* 0x000fe20008000000 */
[-C--:B------:R-:W-:Y:S01]  /*264b0*/  LEA.HI.X.SX32 R237, R6, R3.reuse, 0x1, P3 ;  /* 0x0000000306ed7211 */ /* 0x080fe200018f0eff */
[----:B------:R-:W-:Y:S01]  /*264c0*/  IMAD.MOV.U32 R20, RZ, RZ, R242 ;  /* 0x000000ffff147224 */ /* 0x000fe200078e00f2 */
[-C--:B------:R-:W-:Y:S01]  /*264d0*/  LEA.HI.X.SX32 R245, R66, R3.reuse, 0x1, P2 ;  /* 0x0000000342f57211 */ /* 0x080fe200010f0eff */
[----:B------:R-:W-:Y:S01]  /*264e0*/  VIADD R56, R58, UR18 ;  /* 0x000000123a387c36 */ /* 0x000fe20008000000 */
[----:B------:R-:W-:Y:S01]  /*264f0*/  ULDC UR13, c[0x0][0x248] ;  /* 0x00009200000d7ab9 */ /* 0x000fe20000000800 */
[----:B------:R-:W-:Y:S01]  /*26500*/  IMAD.MOV.U32 R25, RZ, RZ, R239 ;  /* 0x000000ffff197224 */ /* 0x000fe200078e00ef */
[----:B------:R-:W-:Y:S01]  /*26510*/  ULDC UR5, c[0x0][0x248] ;  /* 0x0000920000057ab9 */ /* 0x000fe20000000800 */
[----:B------:R-:W-:Y:S01]  /*26520*/  VIADD R5, R56, UR12 ;  /* 0x0000000c38057c36 */ /* 0x000fe20008000000 */
[-C--:B------:R-:W-:Y:S01]  /*26530*/  LEA R240, P3, R58, R2.reuse, 0x1 ;  /* 0x000000023af07211 */ /* 0x080fe200078608ff */
[----:B------:R-:W-:Y:S01]  /*26540*/  IMAD.MOV.U32 R21, RZ, RZ, R243 ;  /* 0x000000ffff157224 */ /* 0x000fe200078e00f3 */
[----:B------:R-:W-:Y:S01]  /*26550*/  LEA R246, P2, R64, R2, 0x1 ;  /* 0x0000000240f67211 */ /* 0x000fe200078408ff */
[----:B------:R-:W-:Y:S01]  /*26560*/  VIADD R57, R5, UR17 ;  /* 0x0000001105397c36 */ /* 0x000fe20008000000 */
[-C--:B------:R-:W-:Y:S01]  /*26570*/  LEA.HI.X.SX32 R241, R58, R3.reuse, 0x1, P3 ;  /* 0x000000033af17211 */ /* 0x080fe200018f0eff */
[----:B------:R-:W-:Y:S01]  /*26580*/  ULDC UR12, c[0x0][0x248] ;  /* 0x00009200000c7ab9 */ /* 0x000fe20000000800 */
[----:B------:R-:W-:Y:S01]  /*26590*/  LEA.HI.X.SX32 R247, R64, R3, 0x1, P2 ;  /* 0x0000000340f77211 */ /* 0x000fe200010f0eff */
[----:B------:R-:W-:Y:S01]  /*265a0*/  VIADD R0, R57, UR24 ;  /* 0x0000001839007c36 */ /* 0x000fe20008000000 */
[----:B------:R-:W-:-:S03]  /*265b0*/  ULDC UR17, c[0x0][0x248] ;  /* 0x0000920000117ab9 */ /* 0x000fc60000000800 */
[----:B------:R-:W-:-:S04]  /*265c0*/  VIADD R59, R0, UR16 ;  /* 0x00000010003b7c36 */ /* 0x000fc80008000000 */
[----:B------:R-:W-:Y:S01]  /*265d0*/  VIADD R4, R59, UR6 ;  /* 0x000000063b047c36 */ /* 0x000fe20008000000 */
[-C--:B------:R-:W-:Y:S01]  /*265e0*/  LEA R238, P3, R5, R2.reuse, 0x1 ;  /* 0x0000000205ee7211 */ /* 0x080fe200078608ff */
[----:B------:R-:W-:Y:S02]  /*265f0*/  ULDC UR6, c[0x0][0x248] ;  /* 0x0000920000067ab9 */ /* 0x000fe40000000800 */
[----:B------:R-:W-:Y:S01]  /*26600*/  VIADD R67, R4, UR9 ;  /* 0x0000000904437c36 */ /* 0x000fe20008000000 */
[----:B------:R-:W-:Y:S01]  /*26610*/  LEA R242, P2, R56, R2, 0x1 ;  /* 0x0000000238f27211 */ /* 0x000fe200078408ff */
[----:B------:R-:W-:Y:S02]  /*26620*/  ULDC UR9, c[0x0][0x248] ;  /* 0x0000920000097ab9 */ /* 0x000fe40000000800 */
[----:B------:R-:W-:Y:S01]  /*26630*/  VIADD R6, R67, UR7 ;  /* 0x0000000743067c36 */ /* 0x000fe20008000000 */
[----:B------:R-:W-:Y:S01]  /*26640*/  LEA.HI.X.SX32 R239, R5, R3, 0x1, P3 ;  /* 0x0000000305ef7211 */ /* 0x000fe200018f0eff */
[----:B------:R-:W-:-:S02]  /*26650*/  ULDC UR7, c[0x0][0x248] ;  /* 0x0000920000077ab9 */ /* 0x000fc40000000800 */
[----:B------:R-:W-:Y:S01]  /*26660*/  VIADD R71, R6, UR14 ;  /* 0x0000000e06477c36 */ /* 0x000fe20008000000 */
[----:B------:R-:W-:-:S03]  /*26670*/  LEA.HI.X.SX32 R243, R56, R3, 0x1, P2 ;  /* 0x0000000338f37211 */ /* 0x000fc600010f0eff */
[----:B------:R-:W-:Y:S01]  /*26680*/  VIADD R5, R71, UR15 ;  /* 0x0000000f47057c36 */ /* 0x000fe20008000000 */
[-C--:B------:R-:W-:Y:S02]  /*26690*/  LEA R250, P2, R57, R2.reuse, 0x1 ;  /* 0x0000000239fa7211 */ /* 0x080fe400078408ff */
[CC--:B------:R-:W-:Y:S01]  /*266a0*/  LEA R56, P3, R0.reuse, R2.reuse, 0x1 ;  /* 0x0000000200387211 */ /* 0x0c0fe200078608ff */
[----:B------:R-:W-:Y:S01]  /*266b0*/  VIADD R75, R5, UR8 ;  /* 0x00000008054b7c36 */ /* 0x000fe20008000000 */
[-C--:B------:R-:W-:Y:S01]  /*266c0*/  LEA.HI.X.SX32 R251, R57, R3.reuse, 0x1, P2 ;  /* 0x0000000339fb7211 */ /* 0x080fe200010f0eff */
[----:B------:R-:W-:Y:S01]  /*266d0*/  ULDC UR8, c[0x0][0x248] ;  /* 0x0000920000087ab9 */ /* 0x000fe20000000800 */
[----:B------:R-:W-:Y:S01]  /*266e0*/  LEA.HI.X.SX32 R57, R0, R3, 0x1, P3 ;  /* 0x0000000300397211 */ /* 0x000fe200018f0eff */
[----:B------:R-:W-:Y:S01]  /*266f0*/  VIADD R0, R75, UR4 ;  /* 0x000000044b007c36 */ /* 0x000fe20008000000 */
[----:B------:R-:W-:Y:S01]  /*26700*/  LEA R64, P3, R4, R2, 0x1 ;  /* 0x0000000204407211 */ /* 0x000fe200078608ff */
[----:B------:R-:W-:-:S02]  /*26710*/  ULDC UR4, c[0x0][0x248] ;  /* 0x0000920000047ab9 */ /* 0x000fc40000000800 */
[----:B------:R-:W-:Y:S01]  /*26720*/  VIADD R79, R0, UR13 ;  /* 0x0000000d004f7c36 */ /* 0x000fe20008000000 */
[-C--:B------:R-:W-:Y:S02]  /*26730*/  LEA.HI.X.SX32 R65, R4, R3.reuse, 0x1, P3 ;  /* 0x0000000304417211 */ /* 0x080fe400018f0eff */
[-C--:B------:R-:W-:Y:S02]  /*26740*/  LEA R58, P2, R59, R2.reuse, 0x1 ;  /* 0x000000023b3a7211 */ /* 0x080fe400078408ff */
[CC--:B------:R-:W-:Y:S01]  /*26750*/  LEA R68, P3, R6.reuse, R2.reuse, 0x1 ;  /* 0x0000000206447211 */ /* 0x0c0fe200078608ff */
[----:B------:R-:W-:Y:S01]  /*26760*/  VIADD R4, R79, UR5 ;  /* 0x000000054f047c36 */ /* 0x000fe20008000000 */
[-C--:B------:R-:W-:Y:S01]  /*26770*/  LEA.HI.X.SX32 R59, R59, R3.reuse, 0x1, P2 ;  /* 0x000000033b3b7211 */ /* 0x080fe200010f0eff */
[----:B------:R-:W-:Y:S01]  /*26780*/  ULDC UR5, c[0x0][0x248] ;  /* 0x0000920000057ab9 */ /* 0x000fe20000000800 */
[----:B------:R-:W-:Y:S01]  /*26790*/  LEA.HI.X.SX32 R69, R6, R3, 0x1, P3 ;  /* 0x0000000306457211 */ /* 0x000fe200018f0eff */
[----:B------:R-:W-:Y:S01]  /*267a0*/  VIADD R6, R4, UR12 ;  /* 0x0000000c04067c36 */ /* 0x000fe20008000000 */
[-C--:B------:R-:W-:Y:S01]  /*267b0*/  LEA R66, P2, R67, R2.reuse, 0x1 ;  /* 0x0000000243427211 */ /* 0x080fe200078408ff */
[----:B------:R-:W-:Y:S01]  /*267c0*/  ULDC UR12, c[0x0][0x248] ;  /* 0x00009200000c7ab9 */ /* 0x000fe20000000800 */
[----:B------:R-:W-:-:S02]  /*267d0*/  LEA R72, P3, R5, R2, 0x1 ;  /* 0x0000000205487211 */ /* 0x000fc400078608ff */
[-C--:B------:R-:W-:Y:S02]  /*267e0*/  LEA.HI.X.SX32 R67, R67, R3.reuse, 0x1, P2 ;  /* 0x0000000343437211 */ /* 0x080fe400010f0eff */
[-C--:B------:R-:W-:Y:S01]  /*267f0*/  LEA.HI.X.SX32 R73, R5, R3.reuse, 0x1, P3 ;  /* 0x0000000305497211 */ /* 0x080fe200018f0eff */
[----:B------:R-:W-:Y:S01]  /*26800*/  VIADD R5, R6, UR17 ;  /* 0x0000001106057c36 */ /* 0x000fe20008000000 */
[-C--:B------:R-:W-:Y:S02]  /*26810*/  LEA R70, P2, R71, R2.reuse, 0x1 ;  /* 0x0000000247467211 */ /* 0x080fe400078408ff */
[-C--:B------:R-:W-:Y:S01]  /*26820*/  LEA R76, P3, R0, R2.reuse, 0x1 ;  /* 0x00000002004c7211 */ /* 0x080fe200078608ff */
[----:B------:R-:W-:Y:S01]  /*26830*/  VIADD R87, R5, UR6 ;  /* 0x0000000605577c36 */ /* 0x000fe20008000000 */
[----:B------:R-:W-:Y:S01]  /*26840*/  LEA.HI.X.SX32 R71, R71, R3, 0x1, P2 ;  /* 0x0000000347477211 */ /* 0x000fe200010f0eff */
[----:B------:R-:W-:Y:S01]  /*26850*/  ULDC UR6, c[0x0][0x248] ;  /* 0x0000920000067ab9 */ /* 0x000fe20000000800 */
[----:B------:R-:W-:-:S02]  /*26860*/  LEA R74, P2, R75, R2, 0x1 ;  /* 0x000000024b4a7211 */ /* 0x000fc400078408ff */
[-C--:B------:R-:W-:Y:S01]  /*26870*/  LEA.HI.X.SX32 R77, R0, R3.reuse, 0x1, P3 ;  /* 0x00000003004d7211 */ /* 0x080fe200018f0eff */
[----:B------:R-:W-:Y:S01]  /*26880*/  VIADD R0, R87, UR7 ;  /* 0x0000000757007c36 */ /* 0x000fe20008000000 */
[-C--:B------:R-:W-:Y:S01]  /*26890*/  LEA.HI.X.SX32 R75, R75, R3.reuse, 0x1, P2 ;  /* 0x000000034b4b7211 */ /* 0x080fe200010f0eff */
[----:B------:R-:W-:Y:S01]  /*268a0*/  ULDC UR7, c[0x0][0x248] ;  /* 0x0000920000077ab9 */ /* 0x000fe20000000800 */
[CC--:B------:R-:W-:Y:S01]  /*268b0*/  LEA R78, P2, R79.reuse, R2.reuse, 0x1 ;  /* 0x000000024f4e7211 */ /* 0x0c0fe200078408ff */
[----:B------:R-:W-:Y:S01]  /*268c0*/  VIADD R91, R0, UR9 ;  /* 0x00000009005b7c36 */ /* 0x000fe20008000000 */
[CC--:B------:R-:W-:Y:S02]  /*268d0*/  LEA R80, P3, R4.reuse, R2.reuse, 0x1 ;  /* 0x0000000204507211 */ /* 0x0c0fe400078608ff */
[-C--:B------:R-:W-:Y:S02]  /*268e0*/  LEA.HI.X.SX32 R79, R79, R3.reuse, 0x1, P2 ;  /* 0x000000034f4f7211 */ /* 0x080fe400010f0eff */
[----:B------:R-:W-:Y:S01]  /*268f0*/  LEA.HI.X.SX32 R81, R4, R3, 0x1, P3 ;  /* 0x0000000304517211 */ /* 0x000fe200018f0eff */
[----:B------:R-:W-:Y:S01]  /*26900*/  VIADD R4, R91, UR8 ;  /* 0x000000085b047c36 */ /* 0x000fe20008000000 */
[----:B------:R-:W-:-:S02]  /*26910*/  LEA R82, P2, R6, R2, 0x1 ;  /* 0x0000000206527211 */ /* 0x000fc400078408ff */
[CC--:B------:R-:W-:Y:S02]  /*26920*/  LEA R84, P3, R5.reuse, R2.reuse, 0x1 ;  /* 0x0000000205547211 */ /* 0x0c0fe400078608ff */
[-C--:B------:R-:W-:Y:S01]  /*26930*/  LEA.HI.X.SX32 R83, R6, R3.reuse, 0x1, P2 ;  /* 0x0000000306537211 */ /* 0x080fe200010f0eff */
[----:B------:R-:W-:Y:S01]  /*26940*/  VIADD R6, R4, UR4 ;  /* 0x0000000404067c36 */ /* 0x000fe20008000000 */
[-C--:B------:R-:W-:Y:S01]  /*26950*/  LEA.HI.X.SX32 R85, R5, R3.reuse, 0x1, P3 ;  /* 0x0000000305557211 */ /* 0x080fe200018f0eff */
[----:B------:R-:W-:Y:S02]  /*26960*/  ULDC UR4, c[0x0][0x248] ;  /* 0x0000920000047ab9 */ /* 0x000fe40000000800 */
[----:B------:R-:W-:Y:S01]  /*26970*/  VIADD R5, R6, UR5 ;  /* 0x0000000506057c36 */ /* 0x000fe20008000000 */
[CC--:B------:R-:W-:Y:S01]  /*26980*/  LEA R88, P3, R0.reuse, R2.reuse, 0x1 ;  /* 0x0000000200587211 */ /* 0x0c0fe200078608ff */
[----:B------:R-:W-:Y:S01]  /*26990*/  ULDC UR5, c[0x0][0x248] ;  /* 0x0000920000057ab9 */ /* 0x000fe20000000800 */
[----:B------:R-:W-:Y:S01]  /*269a0*/  LEA R86, P2, R87, R2, 0x1 ;  /* 0x0000000257567211 */ /* 0x000fe200078408ff */
[----:B------:R-:W-:Y:S01]  /*269b0*/  VIADD R99, R5, UR12 ;  /* 0x0000000c05637c36 */ /* 0x000fe20008000000 */
[----:B------:R-:W-:-:S02]  /*269c0*/  LEA.HI.X.SX32 R89, R0, R3, 0x1, P3 ;  /* 0x0000000300597211 */ /* 0x000fc400018f0eff */
[-C--:B------:R-:W-:Y:S01]  /*269d0*/  LEA.HI.X.SX32 R87, R87, R3.reuse, 0x1, P2 ;  /* 0x0000000357577211 */ /* 0x080fe200010f0eff */
[----:B------:R-:W-:Y:S01]  /*269e0*/  VIADD R0, R99, UR6 ;  /* 0x0000000663007c36 */ /* 0x000fe20008000000 */
[-C--:B------:R-:W-:Y:S01]  /*269f0*/  LEA R92, P3, R4, R2.reuse, 0x1 ;  /* 0x00000002045c7211 */ /* 0x080fe200078608ff */
[----:B------:R-:W-:Y:S01]  /*26a00*/  ULDC UR6, c[0x0][0x248] ;  /* 0x0000920000067ab9 */ /* 0x000fe20000000800 */
[CC--:B------:R-:W-:Y:S01]  /*26a10*/  LEA R90, P2, R91.reuse, R2.reuse, 0x1 ;  /* 0x000000025b5a7211 */ /* 0x0c0fe200078408ff */
[----:B------:R-:W-:Y:S01]  /*26a20*/  VIADD R103, R0, UR7 ;  /* 0x0000000700677c36 */ /* 0x000fe20008000000 */
[-C--:B------:R-:W-:Y:S02]  /*26a30*/  LEA.HI.X.SX32 R93, R4, R3.reuse, 0x1, P3 ;  /* 0x00000003045d7211 */ /* 0x080fe400018f0eff */
[-C--:B------:R-:W-:Y:S02]  /*26a40*/  LEA.HI.X.SX32 R91, R91, R3.reuse, 0x1, P2 ;  /* 0x000000035b5b7211 */ /* 0x080fe400010f0eff */
[-C--:B------:R-:W-:Y:S01]  /*26a50*/  LEA R96, P3, R5, R2.reuse, 0x1 ;  /* 0x0000000205607211 */ /* 0x080fe200078608ff */
[----:B------:R-:W-:Y:S01]  /*26a60*/  VIADD R4, R103, UR4 ;  /* 0x0000000467047c36 */ /* 0x000fe20008000000 */
[-C--:B------:R-:W-:Y:S01]  /*26a70*/  LEA R94, P2, R6, R2.reuse, 0x1 ;  /* 0x00000002065e7211 */ /* 0x080fe200078408ff */
[----:B------:R-:W-:Y:S01]  /*26a80*/  ULDC UR4, c[0x0][0x248] ;  /* 0x0000920000047ab9 */ /* 0x000fe20000000800 */
[-C--:B------:R-:W-:Y:S01]  /*26a90*/  LEA.HI.X.SX32 R97, R5, R3.reuse, 0x1, P3 ;  /* 0x0000000305617211 */ /* 0x080fe200018f0eff */
[----:B------:R-:W-:Y:S01]  /*26aa0*/  VIADD R5, R4, UR5 ;  /* 0x0000000504057c36 */ /* 0x000fe20008000000 */
[----:B------:R-:W-:Y:S01]  /*26ab0*/  LEA.HI.X.SX32 R95, R6, R3, 0x1, P2 ;  /* 0x00000003065f7211 */ /* 0x000fe200010f0eff */
[----:B------:R-:W-:Y:S01]  /*26ac0*/  ULDC UR5, c[0x0][0x248] ;  /* 0x0000920000057ab9 */ /* 0x000fe20000000800 */
[----:B------:R-:W-:-:S02]  /*26ad0*/  LEA R100, P3, R0, R2, 0x1 ;  /* 0x0000000200647211 */ /* 0x000fc400078608ff */
[-C--:B------:R-:W-:Y:S02]  /*26ae0*/  LEA R98, P2, R99, R2.reuse, 0x1 ;  /* 0x0000000263627211 */ /* 0x080fe400078408ff */
[-C--:B------:R-:W-:Y:S01]  /*26af0*/  LEA.HI.X.SX32 R101, R0, R3.reuse, 0x1, P3 ;  /* 0x0000000300657211 */ /* 0x080fe200018f0eff */
[----:B------:R-:W-:Y:S01]  /*26b00*/  VIADD R0, R5, UR6 ;  /* 0x0000000605007c36 */ /* 0x000fe20008000000 */
[-C--:B------:R-:W-:Y:S02]  /*26b10*/  LEA.HI.X.SX32 R99, R99, R3.reuse, 0x1, P2 ;  /* 0x0000000363637211 */ /* 0x080fe400010f0eff */
[CC--:B------:R-:W-:Y:S02]  /*26b20*/  LEA R102, P2, R103.reuse, R2.reuse, 0x1 ;  /* 0x0000000267667211 */ /* 0x0c0fe400078408ff */
[----:B------:R-:W-:Y:S01]  /*26b30*/  LEA R104, P3, R4, R2, 0x1 ;  /* 0x0000000204687211 */ /* 0x000fe200078608ff */
[----:B------:R-:W-:Y:S01]  /*26b40*/  VIADD R6, R0, UR4 ;  /* 0x0000000400067c36 */ /* 0x000fe20008000000 */
[-C--:B------:R-:W-:Y:S01]  /*26b50*/  LEA.HI.X.SX32 R103, R103, R3.reuse, 0x1, P2 ;  /* 0x0000000367677211 */ /* 0x080fe200010f0eff */
[----:B------:R-:W-:Y:S01]  /*26b60*/  ULDC UR4, c[0x0][0x248] ;  /* 0x0000920000047ab9 */ /* 0x000fe20000000800 */
[----:B------:R-:W-:-:S02]  /*26b70*/  LEA.HI.X.SX32 R105, R4, R3, 0x1, P3 ;  /* 0x0000000304697211 */ /* 0x000fc400018f0eff */
[-C--:B------:R-:W-:Y:S01]  /*26b80*/  LEA R106, P2, R5, R2.reuse, 0x1 ;  /* 0x00000002056a7211 */ /* 0x080fe200078408ff */
[----:B------:R-:W-:Y:S01]  /*26b90*/  VIADD R4, R6, UR5 ;  /* 0x0000000506047c36 */ /* 0x000fe20008000000 */
[CC--:B------:R-:W-:Y:S01]  /*26ba0*/  LEA R108, P3, R0.reuse, R2.reuse, 0x1 ;  /* 0x00000002006c7211 */ /* 0x0c0fe200078608ff */
[----:B------:R-:W-:Y:S01]  /*26bb0*/  VIADD R252, R7, 0x79 ;  /* 0x0000007907fc7836 */ /* 0x000fe20000000000 */
[-C--:B------:R-:W-:Y:S01]  /*26bc0*/  LEA.HI.X.SX32 R107, R5, R3.reuse, 0x1, P2 ;  /* 0x00000003056b7211 */ /* 0x080fe200010f0eff */
[----:B------:R-:W-:Y:S01]  /*26bd0*/  ULDC UR5, c[0x0][0x22c] ;  /* 0x00008b0000057ab9 */ /* 0x000fe20000000800 */
[----:B------:R-:W-:Y:S01]  /*26be0*/  LEA.HI.X.SX32 R109, R0, R3, 0x1, P3 ;  /* 0x00000003006d7211 */ /* 0x000fe200018f0eff */
[----:B------:R-:W-:Y:S01]  /*26bf0*/  VIADD R0, R4, UR4 ;  /* 0x0000000404007c36 */ /* 0x000fe20008000000 */
[-C--:B------:R-:W-:Y:S01]  /*26c00*/  LEA R110, P2, R6, R2.reuse, 0x1 ;  /* 0x00000002066e7211 */ /* 0x080fe200078408ff */
[----:B------:R-:W-:Y:S01]  /*26c10*/  ULDC UR4, c[0x0][0x248] ;  /* 0x0000920000047ab9 */ /* 0x000fe20000000800 */
[----:B------:R-:W-:-:S02]  /*26c20*/  LEA R248, P3, R4, R2, 0x1 ;  /* 0x0000000204f87211 */ /* 0x000fc400078608ff */
[-C--:B------:R-:W-:Y:S01]  /*26c30*/  LEA.HI.X.SX32 R111, R6, R3.reuse, 0x1, P2 ;  /* 0x00000003066f7211 */ /* 0x080fe200010f0eff */
[----:B------:R-:W-:Y:S01]  /*26c40*/  VIADD R6, R0, UR4 ;  /* 0x0000000400067c36 */ /* 0x000fe20008000000 */
[-C--:B------:R-:W-:Y:S01]  /*26c50*/  LEA.HI.X.SX32 R249, R4, R3.reuse, 0x1, P3 ;  /* 0x0000000304f97211 */ /* 0x080fe200018f0eff */
[----:B------:R-:W-:Y:S01]  /*26c60*/  ULDC UR4, c[0x0][0x22c] ;  /* 0x00008b0000047ab9 */ /* 0x000fe20000000800 */
[-C--:B------:R-:W-:Y:S02]  /*26c70*/  LEA R4, P2, R0, R2.reuse, 0x1 ;  /* 0x0000000200047211 */ /* 0x080fe400078408ff */
[----:B------:R-:W-:Y:S02]  /*26c80*/  LEA R2, P3, R6, R2, 0x1 ;  /* 0x0000000206027211 */ /* 0x000fe400078608ff */
[-C--:B------:R-:W-:Y:S02]  /*26c90*/  LEA.HI.X.SX32 R5, R0, R3.reuse, 0x1, P2 ;  /* 0x0000000300057211 */ /* 0x080fe400010f0eff */
[----:B------:R-:W-:Y:S01]  /*26ca0*/  LEA.HI.X.SX32 R3, R6, R3, 0x1, P3 ;  /* 0x0000000306037211 */ /* 0x000fe200018f0eff */
[C---:B------:R-:W-:Y:S01]  /*26cb0*/  VIADD R6, R7.reuse, 0x7b ;  /* 0x0000007b07067836 */ /* 0x040fe20000000000 */
[----:B------:R-:W-:Y:S01]  /*26cc0*/  ISETP.LT.AND P2, PT, R252, UR4, !P0 ;  /* 0x00000004fc007c0c */ /* 0x000fe2000c741270 */
[----:B--2---:R0:W-:Y:S03]  /*26cd0*/  @P5 STG.E.U16 desc[UR10][R52.64], R29 ;  /* 0x0000001d34005986 */ /* 0x0041e6000c10150a */
[----:B------:R-:W-:Y:S01]  /*26ce0*/  ISETP.LT.AND P4, PT, R6, UR5, !P0 ;  /* 0x0000000506007c0c */ /* 0x000fe2000c781270 */
[----:B------:R-:W-:Y:S01]  /*26cf0*/  VIADD R0, R7, 0x7a ;  /* 0x0000007a07007836 */ /* 0x000fe20000000000 */
[----:B------:R-:W2:Y:S01]  /*26d00*/  LDL.LU R252, [R1+0x334] ;  /* 0x0003340001fc7983 */ /* 0x000ea20000300800 */
[----:B------:R-:W-:Y:S01]  /*26d10*/  PRMT R6, R29, 0x7632, R6 ;  /* 0x000076321d067816 */ /* 0x000fe20000000006 */
[----:B------:R-:W-:Y:S01]  /*26d20*/  ULDC UR4, c[0x0][0x22c] ;  /* 0x00008b0000047ab9 */ /* 0x000fe20000000800 */
[----:B------:R-:W-:Y:S01]  /*26d30*/  ULDC UR5, c[0x0][0x22c] ;  /* 0x00008b0000057ab9 */ /* 0x000fe20000000800 */
[----:B0-----:R-:W4:Y:S04]  /*26d40*/  LDL.LU.64 R52, [R1+0xb50] ;  /* 0x000b500001347983 */ /* 0x001f280000300a00 */
[----:B------:R-:W4:Y:S04]  /*26d50*/  LDL.LU.64 R26, [R1+0xb48] ;  /* 0x000b4800011a7983 */ /* 0x000f280000300a00 */
[----:B------:R-:W4:Y:S04]  /*26d60*/  LDL.LU R28, [R1+0x338] ;  /* 0x00033800011c7983 */ /* 0x000f280000300800 */
[----:B------:R0:W-:Y:S04]  /*26d70*/  @P6 STG.E.U16 desc[UR10][R24.64], R6 ;  /* 0x0000000618006986 */ /* 0x0001e8000c10150a */
[----:B---3--:R1:W-:Y:S04]  /*26d80*/  @P1 STG.E.U16 desc[UR10][R60.64], R55 ;  /* 0x000000373c001986 */ /* 0x0083e8000c10150a */
[----:B0-----:R-:W3:Y:S04]  /*26d90*/  LDL.LU.64 R24, [R1+0xb40] ;  /* 0x000b400001187983 */ /* 0x001ee80000300a00 */
[----:B-1----:R-:W3:Y:S04]  /*26da0*/  LDL.LU.64 R60, [R1+0xb38] ;  /* 0x000b3800013c7983 */ /* 0x002ee80000300a00 */
[----:B------:R-:W3:Y:S01]  /*26db0*/  LDL.LU R29, [R1+0x33c] ;  /* 0x00033c00011d7983 */ /* 0x000ee20000300800 */
[----:B------:R-:W-:Y:S01]  /*26dc0*/  ISETP.LT.AND P3, PT, R0, UR4, !P0 ;  /* 0x0000000400007c0c */ /* 0x000fe2000c761270 */
[----:B------:R-:W-:Y:S01]  /*26dd0*/  VIADD R0, R7, 0x7c ;  /* 0x0000007c07007836 */ /* 0x000fe20000000000 */
[----:B------:R-:W-:-:S04]  /*26de0*/  ULDC UR4, c[0x0][0x22c] ;  /* 0x00008b0000047ab9 */ /* 0x000fc80000000800 */
[----:B------:R-:W-:Y:S01]  /*26df0*/  ISETP.LT.AND P5, PT, R0, UR4, !P0 ;  /* 0x0000000400007c0c */ /* 0x000fe2000c7a1270 */
[----:B------:R-:W-:Y:S01]  /*26e00*/  VIADD R0, R7, 0x7d ;  /* 0x0000007d07007836 */ /* 0x000fe20000000000 */
[----:B------:R-:W-:Y:S01]  /*26e10*/  ULDC UR4, c[0x0][0x22c] ;  /* 0x00008b0000047ab9 */ /* 0x000fe20000000800 */
[----:B------:R-:W-:Y:S02]  /*26e20*/  PRMT R6, R55, 0x7632, R6 ;  /* 0x0000763237067816 */ /* 0x000fe40000000006 */
[----:B------:R-:W3:Y:S01]  /*26e30*/  LDL.LU R55, [R1+0xea8] ;  /* 0x000ea80001377983 */ /* 0x000ee20000300800 */
[----:B------:R-:W-:Y:S01]  /*26e40*/  ISETP.LT.AND P6, PT, R0, UR4, !P0 ;  /* 0x0000000400007c0c */ /* 0x000fe2000c7c1270 */
[----:B------:R-:W-:Y:S01]  /*26e50*/  VIADD R0, R7, 0x7e ;  /* 0x0000007e07007836 */ /* 0x000fe20000000000 */
[----:B------:R-:W-:Y:S01]  /*26e60*/  ULDC UR4, c[0x0][0x22c] ;  /* 0x00008b0000047ab9 */ /* 0x000fe20000000800 */
[----:B------:R2:W-:Y:S03]  /*26e70*/  @P2 STG.E.U16 desc[UR10][R20.64], R6 ;  /* 0x0000000614002986 */ /* 0x0005e6000c10150a */
[----:B------:R-:W-:-:S02]  /*26e80*/  ISETP.LT.AND P1, PT, R0, UR4, !P0 ;  /* 0x0000000400007c0c */ /* 0x000fc4000c721270 */
[----:B--2---:R-:W-:Y:S01]  /*26e90*/  PRMT R6, R252, 0x7632, R6 ;  /* 0x00007632fc067816 */ /* 0x004fe20000000006 */
[----:B----4-:R0:W-:Y:S01]  /*26ea0*/  @P3 STG.E.U16 desc[UR10][R62.64], R252 ;  /* 0x000000fc3e003986 */ /* 0x0101e2000c10150a */
[----:B------:R-:W-:Y:S01]  /*26eb0*/  VIADD R0, R7, 0x7f ;  /* 0x0000007f07007836 */ /* 0x000fe20000000000 */
[----:B------:R-:W-:Y:S02]  /*26ec0*/  ULDC UR4, c[0x0][0x22c] ;  /* 0x00008b0000047ab9 */ /* 0x000fe40000000800 */
[----:B------:R1:W-:Y:S04]  /*26ed0*/  @P4 STG.E.U16 desc[UR10][R52.64], R6 ;  /* 0x0000000634004986 */ /* 0x0003e8000c10150a */
[----:B0-----:R-:W2:Y:S04]  /*26ee0*/  LDL.LU.64 R62, [R1+0xb28] ;  /* 0x000b2800013e7983 */ /* 0x001ea80000300a00 */
[----:B------:R-:W4:Y:S01]  /*26ef0*/  LDL.LU.64 R20, [R1+0xb20] ;  /* 0x000b200001147983 */ /* 0x000f220000300a00 */
[----:B-1----:R-:W-:-:S03]  /*26f00*/  PRMT R6, R28, 0x7632, R6 ;  /* 0x000076321c067816 */ /* 0x002fc60000000006 */
[----:B------:R-:W4:Y:S04]  /*26f10*/  LDL.LU.64 R52, [R1+0xea0] ;  /* 0x000ea00001347983 */ /* 0x000f280000300a00 */
[----:B------:R0:W-:Y:S04]  /*26f20*/  @P5 STG.E.U16 desc[UR10][R26.64], R28 ;  /* 0x0000001c1a005986 */ /* 0x0001e8000c10150a */
[----:B---3--:R1:W-:Y:S04]  /*26f30*/  @P6 STG.E.U16 desc[UR10][R24.64], R6 ;  /* 0x0000000618006986 */ /* 0x0083e8000c10150a */
[----:B0-----:R-:W3:Y:S04]  /*26f40*/  LDL.LU.64 R26, [R1+0xb10] ;  /* 0x000b1000011a7983 */ /* 0x001ee80000300a00 */
[----:B------:R0:W-:Y:S04]  /*26f50*/  @P1 STG.E.U16 desc[UR10][R60.64], R29 ;  /* 0x0000001d3c001986 */ /* 0x0001e8000c10150a */
[----:B-1----:R-:W3:Y:S04]  /*26f60*/  LDL.LU.64 R24, [R1+0xb08] ;  /* 0x000b080001187983 */ /* 0x002ee80000300a00 */
[----:B0-----:R-:W2:Y:S01]  /*26f70*/  LDL.LU.64 R60, [R1+0xe98] ;  /* 0x000e9800013c7983 */ /* 0x001ea20000300a00 */
[----:B------:R-:W-:-:S02]  /*26f80*/  ISETP.LT.AND P2, PT, R0, UR4, !P0 ;  /* 0x0000000400007c0c */ /* 0x000fc4000c741270 */
[----:B------:R-:W-:Y:S01]  /*26f90*/  PRMT R6, R29, 0x7632, R6 ;  /* 0x000076321d067816 */ /* 0x000fe20000000006 */
[----:B------:R-:W-:Y:S01]  /*26fa0*/  VIADD R0, R7, 0x80 ;  /* 0x0000008007007836 */ /* 0x000fe20000000000 */
[----:B------:R-:W3:Y:S01]  /*26fb0*/  LDL.LU.64 R28, [R1+0xb00] ;  /* 0x000b0000011c7983 */ /* 0x000ee20000300a00 */
[----:B------:R-:W-:-:S03]  /*26fc0*/  ULDC UR4, c[0x0][0x22c] ;  /* 0x00008b0000047ab9 */ /* 0x000fc60000000800 */
[----:B------:R-:W-:-:S05]  /*26fd0*/  ISETP.LT.AND P3, PT, R0, UR4, !P0 ;  /* 0x0000000400007c0c */ /* 0x000fca000c761270 */
[----:B--2---:R0:W-:Y:S01]  /*26fe0*/  @P2 STG.E.U16 desc[UR10][R60.64], R6 ;  /* 0x000000063c002986 */ /* 0x0041e2000c10150a */
[C---:B------:R-:W-:Y:S01]  /*26ff0*/  VIADD R0, R7.reuse, 0x81 ;  /* 0x0000008107007836 */ /* 0x040fe20000000000 */
[----:B------:R-:W-:Y:S02]  /*27000*/  ULDC UR4, c[0x0][0x22c] ;  /* 0x00008b0000047ab9 */ /* 0x000fe40000000800 */
[----:B0-----:R-:W2:Y:S02]  /*27010*/  LDL.LU.64 R60, [R1+0xe90] ;  /* 0x000e9000013c7983 */ /* 0x001ea40000300a00 */
[----:B------:R-:W-:Y:S01]  /*27020*/  ISETP.LT.AND P4, PT, R0, UR4, !P0 ;  /* 0x0000000400007c0c */ /* 0x000fe2000c781270 */
[----:B------:R-:W-:Y:S01]  /*27030*/  VIADD R0, R7, 0x82 ;  /* 0x0000008207007836 */ /* 0x000fe20000000000 */
[----:B------:R-:W-:-:S04]  /*27040*/  ULDC UR4, c[0x0][0x22c] ;  /* 0x00008b0000047ab9 */ /* 0x000fc80000000800 */
[----:B------:R-:W-:Y:S01]  /*27050*/  ISETP.LT.AND P5, PT, R0, UR4, !P0 ;  /* 0x0000000400007c0c */ /* 0x000fe2000c7a1270 */
[----:B--2---:R0:W-:Y:S01]  /*27060*/  @P3 STG.E.U16 desc[UR10][R62.64], R60 ;  /* 0x0000003c3e003986 */ /* 0x0041e2000c10150a */
[----:B------:R-:W-:Y:S01]  /*27070*/  VIADD R0, R7, 0x83 ;  /* 0x0000008307007836 */ /* 0x000fe20000000000 */
[----:B------:R-:W-:Y:S02]  /*27080*/  ULDC UR4, c[0x0][0x22c] ;  /* 0x00008b0000047ab9 */ /* 0x000fe40000000800 */
[----:B0-----:R-:W2:Y:S01]  /*27090*/  LDL.LU.64 R62, [R1+0xe88] ;  /* 0x000e8800013e7983 */ /* 0x001ea20000300a00 */
[----:B------:R-:W-:-:S05]  /*270a0*/  PRMT R60, R60, 0x7632, R60 ;  /* 0x000076323c3c7816 */ /* 0x000fca000000003c */
[----:B----4-:R0:W-:Y:S04]  /*270b0*/  @P4 STG.E.U16 desc[UR10][R20.64], R60 ;  /* 0x0000003c14004986 */ /* 0x0101e8000c10150a */
[----:B0-----:R-:W4:Y:S01]  /*270c0*/  LDL.LU.64 R20, [R1+0xae8] ;  /* 0x000ae80001147983 */ /* 0x001f220000300a00 */
[----:B------:R-:W-:Y:S01]  /*270d0*/  ISETP.LT.AND P6, PT, R0, UR4, !P0 ;  /* 0x0000000400007c0c */ /* 0x000fe2000c7c1270 */
[C---:B------:R-:W-:Y:S01]  /*270e0*/  VIADD R0, R7.reuse, 0x84 ;  /* 0x0000008407007836 */ /* 0x040fe20000000000 */
[----:B------:R-:W-:Y:S01]  /*270f0*/  ULDC UR4, c[0x0][0x22c] ;  /* 0x00008b0000047ab9 */ /* 0x000fe20000000800 */
[----:B--2---:R0:W-:Y:S04]  /*27100*/  @P5 STG.E.U16 desc[UR10][R62.64], R61 ;  /* 0x0000003d3e005986 */ /* 0x0041e8000c10150a */
[----:B0-----:R-:W2:Y:S01]  /*27110*/  LDL.LU.64 R62, [R1+0xe80] ;  /* 0x000e8000013e7983 */ /* 0x001ea20000300a00 */
[----:B------:R-:W-:Y:S01]  /*27120*/  ISETP.LT.AND P1, PT, R0, UR4, !P0 ;  /* 0x0000000400007c0c */ /* 0x000fe2000c721270 */
[----:B------:R-:W-:Y:S01]  /*27130*/  VIADD R0, R7, 0x85 ;  /* 0x0000008507007836 */ /* 0x000fe20000000000 */
[----:B------:R-:W-:-:S04]  /*27140*/  ULDC UR4, c[0x0][0x22c] ;  /* 0x00008b0000047ab9 */ /* 0x000fc80000000800 */
[----:B------:R-:W-:Y:S01]  /*27150*/  ISETP.LT.AND P2, PT, R0, UR4, !P0 ;  /* 0x0000000400007c0c */ /* 0x000fe2000c741270 */
[----:B------:R-:W-:Y:S01]  /*27160*/  VIADD R0, R7, 0x86 ;  /* 0x0000008607007836 */ /* 0x000fe20000000000 */
[----:B------:R-:W-:Y:S01]  /*27170*/  ULDC UR4, c[0x0][0x22c] ;  /* 0x00008b0000047ab9 */ /* 0x000fe20000000800 */
[----:B------:R-:W-:-:S03]  /*27180*/  PRMT R61, R61, 0x7632, R61 ;  /* 0x000076323d3d7816 */ /* 0x000fc6000000003d */
[----:B------:R-:W-:Y:S02]  /*27190*/  ISETP.LT.AND P3, PT, R0, UR4, !P0 ;  /* 0x0000000400007c0c */ /* 0x000fe4000c761270 */
[----:B---3--:R0:W-:Y:S01]  /*271a0*/  @P6 STG.E.U16 desc[UR10][R26.64], R61 ;  /* 0x0000003d1a006986 */ /* 0x0081e2000c10150a */
[----:B------:R-:W-:Y:S01]  /*271b0*/  VIADD R0, R7, 0x87 ;  /* 0x0000008707007836 */ /* 0x000fe20000000000 */
[----:B------:R-:W-:Y:S02]  /*271c0*/  ULDC UR4, c[0x0][0x22c] ;  /* 0x00008b0000047ab9 */ /* 0x000fe40000000800 */
[----:B0-----:R-:W3:Y:S04]  /*271d0*/  LDL.LU.64 R60, [R1+0xaf0] ;  /* 0x000af000013c7983 */ /* 0x001ee80000300a00 */
[----:B------:R-:W4:Y:S04]  /*271e0*/  LDL.LU.64 R26, [R1+0xad8] ;  /* 0x000ad800011a7983 */ /* 0x000f280000300a00 */
[----:B--2---:R0:W-:Y:S02]  /*271f0*/  @P1 STG.E.U16 desc[UR10][R24.64], R62 ;  /* 0x0000003e18001986 */ /* 0x0041e4000c10150a */
[----:B0-----:R-:W-:-:S02]  /*27200*/  PRMT R62, R62, 0x7632, R62 ;  /* 0x000076323e3e7816 */ /* 0x001fc4000000003e */
[----:B------:R-:W2:Y:S04]  /*27210*/  LDL.LU.64 R24, [R1+0xad0] ;  /* 0x000ad00001187983 */ /* 0x000ea80000300a00 */
[----:B------:R0:W-:Y:S04]  /*27220*/  @P2 STG.E.U16 desc[UR10][R28.64], R62 ;  /* 0x0000003e1c002986 */ /* 0x0001e8000c10150a */
[----:B------:R1:W-:Y:S04]  /*27230*/  @P3 STG.E.U16 desc[UR10][R52.64], R63 ;  /* 0x0000003f34003986 */ /* 0x0003e8000c10150a */
[----:B0-----:R-:W2:Y:S04]  /*27240*/  LDL.LU.64 R28, [R1+0xac8] ;  /* 0x000ac800011c7983 */ /* 0x001ea80000300a00 */
[----:B-1----:R-:W4:Y:S01]  /*27250*/  LDL.LU.64 R52, [R1+0xe78] ;  /* 0x000e780001347983 */ /* 0x002f220000300a00 */
[----:B------:R-:W-:Y:S01]  /*27260*/  ISETP.LT.AND P4, PT, R0, UR4, !P0 ;  /* 0x0000000400007c0c */ /* 0x000fe2000c781270 */
[----:B------:R-:W-:Y:S01]  /*27270*/  VIADD R0, R7, 0x88 ;  /* 0x0000008807007836 */ /* 0x000fe20000000000 */
[----:B------:R-:W-:-:S04]  /*27280*/  ULDC UR4, c[0x0][0x22c] ;  /* 0x00008b0000047ab9 */ /* 0x000fc80000000800 */
[----:B------:R-:W-:Y:S01]  /*27290*/  ISETP.LT.AND P5, PT, R0, UR4, !P0 ;  /* 0x0000000400007c0c */ /* 0x000fe2000c7a1270 */
[----:B------:R-:W-:Y:S01]  /*272a0*/  VIADD R0, R7, 0x89 ;  /* 0x0000008907007836 */ /* 0x000fe20000000000 */
[----:B------:R-:W-:Y:S01]  /*272b0*/  ULDC UR4, c[0x0][0x22c] ;  /* 0x00008b0000047ab9 */ /* 0x000fe20000000800 */
[----:B------:R-:W-:Y:S02]  /*272c0*/  PRMT R6, R63, 0x7632, R6 ;  /* 0x000076323f067816 */ /* 0x000fe40000000006 */
[----:B------:R-:W2:Y:S01]  /*272d0*/  LDL.LU.64 R62, [R1+0xab8] ;  /* 0x000ab800013e7983 */ /* 0x000ea20000300a00 */
[----:B------:R-:W-:-:S03]  /*272e0*/  ISETP.LT.AND P6, PT, R0, UR4, !P0 ;  /* 0x0000000400007c0c */ /* 0x000fc6000c7c1270 */
[----:B---3--:R-:W-:Y:S01]  /*272f0*/  @P4 STG.E.U16 desc[UR10][R60.64], R6 ;  /* 0x000000063c004986 */ /* 0x008fe2000c10150a */
[----:B------:R-:W-:Y:S01]  /*27300*/  VIADD R0, R7, 0x8a ;  /* 0x0000008a07007836 */ /* 0x000fe20000000000 */
[----:B------:R-:W-:Y:S02]  /*27310*/  ULDC UR4, c[0x0][0x22c] ;  /* 0x00008b0000047ab9 */ /* 0x000fe40000000800 */
[----:B----4-:R0:W-:Y:S02]  /*27320*/  @P5 STG.E.U16 desc[UR10][R20.64], R52 ;  /* 0x0000003414005986 */ /* 0x0101e4000c10150a */
[----:B0-----:R-:W-:-:S05]  /*27330*/  PRMT R52, R52, 0x7632, R52 ;  /* 0x0000763234347816 */ /* 0x001fca0000000034 */
[----:B------:R0:W-:Y:S04]  /*27340*/  @P6 STG.E.U16 desc[UR10][R54.64], R52 ;  /* 0x0000003436006986 */ /* 0x0001e8000c10150a */
[----:B0-----:R-:W3:Y:S01]  /*27350*/  LDL.LU.64 R54, [R1+0xe70] ;  /* 0x000e700001367983 */ /* 0x001ee20000300a00 */
[----:B------:R-:W-:Y:S01]  /*27360*/  ISETP.LT.AND P1, PT, R0, UR4, !P0 ;  /* 0x0000000400007c0c */ /* 0x000fe2000c721270 */
[C---:B------:R-:W-:Y:S01]  /*27370*/  VIADD R0, R7.reuse, 0x8b ;  /* 0x0000008b07007836 */ /* 0x040fe20000000000 */
[----:B------:R-:W-:Y:S01]  /*27380*/  ULDC UR4, c[0x0][0x22c] ;  /* 0x00008b0000047ab9 */ /* 0x000fe20000000800 */
[----:B------:R-:W4:Y:S03]  /*27390*/  LDL.LU.64 R60, [R1+0xab0] ;  /* 0x000ab000013c7983 */ /* 0x000f260000300a00 */
[----:B------:R-:W-:Y:S01]  /*273a0*/  ISETP.LT.AND P2, PT, R0, UR4, !P0 ;  /* 0x0000000400007c0c */ /* 0x000fe2000c741270 */
[C---:B------:R-:W-:Y:S01]  /*273b0*/  VIADD R0, R7.reuse, 0x8c ;  /* 0x0000008c07007836 */ /* 0x040fe20000000000 */
[----:B------:R-:W-:Y:S01]  /*273c0*/  ULDC UR4, c[0x0][0x22c] ;  /* 0x00008b0000047ab9 */ /* 0x000fe20000000800 */
[----:B------:R-:W4:Y:S03]  /*273d0*/  LDL.LU.64 R20, [R1+0xaa8] ;  /* 0x000aa80001147983 */ /* 0x000f260000300a00 */
[----:B------:R-:W-:Y:S01]  /*273e0*/  ISETP.LT.AND P3, PT, R0, UR4, !P0 ;  /* 0x0000000400007c0c */ /* 0x000fe2000c761270 */
[----:B------:R-:W-:Y:S01]  /*273f0*/  VIADD R0, R7, 0x8d ;  /* 0x0000008d07007836 */ /* 0x000fe20000000000 */
[----:B------:R-:W-:Y:S01]  /*27400*/  ULDC UR4, c[0x0][0x22c] ;  /* 0x00008b0000047ab9 */ /* 0x000fe20000000800 */
[----:B------:R0:W-:Y:S03]  /*27410*/  @P1 STG.E.U16 desc[UR10][R26.64], R53 ;  /* 0x000000351a001986 */ /* 0x0001e6000c10150a */
[----:B------:R-:W-:-:S02]  /*27420*/  ISETP.LT.AND P4, PT, R0, UR4, !P0 ;  /* 0x0000000400007c0c */ /* 0x000fc4000c781270 */
[----:B0-----:R-:W-:Y:S01]  /*27430*/  PRMT R53, R53, 0x7632, R53 ;  /* 0x0000763235357816 */ /* 0x001fe20000000035 */
[----:B------:R-:W4:Y:S01]  /*27440*/  LDL.LU.64 R26, [R1+0xa98] ;  /* 0x000a9800011a7983 */ /* 0x000f220000300a00 */
[----:B------:R-:W-:Y:S01]  /*27450*/  VIADD R0, R7, 0x8e ;  /* 0x0000008e07007836 */ /* 0x000fe20000000000 */
[----:B------:R-:W-:Y:S02]  /*27460*/  ULDC UR4, c[0x0][0x22c] ;  /* 0x00008b0000047ab9 */ /* 0x000fe40000000800 */
[----:B--2---:R-:W-:Y:S04]  /*27470*/  @P2 STG.E.U16 desc[UR10][R24.64], R53 ;  /* 0x0000003518002986 */ /* 0x004fe8000c10150a */
[----:B---3--:R0:W-:Y:S02]  /*27480*/  @P3 STG.E.U16 desc[UR10][R28.64], R54 ;  /* 0x000000361c003986 */ /* 0x0081e4000c10150a */
[----:B0-----:R-:W-:-:S05]  /*27490*/  PRMT R54, R54, 0x7632, R54 ;  /* 0x0000763236367816 */ /* 0x001fca0000000036 */
[----:B------:R0:W-:Y:S04]  /*274a0*/  @P4 STG.E.U16 desc[UR10][R48.64], R54 ;  /* 0x0000003630004986 */ /* 0x0001e8000c10150a */
[----:B0-----:R-:W2:Y:S01]  /*274b0*/  LDL.LU.64 R48, [R1+0xe68] ;  /* 0x000e680001307983 */ /* 0x001ea20000300a00 */
[----:B------:R-:W-:Y:S01]  /*274c0*/  ISETP.LT.AND P5, PT, R0, UR4, !P0 ;  /* 0x0000000400007c0c */ /* 0x000fe2000c7a1270 */
[----:B------:R-:W-:Y:S01]  /*274d0*/  VIADD R0, R7, 0x8f ;  /* 0x0000008f07007836 */ /* 0x000fe20000000000 */
[----:B------:R-:W-:Y:S01]  /*274e0*/  ULDC UR4, c[0x0][0x22c] ;  /* 0x00008b0000047ab9 */ /* 0x000fe20000000800 */
[----:B------:R-:W-:Y:S01]  /*274f0*/  PRMT R6, R55, 0x7632, R6 ;  /* 0x0000763237067816 */ /* 0x000fe20000000006 */
[----:B------:R-:W3:Y:S02]  /*27500*/  LDL.LU.64 R24, [R1+0xa90] ;  /* 0x000a900001187983 */ /* 0x000ee40000300a00 */
[----:B------:R-:W-:Y:S01]  /*27510*/  ISETP.LT.AND P6, PT, R0, UR4, !P0 ;  /* 0x0000000400007c0c */ /* 0x000fe2000c7c1270 */
[C---:B------:R-:W-:Y:S01]  /*27520*/  VIADD R0, R7.reuse, 0x90 ;  /* 0x0000009007007836 */ /* 0x040fe20000000000 */
[----:B------:R-:W-:Y:S01]  /*27530*/  ULDC UR4, c[0x0][0x22c] ;  /* 0x00008b0000047ab9 */ /* 0x000fe20000000800 */
[----:B------:R-:W3:Y:S03]  /*27540*/  LDL.LU.64 R28, [R1+0xa80] ;  /* 0x000a8000011c7983 */ /* 0x000ee60000300a00 */
[----:B------:R-:W-:Y:S01]  /*27550*/  ISETP.LT.AND P1, PT, R0, UR4, !P0 ;  /* 0x0000000400007c0c */ /* 0x000fe2000c721270 */
[----:B------:R-:W-:Y:S01]  /*27560*/  VIADD R0, R7, 0x91 ;  /* 0x0000009107007836 */ /* 0x000fe20000000000 */
[----:B------:R-:W-:-:S04]  /*27570*/  ULDC UR4, c[0x0][0x22c] ;  /* 0x00008b0000047ab9 */ /* 0x000fc80000000800 */
[----:B------:R-:W-:Y:S01]  /*27580*/  ISETP.LT.AND P2, PT, R0, UR4, !P0 ;  /* 0x0000000400007c0c */ /* 0x000fe2000c741270 */
[----:B------:R0:W-:Y:S01]  /*27590*/  @P5 STG.E.U16 desc[UR10][R62.64], R55 ;  /* 0x000000373e005986 */ /* 0x0001e2000c10150a */
[----:B------:R-:W-:Y:S01]  /*275a0*/  VIADD R0, R7, 0x92 ;  /* 0x0000009207007836 */ /* 0x000fe20000000000 */
[----:B------:R-:W-:Y:S02]  /*275b0*/  ULDC UR4, c[0x0][0x22c] ;  /* 0x00008b0000047ab9 */ /* 0x000fe40000000800 */
[----:B----4-:R-:W-:Y:S04]  /*275c0*/  @P6 STG.E.U16 desc[UR10][R60.64], R6 ;  /* 0x000000063c006986 */ /* 0x010fe8000c10150a */
[----:B0-----:R-:W4:Y:S04]  /*275d0*/  LDL.LU.64 R62, [R1+0xa70] ;  /* 0x000a7000013e7983 */ /* 0x001f280000300a00 */
[----:B--2---:R0:W-:Y:S02]  /*275e0*/  @P1 STG.E.U16 desc[UR10][R20.64], R48 ;  /* 0x0000003014001986 */ /* 0x0041e4000c10150a */
[----:B0-----:R-:W-:-:S05]  /*275f0*/  PRMT R48, R48, 0x7632, R48 ;  /* 0x0000763230307816 */ /* 0x001fca0000000030 */
[----:B------:R0:W-:Y:S04]  /*27600*/  @P2 STG.E.U16 desc[UR10][R50.64], R48 ;  /* 0x0000003032002986 */ /* 0x0001e8000c10150a */
[----:B0-----:R-:W2:Y:S01]  /*27610*/  LDL.LU.64 R50, [R1+0xe60] ;  /* 0x000e600001327983 */ /* 0x001ea20000300a00 */
        /* <DEDUP_REMOVED lines=17> */
[----:B---3--:R-:W-:Y:S04]  /*27730*/  @P4 STG.E.U16 desc[UR10][R24.64], R49 ;  /* 0x0000003118004986 */ /* 0x008fe8000c10150a */
[----:B--2---:R0:W-:Y:S02]  /*27740*/  @P5 STG.E.U16 desc[UR10][R28.64], R50 ;  /* 0x000000321c005986 */ /* 0x0041e4000c10150a */
        /* <DEDUP_REMOVED lines=16> */
[----:B----4-:R0:W-:Y:S01]  /*27850*/  @P1 STG.E.U16 desc[UR10][R62.64], R51 ;  /* 0x000000333e001986 */ /* 0x0101e2000c10150a */
[----:B------:R-:W-:Y:S01]  /*27860*/  VIADD R0, R7, 0x9a ;  /* 0x0000009a07007836 */ /* 0x000fe20000000000 */
[----:B------:R-:W-:Y:S02]  /*27870*/  ULDC UR4, c[0x0][0x22c] ;  /* 0x00008b0000047ab9 */ /* 0x000fe40000000800 */
[----:B------:R-:W-:Y:S04]  /*27880*/  @P2 STG.E.U16 desc[UR10][R60.64], R6 ;  /* 0x000000063c002986 */ /* 0x000fe8000c10150a */
        /* <DEDUP_REMOVED lines=19> */
[----:B------:R-:W-:Y:S01]  /*279c0*/  VIADD R0, R7, 0x9e ;  /* 0x0000009e07007836 */ /* 0x000fe20000000000 */
[----:B------:R-:W-:-:S03]  /*279d0*/  ULDC UR4, c[0x0][0x22c] ;  /* 0x00008b0000047ab9 */ /* 0x000fc60000000800 */
[----:B---3--:R0:W-:Y:S04]  /*279e0*/  @P6 STG.E.U16 desc[UR10][R24.64], R45 ;  /* 0x0000002d18006986 */ /* 0x0081e8000c10150a */
[----:B0-----:R-:W3:Y:S04]  /*279f0*/  LDL.LU.64 R24, [R1+0xa10] ;  /* 0x000a100001187983 */ /* 0x001ee80000300a00 */
        /* <DEDUP_REMOVED lines=37> */
[----:B---3--:R0:W-:Y:S03]  /*27c50*/  @P1 STG.E.U16 desc[UR10][R24.64], R41 ;  /* 0x0000002918001986 */ /* 0x0081e6000c10150a */
[----:B------:R-:W-:-:S02]  /*27c60*/  ISETP.LT.AND P4, PT, R0, UR4, !P0 ;  /* 0x0000000400007c0c */ /* 0x000fc4000c781270 */
[----:B0-----:R-:W-:Y:S01]  /*27c70*/  PRMT R41, R41, 0x7632, R41 ;  /* 0x0000763229297816 */ /* 0x001fe20000000029 */
[----:B------:R-:W3:Y:S01]  /*27c80*/  LDL.LU.64 R24, [R1+0x9d8] ;  /* 0x0009d80001187983 */ /* 0x000ee20000300a00 */
[----:B------:R-:W-:Y:S01]  /*27c90*/  VIADD R0, R7, 0xa6 ;  /* 0x000000a607007836 */ /* 0x000fe20000000000 */
[----:B------:R-:W-:Y:S02]  /*27ca0*/  ULDC UR4, c[0x0][0x22c] ;  /* 0x00008b0000047ab9 */ /* 0x000fe40000000800 */
[----:B------:R-:W-:Y:S04]  /*27cb0*/  @P2 STG.E.U16 desc[UR10][R26.64], R41 ;  /* 0x000000291a002986 */ /* 0x000fe8000c10150a */
        /* <DEDUP_REMOVED lines=27> */
[----:B---3--:R0:W-:Y:S04]  /*27e70*/  @P2 STG.E.U16 desc[UR10][R24.64], R36 ;  /* 0x0000002418002986 */ /* 0x0081e8000c10150a */
[----:B------:R1:W-:Y:S04]  /*27e80*/  @P3 STG.E.U16 desc[UR10][R38.64], R37 ;  /* 0x0000002526003986 */ /* 0x0003e8000c10150a */
[----:B0-----:R-:W2:Y:S04]  /*27e90*/  LDL.LU.64 R24, [R1+0x9a8] ;  /* 0x0009a80001187983 */ /* 0x001ea80000300a00 */
[----:B-1----:R-:W3:Y:S01]  /*27ea0*/  LDL.LU.64 R38, [R1+0xe30] ;  /* 0x000e300001267983 */ /* 0x002ee20000300a00 */
[----:B------:R-:W-:Y:S01]  /*27eb0*/  ISETP.LT.AND P4, PT, R0, UR4, !P0 ;  /* 0x0000000400007c0c */ /* 0x000fe2000c781270 */
[----:B------:R-:W-:Y:S01]  /*27ec0*/  VIADD R0, R7, 0xac ;  /* 0x000000ac07007836 */ /* 0x000fe20000000000 */
[----:B------:R-:W-:Y:S01]  /*27ed0*/  ULDC UR4, c[0x0][0x22c] ;  /* 0x00008b0000047ab9 */ /* 0x000fe20000000800 */
[----:B------:R-:W-:Y:S01]  /*27ee0*/  PRMT R37, R37, 0x7632, R37 ;  /* 0x0000763225257816 */ /* 0x000fe20000000025 */
[----:B------:R-:W2:Y:S02]  /*27ef0*/  LDL.LU.64 R60, [R1+0x9a0] ;  /* 0x0009a000013c7983 */ /* 0x000ea40000300a00 */
[----:B------:R-:W-:Y:S01]  /*27f00*/  ISETP.LT.AND P5, PT, R0, UR4, !P0 ;  /* 0x0000000400007c0c */ /* 0x000fe2000c7a1270 */
[C---:B------:R-:W-:Y:S01]  /*27f10*/  VIADD R0, R7.reuse, 0xad ;  /* 0x000000ad07007836 */ /* 0x040fe20000000000 */
[----:B------:R-:W-:Y:S01]  /*27f20*/  ULDC UR4, c[0x0][0x22c] ;  /* 0x00008b0000047ab9 */ /* 0x000fe20000000800 */
[----:B------:R-:W2:Y:S03]  /*27f30*/  LDL.LU.64 R20, [R1+0x998] ;  /* 0x0009980001147983 */ /* 0x000ea60000300a00 */
[----:B------:R-:W-:Y:S01]  /*27f40*/  ISETP.LT.AND P6, PT, R0, UR4, !P0 ;  /* 0x0000000400007c0c */ /* 0x000fe2000c7c1270 */
[----:B------:R-:W-:Y:S01]  /*27f50*/  @P4 STG.E.U16 desc[UR10][R26.64], R37 ;  /* 0x000000251a004986 */ /* 0x000fe2000c10150a */
[----:B------:R-:W-:Y:S01]  /*27f60*/  VIADD R0, R7, 0xae ;  /* 0x000000ae07007836 */ /* 0x000fe20000000000 */
[----:B------:R-:W-:-:S04]  /*27f70*/  ULDC UR4, c[0x0][0x22c] ;  /* 0x00008b0000047ab9 */ /* 0x000fc80000000800 */
[----:B------:R-:W-:Y:S01]  /*27f80*/  ISETP.LT.AND P1, PT, R0, UR4, !P0 ;  /* 0x0000000400007c0c */ /* 0x000fe2000c721270 */
[----:B------:R-:W-:Y:S01]  /*27f90*/  VIADD R0, R7, 0xaf ;  /* 0x000000af07007836 */ /* 0x000fe20000000000 */
[----:B------:R-:W-:Y:S01]  /*27fa0*/  ULDC UR4, c[0x0][0x22c] ;  /* 0x00008b0000047ab9 */ /* 0x000fe20000000800 */
[----:B---3--:R0:W-:Y:S02]  /*27fb0*/  @P5 STG.E.U16 desc[UR10][R28.64], R38 ;  /* 0x000000261c005986 */ /* 0x0081e4000c10150a */
[----:B0-----:R-:W-:-:S05]  /*27fc0*/  PRMT R38, R38, 0x7632, R38 ;  /* 0x0000763226267816 */ /* 0x001fca0000000026 */
[----:B------:R0:W-:Y:S04]  /*27fd0*/  @P6 STG.E.U16 desc[UR10][R32.64], R38 ;  /* 0x0000002620006986 */ /* 0x0001e8000c10150a */
[----:B0-----:R-:W3:Y:S01]  /*27fe0*/  LDL.LU.64 R32, [R1+0xe28] ;  /* 0x000e280001207983 */ /* 0x001ee20000300a00 */
[----:B------:R-:W-:Y:S01]  /*27ff0*/  ISETP.LT.AND P2, PT, R0, UR4, !P0 ;  /* 0x0000000400007c0c */ /* 0x000fe2000c741270 */
[----:B------:R-:W-:Y:S01]  /*28000*/  VIADD R0, R7, 0xb0 ;  /* 0x000000b007007836 */ /* 0x000fe20000000000 */
[----:B------:R-:W-:Y:S01]  /*28010*/  ULDC UR4, c[0x0][0x22c] ;  /* 0x00008b0000047ab9 */ /* 0x000fe20000000800 */
[----:B------:R-:W-:Y:S01]  /*28020*/  PRMT R6, R39, 0x7632, R6 ;  /* 0x0000763227067816 */ /* 0x000fe20000000006 */
[----:B----4-:R-:W-:Y:S02]  /*28030*/  @P1 STG.E.U16 desc[UR10][R62.64], R39 ;  /* 0x000000273e001986 */ /* 0x010fe4000c10150a */
[----:B------:R-:W-:Y:S01]  /*28040*/  ISETP.LT.AND P3, PT, R0, UR4, !P0 ;  /* 0x0000000400007c0c */ /* 0x000fe2000c761270 */
[C---:B------:R-:W-:Y:S01]  /*28050*/  VIADD R0, R7.reuse, 0xb1 ;  /* 0x000000b107007836 */ /* 0x040fe20000000000 */
[----:B------:R-:W-:Y:S01]  /*28060*/  ULDC UR4, c[0x0][0x22c] ;  /* 0x00008b0000047ab9 */ /* 0x000fe20000000800 */
[----:B------:R-:W4:Y:S03]  /*28070*/  LDL.LU.64 R26, [R1+0x988] ;  /* 0x00098800011a7983 */ /* 0x000f260000300a00 */
[----:B------:R-:W-:Y:S01]  /*28080*/  ISETP.LT.AND P4, PT, R0, UR4, !P0 ;  /* 0x0000000400007c0c */ /* 0x000fe2000c781270 */
[C---:B------:R-:W-:Y:S01]  /*28090*/  VIADD R0, R7.reuse, 0xb2 ;  /* 0x000000b207007836 */ /* 0x040fe20000000000 */
[----:B------:R-:W-:Y:S01]  /*280a0*/  ULDC UR4, c[0x0][0x22c] ;  /* 0x00008b0000047ab9 */ /* 0x000fe20000000800 */
[----:B--2---:R0:W-:Y:S03]  /*280b0*/  @P2 STG.E.U16 desc[UR10][R24.64], R6 ;  /* 0x0000000618002986 */ /* 0x0041e6000c10150a */
[----:B------:R-:W-:Y:S01]  /*280c0*/  ISETP.LT.AND P5, PT, R0, UR4, !P0 ;  /* 0x0000000400007c0c */ /* 0x000fe2000c7a1270 */
[----:B------:R-:W2:Y:S04]  /*280d0*/  LDL.LU.64 R28, [R1+0x980] ;  /* 0x00098000011c7983 */ /* 0x000ea80000300a00 */
[----:B---3--:R1:W-:Y:S01]  /*280e0*/  @P3 STG.E.U16 desc[UR10][R60.64], R32 ;  /* 0x000000203c003986 */ /* 0x0083e2000c10150a */
[----:B------:R-:W-:Y:S01]  /*280f0*/  VIADD R0, R7, 0xb3 ;  /* 0x000000b307007836 */ /* 0x000fe20000000000 */
[----:B------:R-:W-:-:S02]  /*28100*/  ULDC UR4, c[0x0][0x22c] ;  /* 0x00008b0000047ab9 */ /* 0x000fc40000000800 */
[----:B0-----:R-:W3:Y:S04]  /*28110*/  LDL.LU.64 R24, [R1+0x978] ;  /* 0x0009780001187983 */ /* 0x001ee80000300a00 */
[----:B------:R-:W3:Y:S01]  /*28120*/  LDL.LU.64 R62, [R1+0x970] ;  /* 0x00097000013e7983 */ /* 0x000ee20000300a00 */
[----:B-1----:R-:W-:-:S05]  /*28130*/  PRMT R32, R32, 0x7632, R32 ;  /* 0x0000763220207816 */ /* 0x002fca0000000020 */
[----:B------:R-:W-:Y:S04]  /*28140*/  @P4 STG.E.U16 desc[UR10][R20.64], R32 ;  /* 0x0000002014004986 */ /* 0x000fe8000c10150a */
[----:B------:R0:W-:Y:S04]  /*28150*/  @P5 STG.E.U16 desc[UR10][R34.64], R33 ;  /* 0x0000002122005986 */ /* 0x0001e8000c10150a */
[----:B0-----:R-:W2:Y:S01]  /*28160*/  LDL.LU.64 R34, [R1+0xe20] ;  /* 0x000e200001227983 */ /* 0x001ea20000300a00 */
[----:B------:R-:W-:Y:S01]  /*28170*/  ISETP.LT.AND P6, PT, R0, UR4, !P0 ;  /* 0x0000000400007c0c */ /* 0x000fe2000c7c1270 */
[----:B------:R-:W-:Y:S01]  /*28180*/  VIADD R0, R7, 0xb4 ;  /* 0x000000b407007836 */ /* 0x000fe20000000000 */
[----:B------:R-:W-:Y:S01]  /*28190*/  ULDC UR4, c[0x0][0x22c] ;  /* 0x00008b0000047ab9 */ /* 0x000fe20000000800 */
[----:B------:R-:W-:Y:S01]  /*281a0*/  PRMT R33, R33, 0x7632, R33 ;  /* 0x0000763221217816 */ /* 0x000fe20000000021 */
[----:B------:R-:W3:Y:S02]  /*281b0*/  LDL.LU.64 R60, [R1+0x960] ;  /* 0x00096000013c7983 */ /* 0x000ee40000300a00 */
[----:B------:R-:W-:-:S02]  /*281c0*/  ISETP.LT.AND P1, PT, R0, UR4, !P0 ;  /* 0x0000000400007c0c */ /* 0x000fc4000c721270 */
[----:B------:R-:W3:Y:S05]  /*281d0*/  LDL.LU.64 R20, [R1+0x958] ;  /* 0x0009580001147983 */ /* 0x000eea0000300a00 */
[----:B----4-:R0:W-:Y:S01]  /*281e0*/  @P6 STG.E.U16 desc[UR10][R26.64], R33 ;  /* 0x000000211a006986 */ /* 0x0101e2000c10150a */
[C---:B------:R-:W-:Y:S01]  /*281f0*/  VIADD R0, R7.reuse, 0xb5 ;  /* 0x000000b507007836 */ /* 0x040fe20000000000 */
[----:B------:R-:W-:Y:S02]  /*28200*/  ULDC UR4, c[0x0][0x22c] ;  /* 0x00008b0000047ab9 */ /* 0x000fe40000000800 */
[----:B0-----:R-:W4:Y:S04]  /*28210*/  LDL.LU.64 R26, [R1+0x950] ;  /* 0x00095000011a7983 */ /* 0x001f280000300a00 */
[----:B--2---:R0:W-:Y:S04]  /*28220*/  @P1 STG.E.U16 desc[UR10][R28.64], R34 ;  /* 0x000000221c001986 */ /* 0x0041e8000c10150a */
[----:B0-----:R-:W2:Y:S01]  /*28230*/  LDL.LU.64 R28, [R1+0xe18] ;  /* 0x000e1800011c7983 */ /* 0x001ea20000300a00 */
[----:B------:R-:W-:Y:S01]  /*28240*/  ISETP.LT.AND P2, PT, R0, UR4, !P0 ;  /* 0x0000000400007c0c */ /* 0x000fe2000c741270 */
[----:B------:R-:W-:Y:S01]  /*28250*/  VIADD R0, R7, 0xb6 ;  /* 0x000000b607007836 */ /* 0x000fe20000000000 */
[----:B------:R-:W-:-:S04]  /*28260*/  ULDC UR4, c[0x0][0x22c] ;  /* 0x00008b0000047ab9 */ /* 0x000fc80000000800 */
[----:B------:R-:W-:Y:S01]  /*28270*/  ISETP.LT.AND P3, PT, R0, UR4, !P0 ;  /* 0x0000000400007c0c */ /* 0x000fe2000c761270 */
[----:B------:R-:W-:Y:S01]  /*28280*/  VIADD R0, R7, 0xb7 ;  /* 0x000000b707007836 */ /* 0x000fe20000000000 */
[----:B------:R-:W-:-:S04]  /*28290*/  ULDC UR4, c[0x0][0x22c] ;  /* 0x00008b0000047ab9 */ /* 0x000fc80000000800 */
[----:B------:R-:W-:Y:S02]  /*282a0*/  ISETP.LT.AND P4, PT, R0, UR4, !P0 ;  /* 0x0000000400007c0c */ /* 0x000fe4000c781270 */
[----:B------:R-:W-:Y:S02]  /*282b0*/  PRMT R34, R34, 0x7632, R34 ;  /* 0x0000763222227816 */ /* 0x000fe40000000022 */
[----:B------:R-:W-:Y:S01]  /*282c0*/  PRMT R6, R35, 0x7632, R6 ;  /* 0x0000763223067816 */ /* 0x000fe20000000006 */
[C---:B------:R-:W-:Y:S01]  /*282d0*/  VIADD R0, R7.reuse, 0xb8 ;  /* 0x000000b807007836 */ /* 0x040fe20000000000 */
[----:B------:R-:W-:Y:S01]  /*282e0*/  ULDC UR4, c[0x0][0x22c] ;  /* 0x00008b0000047ab9 */ /* 0x000fe20000000800 */
[----:B---3--:R0:W-:Y:S04]  /*282f0*/  @P2 STG.E.U16 desc[UR10][R24.64], R34 ;  /* 0x0000002218002986 */ /* 0x0081e8000c10150a */
[----:B------:R1:W-:Y:S04]  /*28300*/  @P3 STG.E.U16 desc[UR10][R62.64], R35 ;  /* 0x000000233e003986 */ /* 0x0003e8000c10150a */
[----:B0-----:R-:W3:Y:S04]  /*28310*/  LDL.LU.64 R24, [R1+0x940] ;  /* 0x0009400001187983 */ /* 0x001ee80000300a00 */
[----:B-1----:R-:W3:Y:S04]  /*28320*/  LDL.LU.64 R62, [R1+0x938] ;  /* 0x00093800013e7983 */ /* 0x002ee80000300a00 */
        /* <DEDUP_REMOVED lines=8> */
[----:B------:R-:W-:Y:S01]  /*283b0*/  ISETP.LT.AND P1, PT, R0, UR4, !P0 ;  /* 0x0000000400007c0c */ /* 0x000fe2000c721270 */
[----:B------:R-:W-:Y:S01]  /*283c0*/  VIADD R0, R7, 0xbb ;  /* 0x000000bb07007836 */ /* 0x000fe20000000000 */
[----:B------:R-:W-:-:S04]  /*283d0*/  ULDC UR4, c[0x0][0x22c] ;  /* 0x00008b0000047ab9 */ /* 0x000fc80000000800 */
[----:B------:R-:W-:Y:S01]  /*283e0*/  ISETP.LT.AND P2, PT, R0, UR4, !P0 ;  /* 0x0000000400007c0c */ /* 0x000fe2000c741270 */
[----:B--2---:R0:W-:Y:S01]  /*283f0*/  @P5 STG.E.U16 desc[UR10][R60.64], R28 ;  /* 0x0000001c3c005986 */ /* 0x0041e2000c10150a */
[----:B------:R-:W-:Y:S01]  /*28400*/  VIADD R0, R7, 0xbc ;  /* 0x000000bc07007836 */ /* 0x000fe20000000000 */
[----:B------:R-:W-:Y:S01]  /*28410*/  ULDC UR4, c[0x0][0x22c] ;  /* 0x00008b0000047ab9 */ /* 0x000fe20000000800 */
[----:B0-----:R-:W-:Y:S01]  /*28420*/  PRMT R28, R28, 0x7632, R28 ;  /* 0x000076321c1c7816 */ /* 0x001fe2000000001c */
[----:B------:R-:W2:Y:S04]  /*28430*/  LDL.LU.64 R60, [R1+0x930] ;  /* 0x00093000013c7983 */ /* 0x000ea80000300a00 */
[----:B------:R0:W-:Y:S04]  /*28440*/  @P6 STG.E.U16 desc[UR10][R20.64], R28 ;  /* 0x0000001c14006986 */ /* 0x0001e8000c10150a */
[----:B----4-:R1:W-:Y:S04]  /*28450*/  @P1 STG.E.U16 desc[UR10][R26.64], R29 ;  /* 0x0000001d1a001986 */ /* 0x0103e8000c10150a */
[----:B0-----:R-:W4:Y:S01]  /*28460*/  LDL.LU.64 R20, [R1+0x920] ;  /* 0x0009200001147983 */ /* 0x001f220000300a00 */
[----:B-1----:R-:W-:-:S03]  /*28470*/  PRMT R29, R29, 0x7632, R29 ;  /* 0x000076321d1d7816 */ /* 0x002fc6000000001d */
[----:B------:R-:W4:Y:S04]  /*28480*/  LDL.LU.64 R26, [R1+0x918] ;  /* 0x00091800011a7983 */ /* 0x000f280000300a00 */
[----:B------:R0:W-:Y:S04]  /*28490*/  @P2 STG.E.U16 desc[UR10][R30.64], R29 ;  /* 0x0000001d1e002986 */ /* 0x0001e8000c10150a */
[----:B0-----:R-:W3:Y:S01]  /*284a0*/  LDL.LU.64 R30, [R1+0xe08] ;  /* 0x000e0800011e7983 */ /* 0x001ee20000300a00 */
        /* <DEDUP_REMOVED lines=8> */
[----:B------:R-:W-:Y:S01]  /*28530*/  ULDC UR4, c[0x0][0x22c] ;  /* 0x00008b0000047ab9 */ /* 0x000fe20000000800 */
[----:B---3--:R0:W-:Y:S04]  /*28540*/  @P3 STG.E.U16 desc[UR10][R24.64], R30 ;  /* 0x0000001e18003986 */ /* 0x0081e8000c10150a */
[----:B0-----:R-:W3:Y:S01]  /*28550*/  LDL.LU.64 R24, [R1+0xe00] ;  /* 0x000e000001187983 */ /* 0x001ee20000300a00 */
[----:B------:R-:W-:Y:S02]  /*28560*/  ISETP.LT.AND P6, PT, R0, UR4, !P0 ;  /* 0x0000000400007c0c */ /* 0x000fe4000c7c1270 */
[----:B------:R-:W-:-:S02]  /*28570*/  PRMT R30, R30, 0x7632, R30 ;  /* 0x000076321e1e7816 */ /* 0x000fc4000000001e */
[----:B------:R-:W-:Y:S01]  /*28580*/  PRMT R6, R31, 0x7632, R6 ;  /* 0x000076321f067816 */ /* 0x000fe20000000006 */
[C---:B------:R-:W-:Y:S01]  /*28590*/  VIADD R0, R7.reuse, 0xc0 ;  /* 0x000000c007007836 */ /* 0x040fe20000000000 */
[----:B------:R-:W-:Y:S01]  /*285a0*/  ULDC UR4, c[0x0][0x22c] ;  /* 0x00008b0000047ab9 */ /* 0x000fe20000000800 */
[----:B------:R0:W-:Y:S04]  /*285b0*/  @P4 STG.E.U16 desc[UR10][R62.64], R30 ;  /* 0x0000001e3e004986 */ /* 0x0001e8000c10150a */
[----:B--2---:R1:W-:Y:S04]  /*285c0*/  @P5 STG.E.U16 desc[UR10][R60.64], R31 ;  /* 0x0000001f3c005986 */ /* 0x0043e8000c10150a */
[----:B0-----:R-:W2:Y:S04]  /*285d0*/  LDL.LU.64 R62, [R1+0x900] ;  /* 0x00090000013e7983 */ /* 0x001ea80000300a00 */
[----:B-1----:R-:W2:Y:S04]  /*285e0*/  LDL.LU.64 R30, [R1+0x910] ;  /* 0x00091000011e7983 */ /* 0x002ea80000300a00 */
[----:B------:R-:W2:Y:S04]  /*285f0*/  LDL.LU.64 R60, [R1+0x8f8] ;  /* 0x0008f800013c7983 */ /* 0x000ea80000300a00 */
[----:B---3--:R0:W-:Y:S04]  /*28600*/  @P6 STG.E.U16 desc[UR10][R24.64], R6 ;  /* 0x0000000618006986 */ /* 0x0081e8000c10150a */
[----:B0-----:R-:W4:Y:S01]  /*28610*/  LDL.LU.64 R24, [R1+0xdf8] ;  /* 0x000df80001187983 */ /* 0x001f220000300a00 */
[----:B------:R-:W-:Y:S01]  /*28620*/  ISETP.LT.AND P1, PT, R0, UR4, !P0 ;  /* 0x0000000400007c0c */ /* 0x000fe2000c721270 */
[----:B------:R-:W-:Y:S01]  /*28630*/  VIADD R0, R7, 0xc1 ;  /* 0x000000c107007836 */ /* 0x000fe20000000000 */
[----:B------:R-:W-:-:S04]  /*28640*/  ULDC UR4, c[0x0][0x22c] ;  /* 0x00008b0000047ab9 */ /* 0x000fc80000000800 */
[----:B------:R-:W-:Y:S01]  /*28650*/  ISETP.LT.AND P2, PT, R0, UR4, !P0 ;  /* 0x0000000400007c0c */ /* 0x000fe2000c741270 */
[----:B------:R-:W-:Y:S01]  /*28660*/  VIADD R0, R7, 0xc2 ;  /* 0x000000c207007836 */ /* 0x000fe20000000000 */
[----:B------:R-:W-:-:S05]  /*28670*/  ULDC UR4, c[0x0][0x22c] ;  /* 0x00008b0000047ab9 */ /* 0x000fca0000000800 */
[----:B----4-:R0:W-:Y:S02]  /*28680*/  @P1 STG.E.U16 desc[UR10][R20.64], R24 ;  /* 0x0000001814001986 */ /* 0x0101e4000c10150a */
[----:B0-----:R-:W-:Y:S02]  /*28690*/  PRMT R24, R24, 0x7632, R24 ;  /* 0x0000763218187816 */ /* 0x001fe40000000018 */
[----:B------:R-:W3:Y:S04]  /*286a0*/  LDL.LU.64 R20, [R1+0xdf0] ;  /* 0x000df00001147983 */ /* 0x000ee80000300a00 */
[----:B------:R0:W-:Y:S04]  /*286b0*/  @P2 STG.E.U16 desc[UR10][R26.64], R24 ;  /* 0x000000181a002986 */ /* 0x0001e8000c10150a */
[----:B0-----:R-:W4:Y:S01]  /*286c0*/  LDL.LU.64 R26, [R1+0xde8] ;  /* 0x000de800011a7983 */ /* 0x001f220000300a00 */
[----:B------:R-:W-:Y:S01]  /*286d0*/  ISETP.LT.AND P3, PT, R0, UR4, !P0 ;  /* 0x0000000400007c0c */ /* 0x000fe2000c761270 */
[----:B------:R-:W-:Y:S01]  /*286e0*/  VIADD R0, R7, 0xc3 ;  /* 0x000000c307007836 */ /* 0x000fe20000000000 */
[----:B------:R-:W-:-:S04]  /*286f0*/  ULDC UR4, c[0x0][0x22c] ;  /* 0x00008b0000047ab9 */ /* 0x000fc80000000800 */
[----:B------:R-:W-:-:S07]  /*28700*/  ISETP.LT.AND P4, PT, R0, UR4, !P0 ;  /* 0x0000000400007c0c */ /* 0x000fce000c781270 */
[----:B--2---:R0:W-:Y:S01]  /*28710*/  @P3 STG.E.U16 desc[UR10][R30.64], R25 ;  /* 0x000000191e003986 */ /* 0x0041e2000c10150a */
[----:B------:R-:W-:Y:S01]  /*28720*/  VIADD R0, R7, 0xc4 ;  /* 0x000000c407007836 */ /* 0x000fe20000000000 */
[----:B------:R-:W-:Y:S01]  /*28730*/  ULDC UR4, c[0x0][0x22c] ;  /* 0x00008b0000047ab9 */ /* 0x000fe20000000800 */
[----:B0-----:R-:W-:Y:S01]  /*28740*/  PRMT R25, R25, 0x7632, R25 ;  /* 0x0000763219197816 */ /* 0x001fe20000000019 */
[----:B------:R-:W2:Y:S04]  /*28750*/  LDL.LU.64 R30, [R1+0x8d8] ;  /* 0x0008d800011e7983 */ /* 0x000ea80000300a00 */
[----:B----4-:R0:W-:Y:S04]  /*28760*/  @P4 STG.E.U16 desc[UR10][R26.64], R25 ;  /* 0x000000191a004986 */ /* 0x0101e8000c10150a */
[----:B0-----:R-:W4:Y:S01]  /*28770*/  LDL.LU.64 R26, [R1+0xde0] ;  /* 0x000de000011a7983 */ /* 0x001f220000300a00 */
[----:B------:R-:W-:Y:S01]  /*28780*/  ISETP.LT.AND P5, PT, R0, UR4, !P0 ;  /* 0x0000000400007c0c */ /* 0x000fe2000c7a1270 */
[C---:B------:R-:W-:Y:S01]  /*28790*/  VIADD R0, R7.reuse, 0xc5 ;  /* 0x000000c507007836 */ /* 0x040fe20000000000 */
[----:B------:R-:W-:Y:S01]  /*287a0*/  ULDC UR4, c[0x0][0x22c] ;  /* 0x00008b0000047ab9 */ /* 0x000fe20000000800 */
[----:B------:R-:W2:Y:S03]  /*287b0*/  LDL.LU.64 R24, [R1+0x8e0] ;  /* 0x0008e00001187983 */ /* 0x000ea60000300a00 */
[----:B------:R-:W-:Y:S01]  /*287c0*/  ISETP.LT.AND P6, PT, R0, UR4, !P0 ;  /* 0x0000000400007c0c */ /* 0x000fe2000c7c1270 */
[----:B------:R-:W-:Y:S01]  /*287d0*/  VIADD R0, R7, 0xc6 ;  /* 0x000000c607007836 */ /* 0x000fe20000000000 */
[----:B------:R-:W-:-:S04]  /*287e0*/  ULDC UR4, c[0x0][0x22c] ;  /* 0x00008b0000047ab9 */ /* 0x000fc80000000800 */
[----:B------:R-:W-:Y:S01]  /*287f0*/  ISETP.LT.AND P1, PT, R0, UR4, !P0 ;  /* 0x0000000400007c0c */ /* 0x000fe2000c721270 */
[----:B------:R-:W-:Y:S01]  /*28800*/  VIADD R0, R7, 0xc7 ;  /* 0x000000c707007836 */ /* 0x000fe20000000000 */
[----:B------:R-:W-:Y:S01]  /*28810*/  ULDC UR4, c[0x0][0x22c] ;  /* 0x00008b0000047ab9 */ /* 0x000fe20000000800 */
[----:B----4-:R0:W-:Y:S01]  /*28820*/  @P5 STG.E.U16 desc[UR10][R62.64], R26 ;  /* 0x0000001a3e005986 */ /* 0x0101e2000c10150a */
[----:B------:R-:W-:Y:S02]  /*28830*/  PRMT R6, R27, 0x7632, R6 ;  /* 0x000076321b067816 */ /* 0x000fe40000000006 */
[----:B0-----:R-:W-:Y:S01]  /*28840*/  PRMT R26, R26, 0x7632, R26 ;  /* 0x000076321a1a7816 */ /* 0x001fe2000000001a */
[----:B------:R-:W4:Y:S04]  /*28850*/  LDL.LU.64 R62, [R1+0x8c8] ;  /* 0x0008c800013e7983 */ /* 0x000f280000300a00 */
[----:B------:R0:W-:Y:S04]  /*28860*/  @P6 STG.E.U16 desc[UR10][R60.64], R26 ;  /* 0x0000001a3c006986 */ /* 0x0001e8000c10150a */
[----:B---3--:R1:W-:Y:S04]  /*28870*/  @P1 STG.E.U16 desc[UR10][R20.64], R27 ;  /* 0x0000001b14001986 */ /* 0x0083e8000c10150a */
[----:B0-----:R-:W3:Y:S04]  /*28880*/  LDL.LU.64 R60, [R1+0x8c0] ;  /* 0x0008c000013c7983 */ /* 0x001ee80000300a00 */
[----:B-1----:R-:W2:Y:S04]  /*28890*/  LDL.LU.64 R20, [R1+0xdd8] ;  /* 0x000dd80001147983 */ /* 0x002ea80000300a00 */
[----:B------:R-:W4:Y:S01]  /*288a0*/  LDL.LU.64 R26, [R1+0x8e8] ;  /* 0x0008e800011a7983 */ /* 0x000f220000300a00 */
        /* <DEDUP_REMOVED lines=13> */
[----:B--2---:R1:W-:Y:S04]  /*28980*/  @P3 STG.E.U16 desc[UR10][R24.64], R20 ;  /* 0x0000001418003986 */ /* 0x0043e8000c10150a */
[----:B0-----:R-:W2:Y:S01]  /*28990*/  LDL.LU.64 R26, [R1+0x8b0] ;  /* 0x0008b000011a7983 */ /* 0x001ea20000300a00 */
[----:B-1----:R-:W-:-:S03]  /*289a0*/  PRMT R20, R20, 0x7632, R20 ;  /* 0x0000763214147816 */ /* 0x002fc60000000014 */
[----:B------:R-:W4:Y:S04]  /*289b0*/  LDL.LU.64 R24, [R1+0x8a8] ;  /* 0x0008a80001187983 */ /* 0x000f280000300a00 */
[----:B------:R0:W-:Y:S04]  /*289c0*/  @P4 STG.E.U16 desc[UR10][R30.64], R20 ;  /* 0x000000141e004986 */ /* 0x0001e8000c10150a */
[----:B------:R1:W-:Y:S04]  /*289d0*/  @P5 STG.E.U16 desc[UR10][R22.64], R21 ;  /* 0x0000001516005986 */ /* 0x0003e8000c10150a */
[----:B0-----:R-:W4:Y:S04]  /*289e0*/  LDL.LU.64 R30, [R1+0x8a0] ;  /* 0x0008a000011e7983 */ /* 0x001f280000300a00 */
[----:B-1----:R-:W3:Y:S01]  /*289f0*/  LDL.LU.64 R22, [R1+0xdd0] ;  /* 0x000dd00001167983 */ /* 0x002ee20000300a00 */
        /* <DEDUP_REMOVED lines=8> */
[----:B------:R0:W-:Y:S01]  /*28a80*/  @P6 STG.E.U16 desc[UR10][R62.64], R21 ;  /* 0x000000153e006986 */ /* 0x0001e2000c10150a */
[----:B------:R-:W-:Y:S01]  /*28a90*/  VIADD R0, R7, 0xce ;  /* 0x000000ce07007836 */ /* 0x000fe20000000000 */
[----:B------:R-:W-:Y:S02]  /*28aa0*/  ULDC UR4, c[0x0][0x22c] ;  /* 0x00008b0000047ab9 */ /* 0x000fe40000000800 */
[----:B0-----:R-:W4:Y:S04]  /*28ab0*/  LDL.LU.64 R20, [R1+0x890] ;  /* 0x0008900001147983 */ /* 0x001f280000300a00 */
        /* <DEDUP_REMOVED lines=17> */
[----:B--2---:R0:W-:Y:S01]  /*28bd0*/  @P3 STG.E.U16 desc[UR10][R26.64], R23 ;  /* 0x000000171a003986 */ /* 0x0041e2000c10150a */
[----:B------:R-:W-:Y:S01]  /*28be0*/  VIADD R0, R7, 0xd2 ;  /* 0x000000d207007836 */ /* 0x000fe20000000000 */
[----:B------:R-:W-:Y:S02]  /*28bf0*/  ULDC UR4, c[0x0][0x22c] ;  /* 0x00008b0000047ab9 */ /* 0x000fe40000000800 */
[----:B----4-:R-:W-:Y:S04]  /*28c00*/  @P4 STG.E.U16 desc[UR10][R24.64], R6 ;  /* 0x0000000618004986 */ /* 0x010fe8000c10150a */
[----:B0-----:R-:W2:Y:S04]  /*28c10*/  LDL.LU.64 R26, [R1+0x870] ;  /* 0x00087000011a7983 */ /* 0x001ea80000300a00 */
[----:B---3--:R0:W-:Y:S02]  /*28c20*/  @P5 STG.E.U16 desc[UR10][R30.64], R16 ;  /* 0x000000101e005986 */ /* 0x0081e4000c10150a */
        /* <DEDUP_REMOVED lines=20> */
[----:B------:R-:W-:Y:S04]  /*28d70*/  @P2 STG.E.U16 desc[UR10][R62.64], R17 ;  /* 0x000000113e002986 */ /* 0x000fe8000c10150a */
        /* <DEDUP_REMOVED lines=1092> */
[----:B------:R-:W-:-:S04]  /*2d1c0*/  ULDC UR4, c[0x0][0x22c] ;  /* 0x00008b0000047ab9 */ /* 0x000fc80000000800 */
[----:B------:R-:W-:Y:S01]  /*2d1d0*/  ISETP.LT.AND P6, PT, R0, UR4, !P0 ;  /* 0x0000000400007c0c */ /* 0x000fe2000c7c1270 */
[----:B------:R0:W-:Y:S01]  /*2d1e0*/  @P3 STG.E.U16 desc[UR10][R20.64], R201 ;  /* 0x000000c914003986 */ /* 0x0001e2000c10150a */
[----:B------:R-:W-:Y:S01]  /*2d1f0*/  VIADD R0, R7, 0x19e ;  /* 0x0000019e07007836 */ /* 0x000fe20000000000 */
[----:B------:R-:W-:Y:S01]  /*2d200*/  ULDC UR4, c[0x0][0x22c] ;  /* 0x00008b0000047ab9 */ /* 0x000fe20000000800 */
[----:B0-----:R-:W-:Y:S01]  /*2d210*/  PRMT R201, R201, 0x7632, R201 ;  /* 0x00007632c9c97816 */ /* 0x001fe200000000c9 */
[----:B------:R-:W4:Y:S04]  /*2d220*/  LDL.LU.64 R20, [R1+0x1f8] ;  /* 0x0001f80001147983 */ /* 0x000f280000300a00 */
[----:B------:R-:W-:Y:S01]  /*2d230*/  @P4 STG.E.U16 desc[UR10][R62.64], R201 ;  /* 0x000000c93e004986 */ /* 0x000fe2000c10150a */
[----:B---3--:R-:W-:-:S03]  /*2d240*/  PRMT R6, R202, 0x7632, R6 ;  /* 0x00007632ca067816 */ /* 0x008fc60000000006 */
[----:B------:R-:W-:Y:S04]  /*2d250*/  @P5 STG.E.U16 desc[UR10][R60.64], R202 ;  /* 0x000000ca3c005986 */ /* 0x000fe8000c10150a */
        /* <DEDUP_REMOVED lines=19> */
[----:B0-----:R-:W2:Y:S01]  /*2d390*/  LDL.LU.64 R26, [R1+0x1d8] ;  /* 0x0001d800011a7983 */ /* 0x001ea20000300a00 */
        /* <DEDUP_REMOVED lines=8> */
[----:B------:R-:W4:Y:S02]  /*2d420*/  LDL.LU.64 R24, [R1+0x1d0] ;  /* 0x0001d00001187983 */ /* 0x000f240000300a00 */
        /* <DEDUP_REMOVED lines=10> */
[----:B------:R-:W-:Y:S02]  /*2d4d0*/  ULDC UR4, c[0x0][0x22c] ;  /* 0x00008b0000047ab9 */ /* 0x000fe40000000800 */
[----:B------:R-:W-:Y:S04]  /*2d4e0*/  @P6 STG.E.U16 desc[UR10][R62.64], R8 ;  /* 0x000000083e006986 */ /* 0x000fe8000c10150a */
[----:B0-----:R-:W4:Y:S01]  /*2d4f0*/  LDL.LU.64 R20, [R1+0x1b8] ;  /* 0x0001b80001147983 */ /* 0x001f220000300a00 */
        /* <DEDUP_REMOVED lines=240> */
[----:B----4-:R1:W-:Y:S04]  /*2e400*/  @P2 STG.E.U16 desc[UR10][R24.64], R8 ;  /* 0x0000000818002986 */ /* 0x0103e8000c10150a */
[----:B0-----:R-:W2:Y:S04]  /*2e410*/  LDL.LU.64 R26, [R1+0x58] ;  /* 0x00005800011a7983 */ /* 0x001ea80000300a00 */
[----:B-1----:R-:W4:Y:S01]  /*2e420*/  LDL.LU.64 R24, [R1+0x50] ;  /* 0x0000500001187983 */ /* 0x002f220000300a00 */
        /* <DEDUP_REMOVED lines=10> */
[----:B------:R-:W-:Y:S01]  /*2e4d0*/  VIADD R0, R7, 0x1d4 ;  /* 0x000001d407007836 */ /* 0x000fe20000000000 */
[----:B------:R-:W-:-:S04]  /*2e4e0*/  ULDC UR4, c[0x0][0x22c] ;  /* 0x00008b0000047ab9 */ /* 0x000fc80000000800 */
[----:B------:R-:W-:Y:S01]  /*2e4f0*/  ISETP.LT.AND P1, PT, R0, UR4, !P0 ;  /* 0x0000000400007c0c */ /* 0x000fe2000c721270 */
[----:B------:R-:W-:Y:S01]  /*2e500*/  VIADD R0, R7, 0x1d5 ;  /* 0x000001d507007836 */ /* 0x000fe20000000000 */
[----:B------:R-:W-:-:S04]  /*2e510*/  ULDC UR4, c[0x0][0x22c] ;  /* 0x00008b0000047ab9 */ /* 0x000fc80000000800 */
[----:B------:R-:W-:Y:S01]  /*2e520*/  ISETP.LT.AND P2, PT, R0, UR4, !P0 ;  /* 0x0000000400007c0c */ /* 0x000fe2000c741270 */
[----:B------:R-:W-:Y:S01]  /*2e530*/  @P5 STG.E.U16 desc[UR10][R20.64], R229 ;  /* 0x000000e514005986 */ /* 0x000fe2000c10150a */
[----:B------:R-:W-:Y:S01]  /*2e540*/  VIADD R0, R7, 0x1d6 ;  /* 0x000001d607007836 */ /* 0x000fe20000000000 */
[----:B------:R-:W-:Y:S02]  /*2e550*/  ULDC UR4, c[0x0][0x22c] ;  /* 0x00008b0000047ab9 */ /* 0x000fe40000000800 */
[----:B------:R0:W-:Y:S04]  /*2e560*/  @P6 STG.E.U16 desc[UR10][R62.64], R8 ;  /* 0x000000083e006986 */ /* 0x0001e8000c10150a */
[----:B0-----:R-:W4:Y:S01]  /*2e570*/  LDL.LU.64 R62, [R1+0x38] ;  /* 0x00003800013e7983 */ /* 0x001f220000300a00 */
[----:B---3--:R-:W-:-:S03]  /*2e580*/  PRMT R6, R230, 0x7632, R6 ;  /* 0x00007632e6067816 */ /* 0x008fc60000000006 */
[----:B------:R0:W-:Y:S04]  /*2e590*/  @P1 STG.E.U16 desc[UR10][R60.64], R230 ;  /* 0x000000e63c001986 */ /* 0x0001e8000c10150a */
[----:B------:R1:W-:Y:S04]  /*2e5a0*/  @P2 STG.E.U16 desc[UR10][R232.64], R6 ;  /* 0x00000006e8002986 */ /* 0x0003e8000c10150a */
[----:B0-----:R-:W3:Y:S04]  /*2e5b0*/  LDL.LU.64 R60, [R1+0x30] ;  /* 0x00003000013c7983 */ /* 0x001ee80000300a00 */
[----:B-1----:R-:W3:Y:S01]  /*2e5c0*/  LDL.LU.64 R232, [R1+0xbb8] ;  /* 0x000bb80001e87983 */ /* 0x002ee20000300a00 */
        /* <DEDUP_REMOVED lines=9> */
[----:B------:R-:W-:Y:S02]  /*2e660*/  ISETP.LT.AND P6, PT, R0, UR4, !P0 ;  /* 0x0000000400007c0c */ /* 0x000fe4000c7c1270 */
[----:B------:R-:W-:Y:S01]  /*2e670*/  PRMT R8, R231, 0x7632, R8 ;  /* 0x00007632e7087816 */ /* 0x000fe20000000008 */
[----:B--2---:R-:W-:Y:S01]  /*2e680*/  @P3 STG.E.U16 desc[UR10][R26.64], R231 ;  /* 0x000000e71a003986 */ /* 0x004fe2000c10150a */
[----:B------:R-:W-:Y:S01]  /*2e690*/  VIADD R0, R7, 0x1da ;  /* 0x000001da07007836 */ /* 0x000fe20000000000 */
[----:B------:R-:W-:Y:S02]  /*2e6a0*/  ULDC UR4, c[0x0][0x22c] ;  /* 0x00008b0000047ab9 */ /* 0x000fe40000000800 */
[----:B----4-:R-:W-:Y:S01]  /*2e6b0*/  @P4 STG.E.U16 desc[UR10][R24.64], R8 ;  /* 0x0000000818004986 */ /* 0x010fe2000c10150a */
[----:B---3--:R-:W-:-:S03]  /*2e6c0*/  PRMT R6, R232, 0x7632, R6 ;  /* 0x00007632e8067816 */ /* 0x008fc60000000006 */
[----:B------:R-:W-:Y:S04]  /*2e6d0*/  @P5 STG.E.U16 desc[UR10][R30.64], R232 ;  /* 0x000000e81e005986 */ /* 0x000fe8000c10150a */
[----:B------:R0:W-:Y:S04]  /*2e6e0*/  @P6 STG.E.U16 desc[UR10][R234.64], R6 ;  /* 0x00000006ea006986 */ /* 0x0001e8000c10150a */
        /* <DEDUP_REMOVED lines=12> */
[----:B------:R-:W-:Y:S01]  /*2e7b0*/  @P1 STG.E.U16 desc[UR10][R62.64], R233 ;  /* 0x000000e93e001986 */ /* 0x000fe2000c10150a */
[----:B------:R-:W-:Y:S01]  /*2e7c0*/  VIADD R0, R7, 0x1de ;  /* 0x000001de07007836 */ /* 0x000fe20000000000 */
[----:B------:R-:W-:Y:S02]  /*2e7d0*/  ULDC UR4, c[0x0][0x22c] ;  /* 0x00008b0000047ab9 */ /* 0x000fe40000000800 */
[----:B------:R-:W-:Y:S01]  /*2e7e0*/  @P2 STG.E.U16 desc[UR10][R60.64], R8 ;  /* 0x000000083c002986 */ /* 0x000fe2000c10150a */
[----:B--2---:R-:W-:-:S03]  /*2e7f0*/  PRMT R6, R234, 0x7632, R6 ;  /* 0x00007632ea067816 */ /* 0x004fc60000000006 */
[----:B------:R0:W-:Y:S04]  /*2e800*/  @P3 STG.E.U16 desc[UR10][R244.64], R234 ;  /* 0x000000eaf4003986 */ /* 0x0001e8000c10150a */
[----:B------:R1:W-:Y:S04]  /*2e810*/  @P4 STG.E.U16 desc[UR10][R236.64], R6 ;  /* 0x00000006ec004986 */ /* 0x0003e8000c10150a */
[----:B0-----:R-:W2:Y:S04]  /*2e820*/  LDL.LU.64 R244, [R1+0xba8] ;  /* 0x000ba80001f47983 */ /* 0x001ea80000300a00 */
        /* <DEDUP_REMOVED lines=12> */
[----:B------:R0:W-:Y:S01]  /*2e8f0*/  @P5 STG.E.U16 desc[UR10][R246.64], R235 ;  /* 0x000000ebf6005986 */ /* 0x0001e2000c10150a */
[C---:B------:R-:W-:Y:S01]  /*2e900*/  VIADD R0, R7.reuse, 0x1e2 ;  /* 0x000001e207007836 */ /* 0x040fe20000000000 */
[----:B------:R-:W-:Y:S02]  /*2e910*/  ULDC UR4, c[0x0][0x22c] ;  /* 0x00008b0000047ab9 */ /* 0x000fe40000000800 */
[----:B------:R1:W-:Y:S04]  /*2e920*/  @P6 STG.E.U16 desc[UR10][R240.64], R8 ;  /* 0x00000008f0006986 */ /* 0x0003e8000c10150a */
[----:B0-----:R-:W4:Y:S04]  /*2e930*/  LDL.LU.64 R246, [R1+0xb98] ;  /* 0x000b980001f67983 */ /* 0x001f280000300a00 */
[----:B-1----:R-:W2:Y:S01]  /*2e940*/  LDL.LU.64 R240, [R1+0xb90] ;  /* 0x000b900001f07983 */ /* 0x002ea20000300a00 */
[----:B------:R-:W-:Y:S01]  /*2e950*/  ISETP.LT.AND P3, PT, R0, UR4, !P0 ;  /* 0x0000000400007c0c */ /* 0x000fe2000c761270 */
[C---:B------:R-:W-:Y:S01]  /*2e960*/  VIADD R0, R7.reuse, 0x1e3 ;  /* 0x000001e307007836 */ /* 0x040fe20000000000 */
[----:B------:R-:W-:Y:S01]  /*2e970*/  ULDC UR4, c[0x0][0x22c] ;  /* 0x00008b0000047ab9 */ /* 0x000fe20000000800 */
[----:B---3--:R-:W-:Y:S01]  /*2e980*/  PRMT R6, R236, 0x7632, R6 ;  /* 0x00007632ec067816 */ /* 0x008fe20000000006 */
[----:B------:R0:W-:Y:S04]  /*2e990*/  @P1 STG.E.U16 desc[UR10][R242.64], R236 ;  /* 0x000000ecf2001986 */ /* 0x0001e8000c10150a */
[----:B------:R1:W-:Y:S04]  /*2e9a0*/  @P2 STG.E.U16 desc[UR10][R238.64], R6 ;  /* 0x00000006ee002986 */ /* 0x0003e8000c10150a */
        /* <DEDUP_REMOVED lines=18> */
[----:B------:R-:W-:Y:S01]  /*2ead0*/  @P3 STG.E.U16 desc[UR10][R250.64], R237 ;  /* 0x000000edfa003986 */ /* 0x000fe2000c10150a */
[----:B------:R-:W-:Y:S02]  /*2eae0*/  PRMT R28, R237, 0x7632, R28 ;  /* 0x00007632ed1c7816 */ /* 0x000fe4000000001c */
[----:B------:R-:W-:Y:S01]  /*2eaf0*/  ISETP.LT.AND P3, PT, R0, UR4, !P0 ;  /* 0x0000000400007c0c */ /* 0x000fe2000c761270 */
[C---:B------:R-:W-:Y:S01]  /*2eb00*/  VIADD R0, R7.reuse, 0x1e9 ;  /* 0x000001e907007836 */ /* 0x040fe20000000000 */
[----:B------:R-:W-:Y:S01]  /*2eb10*/  ULDC UR4, c[0x0][0x22c] ;  /* 0x00008b0000047ab9 */ /* 0x000fe20000000800 */
[----:B------:R-:W-:Y:S03]  /*2eb20*/  @P4 STG.E.U16 desc[UR10][R56.64], R28 ;  /* 0x0000001c38004986 */ /* 0x000fe6000c10150a */
[----:B------:R-:W-:Y:S01]  /*2eb30*/  ISETP.LT.AND P4, PT, R0, UR4, !P0 ;  /* 0x0000000400007c0c */ /* 0x000fe2000c781270 */
[----:B------:R-:W-:Y:S01]  /*2eb40*/  VIADD R0, R7, 0x1ea ;  /* 0x000001ea07007836 */ /* 0x000fe20000000000 */
[----:B------:R-:W-:Y:S01]  /*2eb50*/  ULDC UR4, c[0x0][0x22c] ;  /* 0x00008b0000047ab9 */ /* 0x000fe20000000800 */
[----:B--2---:R-:W-:-:S02]  /*2eb60*/  PRMT R36, R240, 0x7632, R36 ;  /* 0x00007632f0247816 */ /* 0x004fc40000000024 */
[----:B------:R-:W-:Y:S02]  /*2eb70*/  PRMT R38, R241, 0x7632, R38 ;  /* 0x00007632f1267816 */ /* 0x000fe40000000026 */
[----:B------:R-:W-:Y:S02]  /*2eb80*/  PRMT R44, R244, 0x7632, R44 ;  /* 0x00007632f42c7816 */ /* 0x000fe4000000002c */
[----:B------:R-:W-:Y:S02]  /*2eb90*/  PRMT R46, R245, 0x7632, R46 ;  /* 0x00007632f52e7816 */ /* 0x000fe4000000002e */
[----:B----4-:R-:W-:Y:S02]  /*2eba0*/  PRMT R48, R246, 0x7632, R48 ;  /* 0x00007632f6307816 */ /* 0x010fe40000000030 */
[----:B------:R-:W-:Y:S01]  /*2ebb0*/  PRMT R50, R247, 0x7632, R50 ;  /* 0x00007632f7327816 */ /* 0x000fe20000000032 */
[----:B---3--:R-:W-:Y:S01]  /*2ebc0*/  @P5 STG.E.U16 desc[UR10][R58.64], R238 ;  /* 0x000000ee3a005986 */ /* 0x008fe2000c10150a */
[----:B------:R-:W-:-:S02]  /*2ebd0*/  PRMT R32, R238, 0x7632, R32 ;  /* 0x00007632ee207816 */ /* 0x000fc40000000020 */
[----:B------:R-:W-:Y:S01]  /*2ebe0*/  ISETP.LT.AND P5, PT, R0, UR4, !P0 ;  /* 0x0000000400007c0c */ /* 0x000fe2000c7a1270 */
[C---:B------:R-:W-:Y:S01]  /*2ebf0*/  VIADD R0, R7.reuse, 0x1eb ;  /* 0x000001eb07007836 */ /* 0x040fe20000000000 */
[----:B------:R-:W-:Y:S01]  /*2ec00*/  ULDC UR4, c[0x0][0x22c] ;  /* 0x00008b0000047ab9 */ /* 0x000fe20000000800 */
[----:B------:R-:W-:Y:S03]  /*2ec10*/  @P6 STG.E.U16 desc[UR10][R64.64], R32 ;  /* 0x0000002040006986 */ /* 0x000fe6000c10150a */
[----:B------:R-:W-:Y:S01]  /*2ec20*/  ISETP.LT.AND P6, PT, R0, UR4, !P0 ;  /* 0x0000000400007c0c */ /* 0x000fe2000c7c1270 */
[----:B------:R-:W-:Y:S01]  /*2ec30*/  VIADD R0, R7, 0x1ec ;  /* 0x000001ec07007836 */ /* 0x000fe20000000000 */
[----:B------:R-:W-:Y:S01]  /*2ec40*/  ULDC UR4, c[0x0][0x22c] ;  /* 0x00008b0000047ab9 */ /* 0x000fe20000000800 */
[----:B------:R-:W-:Y:S01]  /*2ec50*/  @P1 STG.E.U16 desc[UR10][R66.64], R239 ;  /* 0x000000ef42001986 */ /* 0x000fe2000c10150a */
[----:B------:R-:W-:-:S02]  /*2ec60*/  PRMT R34, R239, 0x7632, R34 ;  /* 0x00007632ef227816 */ /* 0x000fc40000000022 */
[----:B------:R-:W-:Y:S01]  /*2ec70*/  ISETP.LT.AND P1, PT, R0, UR4, !P0 ;  /* 0x0000000400007c0c */ /* 0x000fe2000c721270 */
[C---:B------:R-:W-:Y:S01]  /*2ec80*/  VIADD R0, R7.reuse, 0x1ed ;  /* 0x000001ed07007836 */ /* 0x040fe20000000000 */
[----:B------:R-:W-:Y:S01]  /*2ec90*/  ULDC UR4, c[0x0][0x22c] ;  /* 0x00008b0000047ab9 */ /* 0x000fe20000000800 */
[----:B------:R-:W-:Y:S03]  /*2eca0*/  @P2 STG.E.U16 desc[UR10][R68.64], R34 ;  /* 0x0000002244002986 */ /* 0x000fe6000c10150a */
        /* <DEDUP_REMOVED lines=43> */
[----:B------:R-:W0:Y:S01]  /*2ef60*/  LDS.128 R8, [R252] ;  /* 0x00000000fc087984 */ /* 0x000e220000000c00 */
[----:B------:R-:W-:Y:S01]  /*2ef70*/  VIADD R0, R7, 0x1f8 ;  /* 0x000001f807007836 */ /* 0x000fe20000000000 */
[----:B------:R-:W-:-:S02]  /*2ef80*/  ULDC UR4, c[0x0][0x22c] ;  /* 0x00008b0000047ab9 */ /* 0x000fc40000000800 */
[----:B------:R1:W-:Y:S02]  /*2ef90*/  @P1 STG.E.U16 desc[UR10][R90.64], R245 ;  /* 0x000000f55a001986 */ /* 0x0003e4000c10150a */
[----:B------:R-:W-:Y:S01]  /*2efa0*/  ISETP.LT.AND P1, PT, R0, UR4, !P0 ;  /* 0x0000000400007c0c */ /* 0x000fe2000c721270 */
[C---:B------:R-:W-:Y:S01]  /*2efb0*/  VIADD R0, R7.reuse, 0x1f9 ;  /* 0x000001f907007836 */ /* 0x040fe20000000000 */
[----:B------:R-:W-:Y:S01]  /*2efc0*/  ULDC UR4, c[0x0][0x22c] ;  /* 0x00008b0000047ab9 */ /* 0x000fe20000000800 */
[----:B------:R1:W-:Y:S03]  /*2efd0*/  @P2 STG.E.U16 desc[UR10][R92.64], R46 ;  /* 0x0000002e5c002986 */ /* 0x0003e6000c10150a */
        /* <DEDUP_REMOVED lines=13> */
[----:B------:R-:W-:Y:S01]  /*2f0b0*/  VIADD R0, R7, 0x1fd ;  /* 0x000001fd07007836 */ /* 0x000fe20000000000 */
[----:B------:R-:W-:Y:S01]  /*2f0c0*/  ULDC UR4, c[0x0][0x22c] ;  /* 0x00008b0000047ab9 */ /* 0x000fe20000000800 */
[----:B------:R1:W-:Y:S03]  /*2f0d0*/  @P6 STG.E.U16 desc[UR10][R100.64], R50 ;  /* 0x0000003264006986 */ /* 0x0003e6000c10150a */
[----:B------:R-:W-:-:S02]  /*2f0e0*/  ISETP.LT.AND P6, PT, R0, UR4, !P0 ;  /* 0x0000000400007c0c */ /* 0x000fc4000c7c1270 */
[----:B0-----:R-:W-:Y:S02]  /*2f0f0*/  PRMT R52, R8, 0x7632, R52 ;  /* 0x0000763208347816 */ /* 0x001fe40000000034 */
[----:B------:R-:W-:Y:S01]  /*2f100*/  PRMT R54, R9, 0x7632, R54 ;  /* 0x0000763209367816 */ /* 0x000fe20000000036 */
[----:B------:R1:W-:Y:S01]  /*2f110*/  @P1 STG.E.U16 desc[UR10][R102.64], R8 ;  /* 0x0000000866001986 */ /* 0x0003e2000c10150a */
[----:B------:R-:W-:Y:S01]  /*2f120*/  PRMT R124, R10, 0x7632, R124 ;  /* 0x000076320a7c7816 */ /* 0x000fe2000000007c */
[C---:B------:R-:W-:Y:S01]  /*2f130*/  VIADD R0, R7.reuse, 0x1ff ;  /* 0x000001ff07007836 */ /* 0x040fe20000000000 */
[----:B------:R-:W-:Y:S01]  /*2f140*/  ULDC UR4, c[0x0][0x22c] ;  /* 0x00008b0000047ab9 */ /* 0x000fe20000000800 */
[----:B------:R1:W-:Y:S04]  /*2f150*/  @P2 STG.E.U16 desc[UR10][R104.64], R52 ;  /* 0x0000003468002986 */ /* 0x0003e8000c10150a */
[----:B------:R1:W-:Y:S04]  /*2f160*/  @P3 STG.E.U16 desc[UR10][R106.64], R9 ;  /* 0x000000096a003986 */ /* 0x0003e8000c10150a */
[----:B------:R1:W-:Y:S04]  /*2f170*/  @P4 STG.E.U16 desc[UR10][R108.64], R54 ;  /* 0x000000366c004986 */ /* 0x0003e8000c10150a */
[----:B------:R1:W-:Y:S04]  /*2f180*/  @P5 STG.E.U16 desc[UR10][R110.64], R10 ;  /* 0x0000000a6e005986 */ /* 0x0003e8000c10150a */
[----:B------:R1:W-:Y:S01]  /*2f190*/  @P6 STG.E.U16 desc[UR10][R248.64], R124 ;  /* 0x0000007cf8006986 */ /* 0x0003e2000c10150a */
[----:B------:R-:W-:Y:S01]  /*2f1a0*/  VIADD R7, R7, 0x1fe ;  /* 0x000001fe07077836 */ /* 0x000fe20000000000 */
[----:B------:R-:W-:-:S04]  /*2f1b0*/  ISETP.LT.AND P1, PT, R0, UR5, !P0 ;  /* 0x0000000500007c0c */ /* 0x000fc8000c721270 */
[----:B------:R-:W-:-:S13]  /*2f1c0*/  ISETP.LT.AND P0, PT, R7, UR4, !P0 ;  /* 0x0000000407007c0c */ /* 0x000fda000c701270 */
[----:B------:R1:W-:Y:S01]  /*2f1d0*/  @P0 STG.E.U16 desc[UR10][R4.64], R11 ;  /* 0x0000000b04000986 */ /* 0x0003e2000c10150a */
[----:B------:R-:W-:Y:S05]  /*2f1e0*/  @!P1 EXIT ;  /* 0x000000000000994d */ /* 0x000fea0003800000 */
[----:B-1----:R-:W-:-:S05]  /*2f1f0*/  PRMT R11, R11, 0x7632, R11 ;  /* 0x000076320b0b7816 */ /* 0x002fca000000000b */
[----:B------:R-:W-:Y:S01]  /*2f200*/  STG.E.U16 desc[UR10][R2.64], R11 ;  /* 0x0000000b02007986 */ /* 0x000fe2000c10150a */
[----:B------:R-:W-:Y:S05]  /*2f210*/  EXIT ;  /* 0x000000000000794d */ /* 0x000fea0003800000 */
.L_x_2:
[----:B------:R-:W-:-:S00]  /*2f220*/  BRA `(.L_x_2) ;  /* 0xfffffffc00fc7947 */ /* 0x000fc0000383ffff */
[----:B------:R-:W-:-:S00]  /*2f230*/  NOP ;  /* 0x0000000000007918 */ /* 0x000fc00000000000 */
        /* <DEDUP_REMOVED lines=12> */
.L_x_3:


//--------------------- .nv.shared.matmul_kernel  --------------------------
	.section	.nv.shared.matmul_kernel,"aw",@nobits
	.sectionflags	@""
	.align	16
	.zero		1024


//--------------------- .nv.shared.reserved.0     --------------------------
	.section	.nv.shared.reserved.0,"aw",@nobits
	.weak		__nv_reservedSMEM_offset_0_alias
	.size		__nv_reservedSMEM_offset_0_alias, 0, 0
	.other		__nv_reservedSMEM_offset_0_alias,@"STO_CUDA_RESERVED_SHARED STV_DEFAULT"
__nv_reservedSMEM_offset_0_alias:
	.zero		0


//--------------------- .nv.constant0.matmul_kernel --------------------------
	.section	.nv.constant0.matmul_kernel,"a",@progbits
	.sectionflags	@""
	.align	4
.nv.constant0.matmul_kernel:
	.zero		608


//--------------------- SYMBOLS --------------------------

	.type		.nv.reservedSmem.offset0,@object
	.size		.nv.reservedSmem.offset0,0x4
